// auto-generated by cutlass_sweep.gemm — config: {"arch": "sm_100", "cluster_m": 4, "cluster_n": 2, "dtype": "bf16", "dtype_b": "bf16", "layout": "nt", "stages": 0, "tile_k": 32, "tile_m": 128, "tile_n": 256}
#include "cutlass/cutlass.h"
#include "cutlass/gemm/collective/collective_builder.hpp"
#include "cutlass/gemm/device/gemm_universal_adapter.h"
#include "cutlass/gemm/kernel/gemm_universal.hpp"
#include "cutlass/epilogue/collective/collective_builder.hpp"

using ElemA = cutlass::bfloat16_t;
using ElemB = cutlass::bfloat16_t;
using ElemCD = cutlass::bfloat16_t;
using Acc  = float;
using TileShape    = cute::Shape<cute::_128, cute::_256, cute::_32>;
using ClusterShape = cute::Shape<cute::_4, cute::_2, cute::_1>;

using CollectiveEpilogue = typename cutlass::epilogue::collective::CollectiveBuilder<
    cutlass::arch::Sm100, cutlass::arch::OpClassTensorOp,
    TileShape, ClusterShape,
    cutlass::epilogue::collective::EpilogueTileAuto,
    Acc, Acc,
    ElemCD, cutlass::layout::RowMajor, 128 / cutlass::sizeof_bits<ElemCD>::value,
    ElemCD, cutlass::layout::RowMajor, 128 / cutlass::sizeof_bits<ElemCD>::value,
    cutlass::epilogue::collective::EpilogueScheduleAuto
  >::CollectiveOp;

using CollectiveMainloop = typename cutlass::gemm::collective::CollectiveBuilder<
    cutlass::arch::Sm100, cutlass::arch::OpClassTensorOp,
    ElemA, cutlass::layout::RowMajor, 128 / cutlass::sizeof_bits<ElemA>::value,
    ElemB, cutlass::layout::ColumnMajor, 128 / cutlass::sizeof_bits<ElemB>::value,
    Acc,
    TileShape, ClusterShape,
    cutlass::gemm::collective::StageCountAutoCarveout<static_cast<int>(sizeof(typename CollectiveEpilogue::SharedStorage))>,
    cutlass::gemm::collective::KernelScheduleAuto
  >::CollectiveOp;

using GemmKernel = cutlass::gemm::kernel::GemmUniversal<
    cute::Shape<int,int,int,int>,
    CollectiveMainloop,
    CollectiveEpilogue
>;
using Gemm = cutlass::gemm::device::GemmUniversalAdapter<GemmKernel>;

// Force the device kernel symbol into the cubin without needing a host main.
auto* _anchor = &cutlass::device_kernel<GemmKernel>;


// ===== COMPILED SASS (sm_100a) =====

	.target	sm_100a

	.elftype	@"ET_EXEC"


//--------------------- .note.nv.tkinfo           --------------------------
	.section	.note.nv.tkinfo,"",@"SHT_NOTE"
	.sectionflags	@"SHF_NOTE_NV_TKINFO"
	.tkinfo
        /*0018*/ 	.word	0x00000002
        /*0030*/ 	.string	""
        /*0030*/ 	.string	"ptxas"
        /*0030*/ 	.string	"Cuda compilation tools, release 13.0, V13.0.88"
        /*0030*/ 	.string	"Build cuda_13.0.r13.0/compiler.36424714_0"
        /*0030*/ 	.string	"-arch sm_100a -m 64 "



//--------------------- .note.nv.cuinfo           --------------------------
	.section	.note.nv.cuinfo,"",@"SHT_NOTE"
	.sectionflags	@"SHF_NOTE_NV_CUINFO"
        /*0018*/ 	.short	0x0002
        /*001a*/ 	.short	0x0064
        /*001c*/ 	.short	0x0082
	.zero		2


//--------------------- .nv.info                  --------------------------
	.section	.nv.info,"",@"SHT_CUDA_INFO"
	.align	4


	//----- nvinfo : EIATTR_REGCOUNT
	.align		4
        /*0000*/ 	.byte	0x04, 0x2f
        /*0002*/ 	.short	(.L_19 - .L_18)
	.align		4
.L_18:
        /*0004*/ 	.word	index@(_ZN7cutlass13device_kernelINS_4gemm6kernel13GemmUniversalIN4cute5tupleIJiiiiEEENS1_10collective13CollectiveMmaINS1_35MainloopSm100TmaUmmaWarpSpecializedILi16ELi2ELi4ENS5_IJNS4_1CILi4EEENSA_ILi2EEENSA_ILi1EEEEEEEENS5_IJNSA_ILi128EEENSA_ILi256EEENSA_ILi32EEEEEENS_10bfloat16_tENS5_IJlSD_lEEESK_SL_NS4_8TiledMMAINS4_8MMA_AtomIJNS4_26SM100_MMA_F16BF16_2x1SM_SSISK_SK_fLi128ELi256ELNS4_4UMMA5MajorE0ELSQ_0ELNSP_7ScaleInE0ELSR_0EEEEEENS4_6LayoutINS5_IJSD_SD_SD_EEENS5_IJNSA_ILi0EEESW_SW_EEEEENS5_IJNS4_10UnderscoreESZ_SZ_EEEEENS4_28SM100_TMA_2SM_LOAD_MULTICASTENS4_14ComposedLayoutINS4_7SwizzleILi2ELi4ELi3EEENS4_18smem_ptr_flag_bitsILi16EEENSU_INS5_IJNSA_ILi8EEESI_EEENS5_IJSI_SD_EEEEEEEvNS4_8identityES12_S1C_vS1D_EENS_8epilogue10collective18CollectiveEpilogueINS1F_23Sm100TmaWarpSpecializedILi4ELi2ELi32ELb1ELb0EEEJNS5_IJNSA_ILi64EEESH_SI_EEENS5_IJNSU_IS1K_SD_EENSU_INS5_IJSI_SC_EEENS5_IJSD_SG_EEEEEEEESK_SL_SK_SL_NS1F_6fusion15FusionCallbacksIS1J_NS1R_17LinearCombinationISK_fSK_fLNS_15FloatRoundStyleE2EEES1L_S1Q_JEEENS4_5SM1004TMEM4LOAD26SM100_TMEM_LOAD_32dp32b32xENS4_13SM90_TMA_LOADES1C_NS4_39AutoVectorizingCopyWithAssumedAlignmentILi128EEENS4_14SM90_TMA_STOREES1C_S23_S23_EEEvvEEEEvNT_6ParamsE)
        /*0008*/ 	.word	0x0000007a


	//----- nvinfo : EIATTR_FRAME_SIZE
	.align		4
.L_19:
        /*000c*/ 	.byte	0x04, 0x11
        /*000e*/ 	.short	(.L_21 - .L_20)
	.align		4
.L_20:
        /*0010*/ 	.word	index@($__internal_2_$__cuda_sm10x_tcgen05_guardrail_trap_unallocated_columns_being_dealloced)
        /*0014*/ 	.word	0x00000000


	//----- nvinfo : EIATTR_FRAME_SIZE
	.align		4
.L_21:
        /*0018*/ 	.byte	0x04, 0x11
        /*001a*/ 	.short	(.L_23 - .L_22)
	.align		4
.L_22:
        /*001c*/ 	.word	index@($__internal_1_$__cuda_sm10x_tcgen05_guardrail_trap_phase_invalid_during_alloc)
        /*0020*/ 	.word	0x00000000


	//----- nvinfo : EIATTR_FRAME_SIZE
	.align		4
.L_23:
        /*0024*/ 	.byte	0x04, 0x11
        /*0026*/ 	.short	(.L_25 - .L_24)
	.align		4
.L_24:
        /*0028*/ 	.word	index@($__internal_0_$__cuda_sm10x_tcgen05_guardrail_trap_col_being_dealloced_not_returned_by_alloc)
        /*002c*/ 	.word	0x00000000


	//----- nvinfo : EIATTR_FRAME_SIZE
	.align		4
.L_25:
        /*0030*/ 	.byte	0x04, 0x11
        /*0032*/ 	.short	(.L_27 - .L_26)
	.align		4
.L_26:
        /*0034*/ 	.word	index@(_ZN7cutlass13device_kernelINS_4gemm6kernel13GemmUniversalIN4cute5tupleIJiiiiEEENS1_10collective13CollectiveMmaINS1_35MainloopSm100TmaUmmaWarpSpecializedILi16ELi2ELi4ENS5_IJNS4_1CILi4EEENSA_ILi2EEENSA_ILi1EEEEEEEENS5_IJNSA_ILi128EEENSA_ILi256EEENSA_ILi32EEEEEENS_10bfloat16_tENS5_IJlSD_lEEESK_SL_NS4_8TiledMMAINS4_8MMA_AtomIJNS4_26SM100_MMA_F16BF16_2x1SM_SSISK_SK_fLi128ELi256ELNS4_4UMMA5MajorE0ELSQ_0ELNSP_7ScaleInE0ELSR_0EEEEEENS4_6LayoutINS5_IJSD_SD_SD_EEENS5_IJNSA_ILi0EEESW_SW_EEEEENS5_IJNS4_10UnderscoreESZ_SZ_EEEEENS4_28SM100_TMA_2SM_LOAD_MULTICASTENS4_14ComposedLayoutINS4_7SwizzleILi2ELi4ELi3EEENS4_18smem_ptr_flag_bitsILi16EEENSU_INS5_IJNSA_ILi8EEESI_EEENS5_IJSI_SD_EEEEEEEvNS4_8identityES12_S1C_vS1D_EENS_8epilogue10collective18CollectiveEpilogueINS1F_23Sm100TmaWarpSpecializedILi4ELi2ELi32ELb1ELb0EEEJNS5_IJNSA_ILi64EEESH_SI_EEENS5_IJNSU_IS1K_SD_EENSU_INS5_IJSI_SC_EEENS5_IJSD_SG_EEEEEEEESK_SL_SK_SL_NS1F_6fusion15FusionCallbacksIS1J_NS1R_17LinearCombinationISK_fSK_fLNS_15FloatRoundStyleE2EEES1L_S1Q_JEEENS4_5SM1004TMEM4LOAD26SM100_TMEM_LOAD_32dp32b32xENS4_13SM90_TMA_LOADES1C_NS4_39AutoVectorizingCopyWithAssumedAlignmentILi128EEENS4_14SM90_TMA_STOREES1C_S23_S23_EEEvvEEEEvNT_6ParamsE)
        /*0038*/ 	.word	0x00000000


	//----- nvinfo : EIATTR_MIN_STACK_SIZE
	.align		4
.L_27:
        /*003c*/ 	.byte	0x04, 0x12
        /*003e*/ 	.short	(.L_29 - .L_28)
	.align		4
.L_28:
        /*0040*/ 	.word	index@(_ZN7cutlass13device_kernelINS_4gemm6kernel13GemmUniversalIN4cute5tupleIJiiiiEEENS1_10collective13CollectiveMmaINS1_35MainloopSm100TmaUmmaWarpSpecializedILi16ELi2ELi4ENS5_IJNS4_1CILi4EEENSA_ILi2EEENSA_ILi1EEEEEEEENS5_IJNSA_ILi128EEENSA_ILi256EEENSA_ILi32EEEEEENS_10bfloat16_tENS5_IJlSD_lEEESK_SL_NS4_8TiledMMAINS4_8MMA_AtomIJNS4_26SM100_MMA_F16BF16_2x1SM_SSISK_SK_fLi128ELi256ELNS4_4UMMA5MajorE0ELSQ_0ELNSP_7ScaleInE0ELSR_0EEEEEENS4_6LayoutINS5_IJSD_SD_SD_EEENS5_IJNSA_ILi0EEESW_SW_EEEEENS5_IJNS4_10UnderscoreESZ_SZ_EEEEENS4_28SM100_TMA_2SM_LOAD_MULTICASTENS4_14ComposedLayoutINS4_7SwizzleILi2ELi4ELi3EEENS4_18smem_ptr_flag_bitsILi16EEENSU_INS5_IJNSA_ILi8EEESI_EEENS5_IJSI_SD_EEEEEEEvNS4_8identityES12_S1C_vS1D_EENS_8epilogue10collective18CollectiveEpilogueINS1F_23Sm100TmaWarpSpecializedILi4ELi2ELi32ELb1ELb0EEEJNS5_IJNSA_ILi64EEESH_SI_EEENS5_IJNSU_IS1K_SD_EENSU_INS5_IJSI_SC_EEENS5_IJSD_SG_EEEEEEEESK_SL_SK_SL_NS1F_6fusion15FusionCallbacksIS1J_NS1R_17LinearCombinationISK_fSK_fLNS_15FloatRoundStyleE2EEES1L_S1Q_JEEENS4_5SM1004TMEM4LOAD26SM100_TMEM_LOAD_32dp32b32xENS4_13SM90_TMA_LOADES1C_NS4_39AutoVectorizingCopyWithAssumedAlignmentILi128EEENS4_14SM90_TMA_STOREES1C_S23_S23_EEEvvEEEEvNT_6ParamsE)
        /*0044*/ 	.word	0x00000000
.L_29:


//--------------------- .nv.compat                --------------------------
	.section	.nv.compat,"",@"SHT_CUDA_COMPAT_INFO"
	.align	4
        /*0000*/ 	.byte	0x02, 0x09, 0x01, 0x00, 0x02, 0x02, 0x02, 0x00, 0x02, 0x05, 0x05, 0x00, 0x03, 0x07, 0x01, 0x01
        /*0010*/ 	.byte	0x02, 0x03, 0x01, 0x00, 0x02, 0x06, 0x01, 0x00, 0x04, 0x0b, 0x08, 0x00, 0x09, 0x00, 0x00, 0x00
        /*0020*/ 	.byte	0x00, 0x00, 0x00, 0x00


//--------------------- .nv.info._ZN7cutlass13device_kernelINS_4gemm6kernel13GemmUniversalIN4cute5tupleIJiiiiEEENS1_10collective13CollectiveMmaINS1_35MainloopSm100TmaUmmaWarpSpecializedILi16ELi2ELi4ENS5_IJNS4_1CILi4EEENSA_ILi2EEENSA_ILi1EEEEEEEENS5_IJNSA_ILi128EEENSA_ILi256EEENSA_ILi32EEEEEENS_10bfloat16_tENS5_IJlSD_lEEESK_SL_NS4_8TiledMMAINS4_8MMA_AtomIJNS4_26SM100_MMA_F16BF16_2x1SM_SSISK_SK_fLi128ELi256ELNS4_4UMMA5MajorE0ELSQ_0ELNSP_7ScaleInE0ELSR_0EEEEEENS4_6LayoutINS5_IJSD_SD_SD_EEENS5_IJNSA_ILi0EEESW_SW_EEEEENS5_IJNS4_10UnderscoreESZ_SZ_EEEEENS4_28SM100_TMA_2SM_LOAD_MULTICASTENS4_14ComposedLayoutINS4_7SwizzleILi2ELi4ELi3EEENS4_18smem_ptr_flag_bitsILi16EEENSU_INS5_IJNSA_ILi8EEESI_EEENS5_IJSI_SD_EEEEEEEvNS4_8identityES12_S1C_vS1D_EENS_8epilogue10collective18CollectiveEpilogueINS1F_23Sm100TmaWarpSpecializedILi4ELi2ELi32ELb1ELb0EEEJNS5_IJNSA_ILi64EEESH_SI_EEENS5_IJNSU_IS1K_SD_EENSU_INS5_IJSI_SC_EEENS5_IJSD_SG_EEEEEEEESK_SL_SK_SL_NS1F_6fusion15FusionCallbacksIS1J_NS1R_17LinearCombinationISK_fSK_fLNS_15FloatRoundStyleE2EEES1L_S1Q_JEEENS4_5SM1004TMEM4LOAD26SM100_TMEM_LOAD_32dp32b32xENS4_13SM90_TMA_LOADES1C_NS4_39AutoVectorizingCopyWithAssumedAlignmentILi128EEENS4_14SM90_TMA_STOREES1C_S23_S23_EEEvvEEEEvNT_6ParamsE --------------------------
	.section	.nv.info._ZN7cutlass13device_kernelINS_4gemm6kernel13GemmUniversalIN4cute5tupleIJiiiiEEENS1_10collective13CollectiveMmaINS1_35MainloopSm100TmaUmmaWarpSpecializedILi16ELi2ELi4ENS5_IJNS4_1CILi4EEENSA_ILi2EEENSA_ILi1EEEEEEEENS5_IJNSA_ILi128EEENSA_ILi256EEENSA_ILi32EEEEEENS_10bfloat16_tENS5_IJlSD_lEEESK_SL_NS4_8TiledMMAINS4_8MMA_AtomIJNS4_26SM100_MMA_F16BF16_2x1SM_SSISK_SK_fLi128ELi256ELNS4_4UMMA5MajorE0ELSQ_0ELNSP_7ScaleInE0ELSR_0EEEEEENS4_6LayoutINS5_IJSD_SD_SD_EEENS5_IJNSA_ILi0EEESW_SW_EEEEENS5_IJNS4_10UnderscoreESZ_SZ_EEEEENS4_28SM100_TMA_2SM_LOAD_MULTICASTENS4_14ComposedLayoutINS4_7SwizzleILi2ELi4ELi3EEENS4_18smem_ptr_flag_bitsILi16EEENSU_INS5_IJNSA_ILi8EEESI_EEENS5_IJSI_SD_EEEEEEEvNS4_8identityES12_S1C_vS1D_EENS_8epilogue10collective18CollectiveEpilogueINS1F_23Sm100TmaWarpSpecializedILi4ELi2ELi32ELb1ELb0EEEJNS5_IJNSA_ILi64EEESH_SI_EEENS5_IJNSU_IS1K_SD_EENSU_INS5_IJSI_SC_EEENS5_IJSD_SG_EEEEEEEESK_SL_SK_SL_NS1F_6fusion15FusionCallbacksIS1J_NS1R_17LinearCombinationISK_fSK_fLNS_15FloatRoundStyleE2EEES1L_S1Q_JEEENS4_5SM1004TMEM4LOAD26SM100_TMEM_LOAD_32dp32b32xENS4_13SM90_TMA_LOADES1C_NS4_39AutoVectorizingCopyWithAssumedAlignmentILi128EEENS4_14SM90_TMA_STOREES1C_S23_S23_EEEvvEEEEvNT_6ParamsE,"",@"SHT_CUDA_INFO"
	.sectionflags	@""
	.align	4


	//----- nvinfo : EIATTR_CUDA_API_VERSION
	.align		4
        /*0000*/ 	.byte	0x04, 0x37
        /*0002*/ 	.short	(.L_31 - .L_30)
.L_30:
        /*0004*/ 	.word	0x00000082


	//----- nvinfo : EIATTR_KPARAM_INFO
	.align		4
.L_31:
        /*0008*/ 	.byte	0x04, 0x17
        /*000a*/ 	.short	(.L_33 - .L_32)
.L_32:
        /*000c*/ 	.word	0x00000000
        /*0010*/ 	.short	0x0000
        /*0012*/ 	.short	0x0000
        /*0014*/ 	.byte	0x00, 0xf0, 0x01, 0x20


	//----- nvinfo : EIATTR_AT_ENTRY_FRAGMENTS
	.align		4
.L_33:
        /*0018*/ 	.byte	0x04, 0x4f
        /*001a*/ 	.short	(.L_35 - .L_34)


	//   ....[0]....
.L_34:
        /*001c*/ 	.word	0x00000007


	//----- nvinfo : EIATTR_RESERVED_SMEM_USED
	.align		4
.L_35:
        /*0020*/ 	.byte	0x01, 0x41
	.zero		2


	//----- nvinfo : EIATTR_SPARSE_MMA_MASK
	.align		4
        /*0024*/ 	.byte	0x03, 0x50
        /*0026*/ 	.short	0x0000


	//----- nvinfo : EIATTR_TCGEN05_2CTA_USED
	.align		4
        /*0028*/ 	.byte	0x01, 0x52
	.zero		2


	//----- nvinfo : EIATTR_MAXREG_COUNT
	.align		4
        /*002c*/ 	.byte	0x03, 0x1b
        /*002e*/ 	.short	0x00ff


	//----- nvinfo : EIATTR_NUM_BARRIERS
	.align		4
        /*0030*/ 	.byte	0x02, 0x4c
        /*0032*/ 	.byte	0x07
	.zero		1


	//----- nvinfo : EIATTR_EXTERNS
	.align		4
        /*0034*/ 	.byte	0x04, 0x0f
        /*0036*/ 	.short	(.L_37 - .L_36)


	//   ....[0]....
	.align		4
.L_36:
        /*0038*/ 	.word	index@(__assertfail)


	//----- nvinfo : EIATTR_MERCURY_ISA_VERSION
	.align		4
.L_37:
        /*003c*/ 	.byte	0x03, 0x5f
        /*003e*/ 	.short	0x0101


	//----- nvinfo : EIATTR_INT_WARP_WIDE_INSTR_OFFSETS
	.align		4
        /*0040*/ 	.byte	0x04, 0x31
        /*0042*/ 	.short	(.L_39 - .L_38)


	//   ....[0]....
.L_38:
        /*0044*/ 	.word	0x00000f80


	//   ....[1]....
        /*0048*/ 	.word	0x00001040


	//   ....[2]....
        /*004c*/ 	.word	0x00004d10


	//   ....[3]....
        /*0050*/ 	.word	0x00004d30


	//   ....[4]....
        /*0054*/ 	.word	0x00004d60


	//   ....[5]....
        /*0058*/ 	.word	0x000058e0


	//   ....[6]....
        /*005c*/ 	.word	0x00005980


	//   ....[7]....
        /*0060*/ 	.word	0x00005a30


	//   ....[8]....
        /*0064*/ 	.word	0x00005aa0


	//   ....[9]....
        /*0068*/ 	.word	0x00005b60


	//   ....[10]....
        /*006c*/ 	.word	0x00005c00


	//   ....[11]....
        /*0070*/ 	.word	0x00005c70


	//   ....[12]....
        /*0074*/ 	.word	0x00005d30


	//   ....[13]....
        /*0078*/ 	.word	0x00005dd0


	//   ....[14]....
        /*007c*/ 	.word	0x00005e70


	//   ....[15]....
        /*0080*/ 	.word	0x00005f60


	//   ....[16]....
        /*0084*/ 	.word	0x00006040


	//----- nvinfo : EIATTR_COOP_GROUP_MASK_REGIDS
	.align		4
.L_39:
        /*0088*/ 	.byte	0x04, 0x29
        /*008a*/ 	.short	(.L_41 - .L_40)


	//   ....[0]....
.L_40:
        /*008c*/ 	.word	0xffffffff


	//   ....[1]....
        /*0090*/ 	.word	0xffffffff


	//   ....[2]....
        /*0094*/ 	.word	0xffffffff


	//   ....[3]....
        /*0098*/ 	.word	0xffffffff


	//   ....[4]....
        /*009c*/ 	.word	0xffffffff


	//   ....[5]....
        /*00a0*/ 	.word	0xffffffff


	//   ....[6]....
        /*00a4*/ 	.word	0xffffffff


	//   ....[7]....
        /*00a8*/ 	.word	0xffffffff


	//   ....[8]....
        /*00ac*/ 	.word	0xffffffff


	//   ....[9]....
        /*00b0*/ 	.word	0xffffffff


	//   ....[10]....
        /*00b4*/ 	.word	0xffffffff


	//   ....[11]....
        /*00b8*/ 	.word	0xffffffff


	//   ....[12]....
        /*00bc*/ 	.word	0xffffffff


	//   ....[13]....
        /*00c0*/ 	.word	0xffffffff


	//----- nvinfo : EIATTR_COOP_GROUP_INSTR_OFFSETS
	.align		4
.L_41:
        /*00c4*/ 	.byte	0x04, 0x28
        /*00c6*/ 	.short	(.L_43 - .L_42)


	//   ....[0]....
.L_42:
        /*00c8*/ 	.word	0x000000b0


	//   ....[1]....
        /*00cc*/ 	.word	0x00000510


	//   ....[2]....
        /*00d0*/ 	.word	0x00000890


	//   ....[3]....
        /*00d4*/ 	.word	0x00000a30


	//   ....[4]....
        /*00d8*/ 	.word	0x00000b30


	//   ....[5]....
        /*00dc*/ 	.word	0x00000ca0


	//   ....[6]....
        /*00e0*/ 	.word	0x00000e40


	//   ....[7]....
        /*00e4*/ 	.word	0x000010a0


	//   ....[8]....
        /*00e8*/ 	.word	0x00002620


	//   ....[9]....
        /*00ec*/ 	.word	0x00003bd0


	//   ....[10]....
        /*00f0*/ 	.word	0x000040a0


	//   ....[11]....
        /*00f4*/ 	.word	0x000040d0


	//   ....[12]....
        /*00f8*/ 	.word	0x00004c10


	//   ....[13]....
        /*00fc*/ 	.word	0x00004e20


	//----- nvinfo : EIATTR_VRC_CTA_INIT_COUNT
	.align		4
.L_43:
        /*0100*/ 	.byte	0x02, 0x4a
        /*0102*/ 	.byte	0x80
	.zero		1


	//----- nvinfo : EIATTR_SYSCALL_OFFSETS
	.align		4
        /*0104*/ 	.byte	0x04, 0x46
        /*0106*/ 	.short	(.L_45 - .L_44)


	//   ....[0]....
.L_44:
        /*0108*/ 	.word	0x00006c10


	//   ....[1]....
        /*010c*/ 	.word	0x00006d00


	//   ....[2]....
        /*0110*/ 	.word	0x00007460


	//   ....[3]....
        /*0114*/ 	.word	0x00008120


	//   ....[4]....
        /*0118*/ 	.word	0x00008dc0


	//   ....[5]....
        /*011c*/ 	.word	0x00009a50


	//----- nvinfo : EIATTR_MBARRIER_INSTR_OFFSETS
	.align		4
.L_45:
        /*0120*/ 	.byte	0x04, 0x39
        /*0122*/ 	.short	(.L_47 - .L_46)


	//   ....[0]....
.L_46:
        /*0124*/ 	.word	0x00000670
        /*0128*/ 	.word	0x000000ff
        /*012c*/ 	.word	0x00000000
        /*0130*/ 	.short	0x0100
        /*0132*/ 	.byte	0x04
	.zero		1


	//   ....[1]....
        /*0134*/ 	.word	0x00000680
        /*0138*/ 	.word	0x000000ff
        /*013c*/ 	.word	0x00000080
        /*0140*/ 	.short	0x0100
        /*0142*/ 	.byte	0x04
	.zero		1


	//   ....[2]....
        /*0144*/ 	.word	0x00000690
        /*0148*/ 	.word	0x000000ff
        /*014c*/ 	.word	0x00000008
        /*0150*/ 	.short	0x0100
        /*0152*/ 	.byte	0x04
	.zero		1


	//   ....[3]....
        /*0154*/ 	.word	0x000006a0
        /*0158*/ 	.word	0x000000ff
        /*015c*/ 	.word	0x00000088
        /*0160*/ 	.short	0x0100
        /*0162*/ 	.byte	0x04
	.zero		1


	//   ....[4]....
        /*0164*/ 	.word	0x000006b0
        /*0168*/ 	.word	0x000000ff
        /*016c*/ 	.word	0x00000010
        /*0170*/ 	.short	0x0100
        /*0172*/ 	.byte	0x04
	.zero		1


	//   ....[5]....
        /*0174*/ 	.word	0x000006c0
        /*0178*/ 	.word	0x000000ff
        /*017c*/ 	.word	0x00000090
        /*0180*/ 	.short	0x0100
        /*0182*/ 	.byte	0x04
	.zero		1


	//   ....[6]....
        /*0184*/ 	.word	0x000006d0
        /*0188*/ 	.word	0x000000ff
        /*018c*/ 	.word	0x00000018
        /*0190*/ 	.short	0x0100
        /*0192*/ 	.byte	0x04
	.zero		1


	//   ....[7]....
        /*0194*/ 	.word	0x000006e0
        /*0198*/ 	.word	0x000000ff
        /*019c*/ 	.word	0x00000098
        /*01a0*/ 	.short	0x0100
        /*01a2*/ 	.byte	0x04
	.zero		1


	//   ....[8]....
        /*01a4*/ 	.word	0x000006f0
        /*01a8*/ 	.word	0x000000ff
        /*01ac*/ 	.word	0x00000020
        /*01b0*/ 	.short	0x0100
        /*01b2*/ 	.byte	0x04
	.zero		1


	//   ....[9]....
        /*01b4*/ 	.word	0x00000700
        /*01b8*/ 	.word	0x000000ff
        /*01bc*/ 	.word	0x000000a0
        /*01c0*/ 	.short	0x0100
        /*01c2*/ 	.byte	0x04
	.zero		1


	//   ....[10]....
        /*01c4*/ 	.word	0x00000710
        /*01c8*/ 	.word	0x000000ff
        /*01cc*/ 	.word	0x00000028
        /*01d0*/ 	.short	0x0100
        /*01d2*/ 	.byte	0x04
	.zero		1


	//   ....[11]....
        /*01d4*/ 	.word	0x00000720
        /*01d8*/ 	.word	0x000000ff
        /*01dc*/ 	.word	0x000000a8
        /*01e0*/ 	.short	0x0100
        /*01e2*/ 	.byte	0x04
	.zero		1


	//   ....[12]....
        /*01e4*/ 	.word	0x00000730
        /*01e8*/ 	.word	0x000000ff
        /*01ec*/ 	.word	0x00000030
        /*01f0*/ 	.short	0x0100
        /*01f2*/ 	.byte	0x04
	.zero		1


	//   ....[13]....
        /*01f4*/ 	.word	0x00000740
        /*01f8*/ 	.word	0x000000ff
        /*01fc*/ 	.word	0x000000b0
        /*0200*/ 	.short	0x0100
        /*0202*/ 	.byte	0x04
	.zero		1


	//   ....[14]....
        /*0204*/ 	.word	0x00000750
        /*0208*/ 	.word	0x000000ff
        /*020c*/ 	.word	0x00000038
        /*0210*/ 	.short	0x0100
        /*0212*/ 	.byte	0x04
	.zero		1


	//   ....[15]....
        /*0214*/ 	.word	0x00000760
        /*0218*/ 	.word	0x000000ff
        /*021c*/ 	.word	0x000000b8
        /*0220*/ 	.short	0x0100
        /*0222*/ 	.byte	0x04
	.zero		1


	//   ....[16]....
        /*0224*/ 	.word	0x00000770
        /*0228*/ 	.word	0x000000ff
        /*022c*/ 	.word	0x00000040
        /*0230*/ 	.short	0x0100
        /*0232*/ 	.byte	0x04
	.zero		1


	//   ....[17]....
        /*0234*/ 	.word	0x00000780
        /*0238*/ 	.word	0x000000ff
        /*023c*/ 	.word	0x000000c0
        /*0240*/ 	.short	0x0100
        /*0242*/ 	.byte	0x04
	.zero		1


	//   ....[18]....
        /*0244*/ 	.word	0x00000790
        /*0248*/ 	.word	0x000000ff
        /*024c*/ 	.word	0x00000048
        /*0250*/ 	.short	0x0100
        /*0252*/ 	.byte	0x04
	.zero		1


	//   ....[19]....
        /*0254*/ 	.word	0x000007a0
        /*0258*/ 	.word	0x000000ff
        /*025c*/ 	.word	0x000000c8
        /*0260*/ 	.short	0x0100
        /*0262*/ 	.byte	0x04
	.zero		1


	//   ....[20]....
        /*0264*/ 	.word	0x000007b0
        /*0268*/ 	.word	0x000000ff
        /*026c*/ 	.word	0x00000050
        /*0270*/ 	.short	0x0100
        /*0272*/ 	.byte	0x04
	.zero		1


	//   ....[21]....
        /*0274*/ 	.word	0x000007c0
        /*0278*/ 	.word	0x000000ff
        /*027c*/ 	.word	0x000000d0
        /*0280*/ 	.short	0x0100
        /*0282*/ 	.byte	0x04
	.zero		1


	//   ....[22]....
        /*0284*/ 	.word	0x000007d0
        /*0288*/ 	.word	0x000000ff
        /*028c*/ 	.word	0x00000058
        /*0290*/ 	.short	0x0100
        /*0292*/ 	.byte	0x04
	.zero		1


	//   ....[23]....
        /*0294*/ 	.word	0x000007e0
        /*0298*/ 	.word	0x000000ff
        /*029c*/ 	.word	0x000000d8
        /*02a0*/ 	.short	0x0100
        /*02a2*/ 	.byte	0x04
	.zero		1


	//   ....[24]....
        /*02a4*/ 	.word	0x000007f0
        /*02a8*/ 	.word	0x000000ff
        /*02ac*/ 	.word	0x00000060
        /*02b0*/ 	.short	0x0100
        /*02b2*/ 	.byte	0x04
	.zero		1


	//   ....[25]....
        /*02b4*/ 	.word	0x00000800
        /*02b8*/ 	.word	0x000000ff
        /*02bc*/ 	.word	0x000000e0
        /*02c0*/ 	.short	0x0100
        /*02c2*/ 	.byte	0x04
	.zero		1


	//   ....[26]....
        /*02c4*/ 	.word	0x00000810
        /*02c8*/ 	.word	0x000000ff
        /*02cc*/ 	.word	0x00000068
        /*02d0*/ 	.short	0x0100
        /*02d2*/ 	.byte	0x04
	.zero		1


	//   ....[27]....
        /*02d4*/ 	.word	0x00000820
        /*02d8*/ 	.word	0x000000ff
        /*02dc*/ 	.word	0x000000e8
        /*02e0*/ 	.short	0x0100
        /*02e2*/ 	.byte	0x04
	.zero		1


	//   ....[28]....
        /*02e4*/ 	.word	0x00000830
        /*02e8*/ 	.word	0x000000ff
        /*02ec*/ 	.word	0x00000070
        /*02f0*/ 	.short	0x0100
        /*02f2*/ 	.byte	0x04
	.zero		1


	//   ....[29]....
        /*02f4*/ 	.word	0x00000840
        /*02f8*/ 	.word	0x000000ff
        /*02fc*/ 	.word	0x000000f0
        /*0300*/ 	.short	0x0100
        /*0302*/ 	.byte	0x04
	.zero		1


	//   ....[30]....
        /*0304*/ 	.word	0x00000850
        /*0308*/ 	.word	0x000000ff
        /*030c*/ 	.word	0x00000078
        /*0310*/ 	.short	0x0100
        /*0312*/ 	.byte	0x04
	.zero		1


	//   ....[31]....
        /*0314*/ 	.word	0x00000860
        /*0318*/ 	.word	0x000000ff
        /*031c*/ 	.word	0x000000f8
        /*0320*/ 	.short	0x0100
        /*0322*/ 	.byte	0x04
	.zero		1


	//   ....[32]....
        /*0324*/ 	.word	0x000009a0
        /*0328*/ 	.word	0x000000ff
        /*032c*/ 	.word	0x00000100
        /*0330*/ 	.short	0x0100
        /*0332*/ 	.byte	0x04
	.zero		1


	//   ....[33]....
        /*0334*/ 	.word	0x000009b0
        /*0338*/ 	.word	0x000000ff
        /*033c*/ 	.word	0x00000120
        /*0340*/ 	.short	0x0100
        /*0342*/ 	.byte	0x04
	.zero		1


	//   ....[34]....
        /*0344*/ 	.word	0x000009c0
        /*0348*/ 	.word	0x000000ff
        /*034c*/ 	.word	0x00000108
        /*0350*/ 	.short	0x0100
        /*0352*/ 	.byte	0x04
	.zero		1


	//   ....[35]....
        /*0354*/ 	.word	0x000009d0
        /*0358*/ 	.word	0x000000ff
        /*035c*/ 	.word	0x00000128
        /*0360*/ 	.short	0x0100
        /*0362*/ 	.byte	0x04
	.zero		1


	//   ....[36]....
        /*0364*/ 	.word	0x000009e0
        /*0368*/ 	.word	0x000000ff
        /*036c*/ 	.word	0x00000110
        /*0370*/ 	.short	0x0100
        /*0372*/ 	.byte	0x04
	.zero		1


	//   ....[37]....
        /*0374*/ 	.word	0x000009f0
        /*0378*/ 	.word	0x000000ff
        /*037c*/ 	.word	0x00000130
        /*0380*/ 	.short	0x0100
        /*0382*/ 	.byte	0x04
	.zero		1


	//   ....[38]....
        /*0384*/ 	.word	0x00000a00
        /*0388*/ 	.word	0x000000ff
        /*038c*/ 	.word	0x00000118
        /*0390*/ 	.short	0x0100
        /*0392*/ 	.byte	0x04
	.zero		1


	//   ....[39]....
        /*0394*/ 	.word	0x00000a10
        /*0398*/ 	.word	0x000000ff
        /*039c*/ 	.word	0x00000138
        /*03a0*/ 	.short	0x0100
        /*03a2*/ 	.byte	0x04
	.zero		1


	//   ....[40]....
        /*03a4*/ 	.word	0x00000b00
        /*03a8*/ 	.word	0x000000ff
        /*03ac*/ 	.word	0x00000140
        /*03b0*/ 	.short	0x0100
        /*03b2*/ 	.byte	0x06
	.zero		1


	//   ....[41]....
        /*03b4*/ 	.word	0x00000b10
        /*03b8*/ 	.word	0x000000ff
        /*03bc*/ 	.word	0x00000148
        /*03c0*/ 	.short	0x0100
        /*03c2*/ 	.byte	0x06
	.zero		1


	//   ....[42]....
        /*03c4*/ 	.word	0x00000c50
        /*03c8*/ 	.word	0x000000ff
        /*03cc*/ 	.word	0x00000150
        /*03d0*/ 	.short	0x0100
        /*03d2*/ 	.byte	0x06
	.zero		1


	//   ....[43]....
        /*03d4*/ 	.word	0x00000c60
        /*03d8*/ 	.word	0x000000ff
        /*03dc*/ 	.word	0x00000160
        /*03e0*/ 	.short	0x0100
        /*03e2*/ 	.byte	0x06
	.zero		1


	//   ....[44]....
        /*03e4*/ 	.word	0x00000c70
        /*03e8*/ 	.word	0x000000ff
        /*03ec*/ 	.word	0x00000158
        /*03f0*/ 	.short	0x0100
        /*03f2*/ 	.byte	0x06
	.zero		1


	//   ....[45]....
        /*03f4*/ 	.word	0x00000c80
        /*03f8*/ 	.word	0x000000ff
        /*03fc*/ 	.word	0x00000168
        /*0400*/ 	.short	0x0100
        /*0402*/ 	.byte	0x06
	.zero		1


	//   ....[46]....
        /*0404*/ 	.word	0x00000db0
        /*0408*/ 	.word	0x000000ff
        /*040c*/ 	.word	0x00000170
        /*0410*/ 	.short	0x0100
        /*0412*/ 	.byte	0x04
	.zero		1


	//   ....[47]....
        /*0414*/ 	.word	0x00000dc0
        /*0418*/ 	.word	0x000000ff
        /*041c*/ 	.word	0x00000190
        /*0420*/ 	.short	0x0100
        /*0422*/ 	.byte	0x04
	.zero		1


	//   ....[48]....
        /*0424*/ 	.word	0x00000dd0
        /*0428*/ 	.word	0x000000ff
        /*042c*/ 	.word	0x00000178
        /*0430*/ 	.short	0x0100
        /*0432*/ 	.byte	0x04
	.zero		1


	//   ....[49]....
        /*0434*/ 	.word	0x00000de0
        /*0438*/ 	.word	0x000000ff
        /*043c*/ 	.word	0x00000198
        /*0440*/ 	.short	0x0100
        /*0442*/ 	.byte	0x04
	.zero		1


	//   ....[50]....
        /*0444*/ 	.word	0x00000df0
        /*0448*/ 	.word	0x000000ff
        /*044c*/ 	.word	0x00000180
        /*0450*/ 	.short	0x0100
        /*0452*/ 	.byte	0x04
	.zero		1


	//   ....[51]....
        /*0454*/ 	.word	0x00000e00
        /*0458*/ 	.word	0x000000ff
        /*045c*/ 	.word	0x000001a0
        /*0460*/ 	.short	0x0100
        /*0462*/ 	.byte	0x04
	.zero		1


	//   ....[52]....
        /*0464*/ 	.word	0x00000e10
        /*0468*/ 	.word	0x000000ff
        /*046c*/ 	.word	0x00000188
        /*0470*/ 	.short	0x0100
        /*0472*/ 	.byte	0x04
	.zero		1


	//   ....[53]....
        /*0474*/ 	.word	0x00000e20
        /*0478*/ 	.word	0x000000ff
        /*047c*/ 	.word	0x000001a8
        /*0480*/ 	.short	0x0100
        /*0482*/ 	.byte	0x04
	.zero		1


	//   ....[54]....
        /*0484*/ 	.word	0x00000f20
        /*0488*/ 	.word	0x000000ff
        /*048c*/ 	.word	0x000001b0
        /*0490*/ 	.short	0x0100
        /*0492*/ 	.byte	0x04
	.zero		1


	//   ....[55]....
        /*0494*/ 	.word	0x00000f30
        /*0498*/ 	.word	0x000000ff
        /*049c*/ 	.word	0x000001c0
        /*04a0*/ 	.short	0x0100
        /*04a2*/ 	.byte	0x04
	.zero		1


	//   ....[56]....
        /*04a4*/ 	.word	0x00000f40
        /*04a8*/ 	.word	0x000000ff
        /*04ac*/ 	.word	0x000001b8
        /*04b0*/ 	.short	0x0100
        /*04b2*/ 	.byte	0x04
	.zero		1


	//   ....[57]....
        /*04b4*/ 	.word	0x00000f50
        /*04b8*/ 	.word	0x000000ff
        /*04bc*/ 	.word	0x000001c8
        /*04c0*/ 	.short	0x0100
        /*04c2*/ 	.byte	0x04
	.zero		1


	//   ....[58]....
        /*04c4*/ 	.word	0x00001060
        /*04c8*/ 	.word	0x000000ff
        /*04cc*/ 	.word	0x000001d0
        /*04d0*/ 	.short	0x0100
        /*04d2*/ 	.byte	0x06
	.zero		1


	//   ....[59]....
        /*04d4*/ 	.word	0x00001e40
        /*04d8*/ 	.word	0x00000000
        /*04dc*/ 	.word	0x000001c0
        /*04e0*/ 	.short	0x010a
        /*04e2*/ 	.byte	0xff
	.zero		1


	//   ....[60]....
        /*04e4*/ 	.word	0x00001e60
        /*04e8*/ 	.word	0x00000000
        /*04ec*/ 	.word	0x000001b0
        /*04f0*/ 	.short	0x0101
        /*04f2*/ 	.byte	0xff
	.zero		1


	//   ....[61]....
        /*04f4*/ 	.word	0x00001f10
        /*04f8*/ 	.word	0x000000ff
        /*04fc*/ 	.word	0x00000080
        /*0500*/ 	.short	0x010a
        /*0502*/ 	.byte	0x04
	.zero		1


	//   ....[62]....
        /*0504*/ 	.word	0x00001fe0
        /*0508*/ 	.word	0x000000ff
        /*050c*/ 	.word	0x00000080
        /*0510*/ 	.short	0x010a
        /*0512*/ 	.byte	0x21
	.zero		1


	//   ....[63]....
        /*0514*/ 	.word	0x00002190
        /*0518*/ 	.word	0x000000ff
        /*051c*/ 	.word	0x00000080
        /*0520*/ 	.short	0x010a
        /*0522*/ 	.byte	0x05
	.zero		1


	//   ....[64]....
        /*0524*/ 	.word	0x000022d0
        /*0528*/ 	.word	0x000000ff
        /*052c*/ 	.word	0x00000148
        /*0530*/ 	.short	0x0101
        /*0532*/ 	.byte	0x0d
	.zero		1


	//   ....[65]....
        /*0534*/ 	.word	0x000022f0
        /*0538*/ 	.word	0x000000ff
        /*053c*/ 	.word	0x00000080
        /*0540*/ 	.short	0x010a
        /*0542*/ 	.byte	0x04
	.zero		1


	//   ....[66]....
        /*0544*/ 	.word	0x00002370
        /*0548*/ 	.word	0x000000ff
        /*054c*/ 	.word	0x00000080
        /*0550*/ 	.short	0x010a
        /*0552*/ 	.byte	0x11
	.zero		1


	//   ....[67]....
        /*0554*/ 	.word	0x00002500
        /*0558*/ 	.word	0x000000ff
        /*055c*/ 	.word	0x00000080
        /*0560*/ 	.short	0x010a
        /*0562*/ 	.byte	0x05
	.zero		1


	//   ....[68]....
        /*0564*/ 	.word	0x00002650
        /*0568*/ 	.word	0x00000003
        /*056c*/ 	.word	0x00000150
        /*0570*/ 	.short	0x010a
        /*0572*/ 	.byte	0xff
	.zero		1


	//   ....[69]....
        /*0574*/ 	.word	0x000027a0
        /*0578*/ 	.word	0x00000000
        /*057c*/ 	.word	0x00000000
        /*0580*/ 	.short	0x0101
        /*0582*/ 	.byte	0xff
	.zero		1


	//   ....[70]....
        /*0584*/ 	.word	0x00002d60
        /*0588*/ 	.word	0x000000ff
        /*058c*/ 	.word	0x00000000
        /*0590*/ 	.short	0x010a
        /*0592*/ 	.byte	0x04
	.zero		1


	//   ....[71]....
        /*0594*/ 	.word	0x00002df0
        /*0598*/ 	.word	0x000000ff
        /*059c*/ 	.word	0x00000000
        /*05a0*/ 	.short	0x010a
        /*05a2*/ 	.byte	0x05
	.zero		1


	//   ....[72]....
        /*05a4*/ 	.word	0x00002e80
        /*05a8*/ 	.word	0x000000ff
        /*05ac*/ 	.word	0x00000000
        /*05b0*/ 	.short	0x010a
        /*05b2*/ 	.byte	0x05
	.zero		1


	//   ....[73]....
        /*05b4*/ 	.word	0x00002f10
        /*05b8*/ 	.word	0x000000ff
        /*05bc*/ 	.word	0x00000000
        /*05c0*/ 	.short	0x010a
        /*05c2*/ 	.byte	0x05
	.zero		1


	//   ....[74]....
        /*05c4*/ 	.word	0x00002fa0
        /*05c8*/ 	.word	0x000000ff
        /*05cc*/ 	.word	0x00000000
        /*05d0*/ 	.short	0x010a
        /*05d2*/ 	.byte	0x05
	.zero		1


	//   ....[75]....
        /*05d4*/ 	.word	0x00003030
        /*05d8*/ 	.word	0x000000ff
        /*05dc*/ 	.word	0x00000000
        /*05e0*/ 	.short	0x010a
        /*05e2*/ 	.byte	0x05
	.zero		1


	//   ....[76]....
        /*05e4*/ 	.word	0x000030c0
        /*05e8*/ 	.word	0x000000ff
        /*05ec*/ 	.word	0x00000000
        /*05f0*/ 	.short	0x010a
        /*05f2*/ 	.byte	0x05
	.zero		1


	//   ....[77]....
        /*05f4*/ 	.word	0x00003150
        /*05f8*/ 	.word	0x000000ff
        /*05fc*/ 	.word	0x00000000
        /*0600*/ 	.short	0x010a
        /*0602*/ 	.byte	0x05
	.zero		1


	//   ....[78]....
        /*0604*/ 	.word	0x000031e0
        /*0608*/ 	.word	0x000000ff
        /*060c*/ 	.word	0x00000000
        /*0610*/ 	.short	0x010a
        /*0612*/ 	.byte	0x05
	.zero		1


	//   ....[79]....
        /*0614*/ 	.word	0x00003270
        /*0618*/ 	.word	0x000000ff
        /*061c*/ 	.word	0x00000000
        /*0620*/ 	.short	0x010a
        /*0622*/ 	.byte	0x05
	.zero		1


	//   ....[80]....
        /*0624*/ 	.word	0x00003300
        /*0628*/ 	.word	0x000000ff
        /*062c*/ 	.word	0x00000000
        /*0630*/ 	.short	0x010a
        /*0632*/ 	.byte	0x05
	.zero		1


	//   ....[81]....
        /*0634*/ 	.word	0x00003390
        /*0638*/ 	.word	0x000000ff
        /*063c*/ 	.word	0x00000000
        /*0640*/ 	.short	0x010a
        /*0642*/ 	.byte	0x05
	.zero		1


	//   ....[82]....
        /*0644*/ 	.word	0x00003420
        /*0648*/ 	.word	0x000000ff
        /*064c*/ 	.word	0x00000000
        /*0650*/ 	.short	0x010a
        /*0652*/ 	.byte	0x05
	.zero		1


	//   ....[83]....
        /*0654*/ 	.word	0x000034b0
        /*0658*/ 	.word	0x000000ff
        /*065c*/ 	.word	0x00000000
        /*0660*/ 	.short	0x010a
        /*0662*/ 	.byte	0x05
	.zero		1


	//   ....[84]....
        /*0664*/ 	.word	0x00003540
        /*0668*/ 	.word	0x000000ff
        /*066c*/ 	.word	0x00000000
        /*0670*/ 	.short	0x010a
        /*0672*/ 	.byte	0x05
	.zero		1


	//   ....[85]....
        /*0674*/ 	.word	0x000035e0
        /*0678*/ 	.word	0x00000000
        /*067c*/ 	.word	0x00000000
        /*0680*/ 	.short	0x010a
        /*0682*/ 	.byte	0xff
	.zero		1


	//   ....[86]....
        /*0684*/ 	.word	0x00003720
        /*0688*/ 	.word	0x00000002
        /*068c*/ 	.word	0x000001b0
        /*0690*/ 	.short	0x010a
        /*0692*/ 	.byte	0xff
	.zero		1


	//   ....[87]....
        /*0694*/ 	.word	0x00003780
        /*0698*/ 	.word	0x00000004
        /*069c*/ 	.word	0x00000000
        /*06a0*/ 	.short	0x0101
        /*06a2*/ 	.byte	0xff
	.zero		1


	//   ....[88]....
        /*06a4*/ 	.word	0x000037a0
        /*06a8*/ 	.word	0x000000ff
        /*06ac*/ 	.word	0x00000160
        /*06b0*/ 	.short	0x010a
        /*06b2*/ 	.byte	0x04
	.zero		1


	//   ....[89]....
        /*06b4*/ 	.word	0x000038c0
        /*06b8*/ 	.word	0x00000002
        /*06bc*/ 	.word	0x00000150
        /*06c0*/ 	.short	0x010a
        /*06c2*/ 	.byte	0xff
	.zero		1


	//   ....[90]....
        /*06c4*/ 	.word	0x000039d0
        /*06c8*/ 	.word	0x00000002
        /*06cc*/ 	.word	0x00000000
        /*06d0*/ 	.short	0x0101
        /*06d2*/ 	.byte	0xff
	.zero		1


	//   ....[91]....
        /*06d4*/ 	.word	0x00003a60
        /*06d8*/ 	.word	0x000000ff
        /*06dc*/ 	.word	0x00000160
        /*06e0*/ 	.short	0x0106
        /*06e2*/ 	.byte	0x04
	.zero		1


	//   ....[92]....
        /*06e4*/ 	.word	0x00003a80
        /*06e8*/ 	.word	0x000000ff
        /*06ec*/ 	.word	0x00000160
        /*06f0*/ 	.short	0x010a
        /*06f2*/ 	.byte	0x04
	.zero		1


	//   ....[93]....
        /*06f4*/ 	.word	0x00003b10
        /*06f8*/ 	.word	0x000000ff
        /*06fc*/ 	.word	0x00000160
        /*0700*/ 	.short	0x0106
        /*0702*/ 	.byte	0x07
	.zero		1


	//   ....[94]....
        /*0704*/ 	.word	0x00003b50
        /*0708*/ 	.word	0x00000000
        /*070c*/ 	.word	0x00000160
        /*0710*/ 	.short	0x010a
        /*0712*/ 	.byte	0xff
	.zero		1


	//   ....[95]....
        /*0714*/ 	.word	0x00003da0
        /*0718*/ 	.word	0x000000ff
        /*071c*/ 	.word	0x00000008
        /*0720*/ 	.short	0x010a
        /*0722*/ 	.byte	0x05
	.zero		1


	//   ....[96]....
        /*0724*/ 	.word	0x00003dc0
        /*0728*/ 	.word	0x000000ff
        /*072c*/ 	.word	0x00000008
        /*0730*/ 	.short	0x010a
        /*0732*/ 	.byte	0x05
	.zero		1


	//   ....[97]....
        /*0734*/ 	.word	0x00003f50
        /*0738*/ 	.word	0x000000ff
        /*073c*/ 	.word	0x00000008
        /*0740*/ 	.short	0x010a
        /*0742*/ 	.byte	0x05
	.zero		1


	//   ....[98]....
        /*0744*/ 	.word	0x00003f70
        /*0748*/ 	.word	0x000000ff
        /*074c*/ 	.word	0x00000008
        /*0750*/ 	.short	0x010a
        /*0752*/ 	.byte	0x05
	.zero		1


	//   ....[99]....
        /*0754*/ 	.word	0x00004030
        /*0758*/ 	.word	0x000000ff
        /*075c*/ 	.word	0x00000000
        /*0760*/ 	.short	0x0101
        /*0762*/ 	.byte	0x04
	.zero		1


	//   ....[100]....
        /*0764*/ 	.word	0x00004330
        /*0768*/ 	.word	0x00000000
        /*076c*/ 	.word	0x00000150
        /*0770*/ 	.short	0x010a
        /*0772*/ 	.byte	0xff
	.zero		1


	//   ....[101]....
        /*0774*/ 	.word	0x000043f0
        /*0778*/ 	.word	0x00000000
        /*077c*/ 	.word	0x00000000
        /*0780*/ 	.short	0x0101
        /*0782*/ 	.byte	0xff
	.zero		1


	//   ....[102]....
        /*0784*/ 	.word	0x000044b0
        /*0788*/ 	.word	0x000000ff
        /*078c*/ 	.word	0x00000000
        /*0790*/ 	.short	0x010a
        /*0792*/ 	.byte	0x04
	.zero		1


	//   ....[103]....
        /*0794*/ 	.word	0x000044c0
        /*0798*/ 	.word	0x000000ff
        /*079c*/ 	.word	0x00000190
        /*07a0*/ 	.short	0x010a
        /*07a2*/ 	.byte	0x17
	.zero		1


	//   ....[104]....
        /*07a4*/ 	.word	0x00004570
        /*07a8*/ 	.word	0x000000ff
        /*07ac*/ 	.word	0x00000000
        /*07b0*/ 	.short	0x010a
        /*07b2*/ 	.byte	0x05
	.zero		1


	//   ....[105]....
        /*07b4*/ 	.word	0x000046b0
        /*07b8*/ 	.word	0x000000ff
        /*07bc*/ 	.word	0x00000000
        /*07c0*/ 	.short	0x010a
        /*07c2*/ 	.byte	0x04
	.zero		1


	//   ....[106]....
        /*07c4*/ 	.word	0x00004900
        /*07c8*/ 	.word	0x000000ff
        /*07cc*/ 	.word	0x00000000
        /*07d0*/ 	.short	0x010a
        /*07d2*/ 	.byte	0x04
	.zero		1


	//   ....[107]....
        /*07d4*/ 	.word	0x00004990
        /*07d8*/ 	.word	0x000000ff
        /*07dc*/ 	.word	0x00000000
        /*07e0*/ 	.short	0x010a
        /*07e2*/ 	.byte	0x05
	.zero		1


	//   ....[108]....
        /*07e4*/ 	.word	0x00004a20
        /*07e8*/ 	.word	0x000000ff
        /*07ec*/ 	.word	0x00000000
        /*07f0*/ 	.short	0x010a
        /*07f2*/ 	.byte	0x05
	.zero		1


	//   ....[109]....
        /*07f4*/ 	.word	0x00004ac0
        /*07f8*/ 	.word	0x00000000
        /*07fc*/ 	.word	0x00000000
        /*0800*/ 	.short	0x010a
        /*0802*/ 	.byte	0xff
	.zero		1


	//   ....[110]....
        /*0804*/ 	.word	0x00004b00
        /*0808*/ 	.word	0x00000000
        /*080c*/ 	.word	0x00000000
        /*0810*/ 	.short	0x010a
        /*0812*/ 	.byte	0xff
	.zero		1


	//   ....[111]....
        /*0814*/ 	.word	0x00004b70
        /*0818*/ 	.word	0x000000ff
        /*081c*/ 	.word	0x00000000
        /*0820*/ 	.short	0x0101
        /*0822*/ 	.byte	0x04
	.zero		1


	//   ....[112]....
        /*0824*/ 	.word	0x00004bb0
        /*0828*/ 	.word	0x000000ff
        /*082c*/ 	.word	0x000001d0
        /*0830*/ 	.short	0x010a
        /*0832*/ 	.byte	0x11
	.zero		1


	//   ....[113]....
        /*0834*/ 	.word	0x00004c00
        /*0838*/ 	.word	0x000000ff
        /*083c*/ 	.word	0x00000000
        /*0840*/ 	.short	0x0101
        /*0842*/ 	.byte	0x04
	.zero		1


	//   ....[114]....
        /*0844*/ 	.word	0x000050e0
        /*0848*/ 	.word	0x0000000c
        /*084c*/ 	.word	0x00000150
        /*0850*/ 	.short	0x010a
        /*0852*/ 	.byte	0xff
	.zero		1


	//   ....[115]....
        /*0854*/ 	.word	0x00005250
        /*0858*/ 	.word	0x00000000
        /*085c*/ 	.word	0x00000000
        /*0860*/ 	.short	0x0101
        /*0862*/ 	.byte	0xff
	.zero		1


	//   ....[116]....
        /*0864*/ 	.word	0x000056e0
        /*0868*/ 	.word	0x000000ff
        /*086c*/ 	.word	0x00000148
        /*0870*/ 	.short	0x010a
        /*0872*/ 	.byte	0x15
	.zero		1


	//   ....[117]....
        /*0874*/ 	.word	0x00005860
        /*0878*/ 	.word	0x000000ff
        /*087c*/ 	.word	0x00000120
        /*0880*/ 	.short	0x010a
        /*0882*/ 	.byte	0x15
	.zero		1


	//   ....[118]....
        /*0884*/ 	.word	0x00005a50
        /*0888*/ 	.word	0x000000ff
        /*088c*/ 	.word	0x00000100
        /*0890*/ 	.short	0x010b
        /*0892*/ 	.byte	0x15
	.zero		1


	//   ....[119]....
        /*0894*/ 	.word	0x00005a60
        /*0898*/ 	.word	0x000000ff
        /*089c*/ 	.word	0x00000000
        /*08a0*/ 	.short	0x0101
        /*08a2*/ 	.byte	0x2e
	.zero		1


	//   ....[120]....
        /*08a4*/ 	.word	0x00005a70
        /*08a8*/ 	.word	0x000000ff
        /*08ac*/ 	.word	0x00000128
        /*08b0*/ 	.short	0x010a
        /*08b2*/ 	.byte	0x15
	.zero		1


	//   ....[121]....
        /*08b4*/ 	.word	0x00005c20
        /*08b8*/ 	.word	0x000000ff
        /*08bc*/ 	.word	0x00000108
        /*08c0*/ 	.short	0x010b
        /*08c2*/ 	.byte	0x15
	.zero		1


	//   ....[122]....
        /*08c4*/ 	.word	0x00005c30
        /*08c8*/ 	.word	0x000000ff
        /*08cc*/ 	.word	0x00000000
        /*08d0*/ 	.short	0x0101
        /*08d2*/ 	.byte	0x27
	.zero		1


	//   ....[123]....
        /*08d4*/ 	.word	0x00005c40
        /*08d8*/ 	.word	0x000000ff
        /*08dc*/ 	.word	0x00000130
        /*08e0*/ 	.short	0x010a
        /*08e2*/ 	.byte	0x15
	.zero		1


	//   ....[124]....
        /*08e4*/ 	.word	0x00005df0
        /*08e8*/ 	.word	0x000000ff
        /*08ec*/ 	.word	0x00000110
        /*08f0*/ 	.short	0x010b
        /*08f2*/ 	.byte	0x15
	.zero		1


	//   ....[125]....
        /*08f4*/ 	.word	0x00005e00
        /*08f8*/ 	.word	0x000000ff
        /*08fc*/ 	.word	0x00000000
        /*0900*/ 	.short	0x0101
        /*0902*/ 	.byte	0x26
	.zero		1


	//   ....[126]....
        /*0904*/ 	.word	0x00005e10
        /*0908*/ 	.word	0x000000ff
        /*090c*/ 	.word	0x00000138
        /*0910*/ 	.short	0x010a
        /*0912*/ 	.byte	0x15
	.zero		1


	//   ....[127]....
        /*0914*/ 	.word	0x00006060
        /*0918*/ 	.word	0x000000ff
        /*091c*/ 	.word	0x00000118
        /*0920*/ 	.short	0x010b
        /*0922*/ 	.byte	0x15
	.zero		1


	//   ....[128]....
        /*0924*/ 	.word	0x00006070
        /*0928*/ 	.word	0x000000ff
        /*092c*/ 	.word	0x00000000
        /*0930*/ 	.short	0x0101
        /*0932*/ 	.byte	0x25
	.zero		1


	//   ....[129]....
        /*0934*/ 	.word	0x000060b0
        /*0938*/ 	.word	0x000000ff
        /*093c*/ 	.word	0x00000120
        /*0940*/ 	.short	0x010a
        /*0942*/ 	.byte	0x15
	.zero		1


	//   ....[130]....
        /*0944*/ 	.word	0x000060d0
        /*0948*/ 	.word	0x000000ff
        /*094c*/ 	.word	0x00000128
        /*0950*/ 	.short	0x010a
        /*0952*/ 	.byte	0x15
	.zero		1


	//   ....[131]....
        /*0954*/ 	.word	0x000060f0
        /*0958*/ 	.word	0x000000ff
        /*095c*/ 	.word	0x00000130
        /*0960*/ 	.short	0x010a
        /*0962*/ 	.byte	0x15
	.zero		1


	//   ....[132]....
        /*0964*/ 	.word	0x00006130
        /*0968*/ 	.word	0x00000000
        /*096c*/ 	.word	0x00000138
        /*0970*/ 	.short	0x010a
        /*0972*/ 	.byte	0xff
	.zero		1


	//   ....[133]....
        /*0974*/ 	.word	0x000064a0
        /*0978*/ 	.word	0x00000003
        /*097c*/ 	.word	0x00000150
        /*0980*/ 	.short	0x010a
        /*0982*/ 	.byte	0xff
	.zero		1


	//   ....[134]....
        /*0984*/ 	.word	0x00006620
        /*0988*/ 	.word	0x00000000
        /*098c*/ 	.word	0x00000000
        /*0990*/ 	.short	0x0101
        /*0992*/ 	.byte	0xff
	.zero		1


	//   ....[135]....
        /*0994*/ 	.word	0x00007140
        /*0998*/ 	.word	0x000000ff
        /*099c*/ 	.word	0x00000100
        /*09a0*/ 	.short	0x010a
        /*09a2*/ 	.byte	0x2b
	.zero		1


	//   ....[136]....
        /*09a4*/ 	.word	0x00007160
        /*09a8*/ 	.word	0x00000065
        /*09ac*/ 	.word	0x00000170
        /*09b0*/ 	.short	0x010a
        /*09b2*/ 	.byte	0xff
	.zero		1


	//   ....[137]....
        /*09b4*/ 	.word	0x00007250
        /*09b8*/ 	.word	0x000000ff
        /*09bc*/ 	.word	0x00000100
        /*09c0*/ 	.short	0x010a
        /*09c2*/ 	.byte	0x2b
	.zero		1


	//   ....[138]....
        /*09c4*/ 	.word	0x00007340
        /*09c8*/ 	.word	0x00000065
        /*09cc*/ 	.word	0x00000170
        /*09d0*/ 	.short	0x010a
        /*09d2*/ 	.byte	0xff
	.zero		1


	//   ....[139]....
        /*09d4*/ 	.word	0x00007e50
        /*09d8*/ 	.word	0x00000000
        /*09dc*/ 	.word	0x00000000
        /*09e0*/ 	.short	0x0101
        /*09e2*/ 	.byte	0xff
	.zero		1


	//   ....[140]....
        /*09e4*/ 	.word	0x00007e60
        /*09e8*/ 	.word	0x00000003
        /*09ec*/ 	.word	0x00000100
        /*09f0*/ 	.short	0x010a
        /*09f2*/ 	.byte	0xff
	.zero		1


	//   ....[141]....
        /*09f4*/ 	.word	0x00007f40
        /*09f8*/ 	.word	0x00000003
        /*09fc*/ 	.word	0x00000100
        /*0a00*/ 	.short	0x010a
        /*0a02*/ 	.byte	0xff
	.zero		1


	//   ....[142]....
        /*0a04*/ 	.word	0x00008af0
        /*0a08*/ 	.word	0x0000003d
        /*0a0c*/ 	.word	0x00000000
        /*0a10*/ 	.short	0x0101
        /*0a12*/ 	.byte	0xff
	.zero		1


	//   ....[143]....
        /*0a14*/ 	.word	0x00008b10
        /*0a18*/ 	.word	0x0000003e
        /*0a1c*/ 	.word	0x00000100
        /*0a20*/ 	.short	0x010a
        /*0a22*/ 	.byte	0xff
	.zero		1


	//   ....[144]....
        /*0a24*/ 	.word	0x00008be0
        /*0a28*/ 	.word	0x0000003e
        /*0a2c*/ 	.word	0x00000100
        /*0a30*/ 	.short	0x010a
        /*0a32*/ 	.byte	0xff
	.zero		1


	//   ....[145]....
        /*0a34*/ 	.word	0x00009780
        /*0a38*/ 	.word	0x0000003d
        /*0a3c*/ 	.word	0x00000000
        /*0a40*/ 	.short	0x0101
        /*0a42*/ 	.byte	0xff
	.zero		1


	//   ....[146]....
        /*0a44*/ 	.word	0x000097a0
        /*0a48*/ 	.word	0x0000003e
        /*0a4c*/ 	.word	0x00000100
        /*0a50*/ 	.short	0x010a
        /*0a52*/ 	.byte	0xff
	.zero		1


	//   ....[147]....
        /*0a54*/ 	.word	0x00009870
        /*0a58*/ 	.word	0x0000003e
        /*0a5c*/ 	.word	0x00000100
        /*0a60*/ 	.short	0x010a
        /*0a62*/ 	.byte	0xff
	.zero		1


	//   ....[148]....
        /*0a64*/ 	.word	0x00009c60
        /*0a68*/ 	.word	0x00000065
        /*0a6c*/ 	.word	0x00000000
        /*0a70*/ 	.short	0x0101
        /*0a72*/ 	.byte	0xff
	.zero		1


	//   ....[149]....
        /*0a74*/ 	.word	0x0000a460
        /*0a78*/ 	.word	0x00000003
        /*0a7c*/ 	.word	0x00000000
        /*0a80*/ 	.short	0x0101
        /*0a82*/ 	.byte	0xff
	.zero		1


	//   ....[150]....
        /*0a84*/ 	.word	0x0000a720
        /*0a88*/ 	.word	0x000000ff
        /*0a8c*/ 	.word	0x00000000
        /*0a90*/ 	.short	0x0101
        /*0a92*/ 	.byte	0x06
	.zero		1


	//   ....[151]....
        /*0a94*/ 	.word	0x0000a740
        /*0a98*/ 	.word	0x00000000
        /*0a9c*/ 	.word	0x000001c0
        /*0aa0*/ 	.short	0x010a
        /*0aa2*/ 	.byte	0xff
	.zero		1


	//   ....[152]....
        /*0aa4*/ 	.word	0x0000a7a0
        /*0aa8*/ 	.word	0x00000000
        /*0aac*/ 	.word	0x00000080
        /*0ab0*/ 	.short	0x010a
        /*0ab2*/ 	.byte	0xff
	.zero		1


	//   ....[153]....
        /*0ab4*/ 	.word	0x0000a800
        /*0ab8*/ 	.word	0x00000000
        /*0abc*/ 	.word	0x00000080
        /*0ac0*/ 	.short	0x010a
        /*0ac2*/ 	.byte	0xff
	.zero		1


	//   ....[154]....
        /*0ac4*/ 	.word	0x0000a850
        /*0ac8*/ 	.word	0x00000003
        /*0acc*/ 	.word	0x00000150
        /*0ad0*/ 	.short	0x010a
        /*0ad2*/ 	.byte	0xff
	.zero		1


	//   ....[155]....
        /*0ad4*/ 	.word	0x0000a8b0
        /*0ad8*/ 	.word	0x00000000
        /*0adc*/ 	.word	0x00000000
        /*0ae0*/ 	.short	0x010a
        /*0ae2*/ 	.byte	0xff
	.zero		1


	//   ....[156]....
        /*0ae4*/ 	.word	0x0000a910
        /*0ae8*/ 	.word	0x00000000
        /*0aec*/ 	.word	0x00000000
        /*0af0*/ 	.short	0x010a
        /*0af2*/ 	.byte	0xff
	.zero		1


	//   ....[157]....
        /*0af4*/ 	.word	0x0000a970
        /*0af8*/ 	.word	0x00000000
        /*0afc*/ 	.word	0x00000000
        /*0b00*/ 	.short	0x010a
        /*0b02*/ 	.byte	0xff
	.zero		1


	//   ....[158]....
        /*0b04*/ 	.word	0x0000a9d0
        /*0b08*/ 	.word	0x00000000
        /*0b0c*/ 	.word	0x00000000
        /*0b10*/ 	.short	0x010a
        /*0b12*/ 	.byte	0xff
	.zero		1


	//   ....[159]....
        /*0b14*/ 	.word	0x0000aa30
        /*0b18*/ 	.word	0x00000000
        /*0b1c*/ 	.word	0x00000000
        /*0b20*/ 	.short	0x010a
        /*0b22*/ 	.byte	0xff
	.zero		1


	//   ....[160]....
        /*0b24*/ 	.word	0x0000aa90
        /*0b28*/ 	.word	0x00000000
        /*0b2c*/ 	.word	0x00000000
        /*0b30*/ 	.short	0x010a
        /*0b32*/ 	.byte	0xff
	.zero		1


	//   ....[161]....
        /*0b34*/ 	.word	0x0000aaf0
        /*0b38*/ 	.word	0x00000000
        /*0b3c*/ 	.word	0x00000000
        /*0b40*/ 	.short	0x010a
        /*0b42*/ 	.byte	0xff
	.zero		1


	//   ....[162]....
        /*0b44*/ 	.word	0x0000ab50
        /*0b48*/ 	.word	0x00000000
        /*0b4c*/ 	.word	0x00000000
        /*0b50*/ 	.short	0x010a
        /*0b52*/ 	.byte	0xff
	.zero		1


	//   ....[163]....
        /*0b54*/ 	.word	0x0000abb0
        /*0b58*/ 	.word	0x00000000
        /*0b5c*/ 	.word	0x00000000
        /*0b60*/ 	.short	0x010a
        /*0b62*/ 	.byte	0xff
	.zero		1


	//   ....[164]....
        /*0b64*/ 	.word	0x0000ac10
        /*0b68*/ 	.word	0x00000000
        /*0b6c*/ 	.word	0x00000000
        /*0b70*/ 	.short	0x010a
        /*0b72*/ 	.byte	0xff
	.zero		1


	//   ....[165]....
        /*0b74*/ 	.word	0x0000ac70
        /*0b78*/ 	.word	0x00000000
        /*0b7c*/ 	.word	0x00000000
        /*0b80*/ 	.short	0x010a
        /*0b82*/ 	.byte	0xff
	.zero		1


	//   ....[166]....
        /*0b84*/ 	.word	0x0000acd0
        /*0b88*/ 	.word	0x00000000
        /*0b8c*/ 	.word	0x00000000
        /*0b90*/ 	.short	0x010a
        /*0b92*/ 	.byte	0xff
	.zero		1


	//   ....[167]....
        /*0b94*/ 	.word	0x0000ad30
        /*0b98*/ 	.word	0x00000000
        /*0b9c*/ 	.word	0x00000000
        /*0ba0*/ 	.short	0x010a
        /*0ba2*/ 	.byte	0xff
	.zero		1


	//   ....[168]....
        /*0ba4*/ 	.word	0x0000ad90
        /*0ba8*/ 	.word	0x00000000
        /*0bac*/ 	.word	0x00000000
        /*0bb0*/ 	.short	0x010a
        /*0bb2*/ 	.byte	0xff
	.zero		1


	//   ....[169]....
        /*0bb4*/ 	.word	0x0000adf0
        /*0bb8*/ 	.word	0x00000000
        /*0bbc*/ 	.word	0x00000000
        /*0bc0*/ 	.short	0x010a
        /*0bc2*/ 	.byte	0xff
	.zero		1


	//   ....[170]....
        /*0bc4*/ 	.word	0x0000ae40
        /*0bc8*/ 	.word	0x00000002
        /*0bcc*/ 	.word	0x000001b0
        /*0bd0*/ 	.short	0x010a
        /*0bd2*/ 	.byte	0xff
	.zero		1


	//   ....[171]....
        /*0bd4*/ 	.word	0x0000aea0
        /*0bd8*/ 	.word	0x00000002
        /*0bdc*/ 	.word	0x00000160
        /*0be0*/ 	.short	0x010a
        /*0be2*/ 	.byte	0xff
	.zero		1


	//   ....[172]....
        /*0be4*/ 	.word	0x0000aef0
        /*0be8*/ 	.word	0x00000002
        /*0bec*/ 	.word	0x00000150
        /*0bf0*/ 	.short	0x010a
        /*0bf2*/ 	.byte	0xff
	.zero		1


	//   ....[173]....
        /*0bf4*/ 	.word	0x0000af50
        /*0bf8*/ 	.word	0x00000000
        /*0bfc*/ 	.word	0x00000160
        /*0c00*/ 	.short	0x010a
        /*0c02*/ 	.byte	0xff
	.zero		1


	//   ....[174]....
        /*0c04*/ 	.word	0x0000afb0
        /*0c08*/ 	.word	0x00000000
        /*0c0c*/ 	.word	0x00000008
        /*0c10*/ 	.short	0x010a
        /*0c12*/ 	.byte	0xff
	.zero		1


	//   ....[175]....
        /*0c14*/ 	.word	0x0000b0a0
        /*0c18*/ 	.word	0x00000000
        /*0c1c*/ 	.word	0x00000008
        /*0c20*/ 	.short	0x010a
        /*0c22*/ 	.byte	0xff
	.zero		1


	//   ....[176]....
        /*0c24*/ 	.word	0x0000b0f0
        /*0c28*/ 	.word	0x00000000
        /*0c2c*/ 	.word	0x00000150
        /*0c30*/ 	.short	0x010a
        /*0c32*/ 	.byte	0xff
	.zero		1


	//   ....[177]....
        /*0c34*/ 	.word	0x0000b150
        /*0c38*/ 	.word	0x00000000
        /*0c3c*/ 	.word	0x00000190
        /*0c40*/ 	.short	0x010a
        /*0c42*/ 	.byte	0xff
	.zero		1


	//   ....[178]....
        /*0c44*/ 	.word	0x0000b1b0
        /*0c48*/ 	.word	0x00000000
        /*0c4c*/ 	.word	0x00000000
        /*0c50*/ 	.short	0x010a
        /*0c52*/ 	.byte	0xff
	.zero		1


	//   ....[179]....
        /*0c54*/ 	.word	0x0000b210
        /*0c58*/ 	.word	0x00000000
        /*0c5c*/ 	.word	0x00000000
        /*0c60*/ 	.short	0x010a
        /*0c62*/ 	.byte	0xff
	.zero		1


	//   ....[180]....
        /*0c64*/ 	.word	0x0000b270
        /*0c68*/ 	.word	0x00000000
        /*0c6c*/ 	.word	0x00000000
        /*0c70*/ 	.short	0x010a
        /*0c72*/ 	.byte	0xff
	.zero		1


	//   ....[181]....
        /*0c74*/ 	.word	0x0000b2d0
        /*0c78*/ 	.word	0x00000000
        /*0c7c*/ 	.word	0x00000000
        /*0c80*/ 	.short	0x010a
        /*0c82*/ 	.byte	0xff
	.zero		1


	//   ....[182]....
        /*0c84*/ 	.word	0x0000b330
        /*0c88*/ 	.word	0x00000000
        /*0c8c*/ 	.word	0x000001d0
        /*0c90*/ 	.short	0x010a
        /*0c92*/ 	.byte	0xff
	.zero		1


	//   ....[183]....
        /*0c94*/ 	.word	0x0000b380
        /*0c98*/ 	.word	0x0000000c
        /*0c9c*/ 	.word	0x00000150
        /*0ca0*/ 	.short	0x010a
        /*0ca2*/ 	.byte	0xff
	.zero		1


	//   ....[184]....
        /*0ca4*/ 	.word	0x0000b3e0
        /*0ca8*/ 	.word	0x00000000
        /*0cac*/ 	.word	0x00000148
        /*0cb0*/ 	.short	0x010a
        /*0cb2*/ 	.byte	0xff
	.zero		1


	//   ....[185]....
        /*0cb4*/ 	.word	0x0000b440
        /*0cb8*/ 	.word	0x00000000
        /*0cbc*/ 	.word	0x00000120
        /*0cc0*/ 	.short	0x010a
        /*0cc2*/ 	.byte	0xff
	.zero		1


	//   ....[186]....
        /*0cc4*/ 	.word	0x0000b4a0
        /*0cc8*/ 	.word	0x00000000
        /*0ccc*/ 	.word	0x00000128
        /*0cd0*/ 	.short	0x010a
        /*0cd2*/ 	.byte	0xff
	.zero		1


	//   ....[187]....
        /*0cd4*/ 	.word	0x0000b500
        /*0cd8*/ 	.word	0x00000000
        /*0cdc*/ 	.word	0x00000130
        /*0ce0*/ 	.short	0x010a
        /*0ce2*/ 	.byte	0xff
	.zero		1


	//   ....[188]....
        /*0ce4*/ 	.word	0x0000b560
        /*0ce8*/ 	.word	0x00000000
        /*0cec*/ 	.word	0x00000138
        /*0cf0*/ 	.short	0x010a
        /*0cf2*/ 	.byte	0xff
	.zero		1


	//   ....[189]....
        /*0cf4*/ 	.word	0x0000b5c0
        /*0cf8*/ 	.word	0x00000000
        /*0cfc*/ 	.word	0x00000120
        /*0d00*/ 	.short	0x010a
        /*0d02*/ 	.byte	0xff
	.zero		1


	//   ....[190]....
        /*0d04*/ 	.word	0x0000b620
        /*0d08*/ 	.word	0x00000000
        /*0d0c*/ 	.word	0x00000128
        /*0d10*/ 	.short	0x010a
        /*0d12*/ 	.byte	0xff
	.zero		1


	//   ....[191]....
        /*0d14*/ 	.word	0x0000b680
        /*0d18*/ 	.word	0x00000000
        /*0d1c*/ 	.word	0x00000130
        /*0d20*/ 	.short	0x010a
        /*0d22*/ 	.byte	0xff
	.zero		1


	//   ....[192]....
        /*0d24*/ 	.word	0x0000b6d0
        /*0d28*/ 	.word	0x00000003
        /*0d2c*/ 	.word	0x00000150
        /*0d30*/ 	.short	0x010a
        /*0d32*/ 	.byte	0xff
	.zero		1


	//   ....[193]....
        /*0d34*/ 	.word	0x0000b730
        /*0d38*/ 	.word	0x00000002
        /*0d3c*/ 	.word	0x00000100
        /*0d40*/ 	.short	0x010a
        /*0d42*/ 	.byte	0xff
	.zero		1


	//   ....[194]....
        /*0d44*/ 	.word	0x0000b780
        /*0d48*/ 	.word	0x00000065
        /*0d4c*/ 	.word	0x00000170
        /*0d50*/ 	.short	0x010a
        /*0d52*/ 	.byte	0xff
	.zero		1


	//   ....[195]....
        /*0d54*/ 	.word	0x0000b7d0
        /*0d58*/ 	.word	0x00000003
        /*0d5c*/ 	.word	0x00000100
        /*0d60*/ 	.short	0x010a
        /*0d62*/ 	.byte	0xff
	.zero		1


	//   ....[196]....
        /*0d64*/ 	.word	0x0000b820
        /*0d68*/ 	.word	0x0000003e
        /*0d6c*/ 	.word	0x00000100
        /*0d70*/ 	.short	0x010a
        /*0d72*/ 	.byte	0xff
	.zero		1


	//   ....[197]....
        /*0d74*/ 	.word	0x0000b870
        /*0d78*/ 	.word	0x0000003e
        /*0d7c*/ 	.word	0x00000100
        /*0d80*/ 	.short	0x010a
        /*0d82*/ 	.byte	0xff
	.zero		1


	//----- nvinfo : EIATTR_NUM_MBARRIERS
	.align		4
.L_47:
        /*0d84*/ 	.byte	0x03, 0x38
        /*0d86*/ 	.short	0x003b


	//----- nvinfo : EIATTR_EXIT_INSTR_OFFSETS
	.align		4
        /*0d88*/ 	.byte	0x04, 0x1c
        /*0d8a*/ 	.short	(.L_49 - .L_48)


	//   ....[0]....
.L_48:
        /*0d8c*/ 	.word	0x00003610


	//   ....[1]....
        /*0d90*/ 	.word	0x00003b20


	//   ....[2]....
        /*0d94*/ 	.word	0x00003b80


	//   ....[3]....
        /*0d98*/ 	.word	0x00004e30


	//   ....[4]....
        /*0d9c*/ 	.word	0x00006160


	//   ....[5]....
        /*0da0*/ 	.word	0x000061a0


	//   ....[6]....
        /*0da4*/ 	.word	0x0000a610


	//   ....[7]....
        /*0da8*/ 	.word	0x0000a680


	//   ....[8]....
        /*0dac*/ 	.word	0x0000a6b0


	//   ....[9]....
        /*0db0*/ 	.word	0x0000a730


	//----- nvinfo : EIATTR_MAX_THREADS
	.align		4
.L_49:
        /*0db4*/ 	.byte	0x04, 0x05
        /*0db6*/ 	.short	(.L_51 - .L_50)
.L_50:
        /*0db8*/ 	.word	0x00000100
        /*0dbc*/ 	.word	0x00000001
        /*0dc0*/ 	.word	0x00000001


	//----- nvinfo : EIATTR_CRS_STACK_SIZE
	.align		4
.L_51:
        /*0dc4*/ 	.byte	0x04, 0x1e
        /*0dc6*/ 	.short	(.L_53 - .L_52)
.L_52:
        /*0dc8*/ 	.word	0x00000000


	//----- nvinfo : EIATTR_CBANK_PARAM_SIZE
	.align		4
.L_53:
        /*0dcc*/ 	.byte	0x03, 0x19
        /*0dce*/ 	.short	0x0800


	//----- nvinfo : EIATTR_PARAM_CBANK
	.align		4
        /*0dd0*/ 	.byte	0x04, 0x0a
        /*0dd2*/ 	.short	(.L_55 - .L_54)
	.align		4
.L_54:
        /*0dd4*/ 	.word	index@(.nv.constant0._ZN7cutlass13device_kernelINS_4gemm6kernel13GemmUniversalIN4cute5tupleIJiiiiEEENS1_10collective13CollectiveMmaINS1_35MainloopSm100TmaUmmaWarpSpecializedILi16ELi2ELi4ENS5_IJNS4_1CILi4EEENSA_ILi2EEENSA_ILi1EEEEEEEENS5_IJNSA_ILi128EEENSA_ILi256EEENSA_ILi32EEEEEENS_10bfloat16_tENS5_IJlSD_lEEESK_SL_NS4_8TiledMMAINS4_8MMA_AtomIJNS4_26SM100_MMA_F16BF16_2x1SM_SSISK_SK_fLi128ELi256ELNS4_4UMMA5MajorE0ELSQ_0ELNSP_7ScaleInE0ELSR_0EEEEEENS4_6LayoutINS5_IJSD_SD_SD_EEENS5_IJNSA_ILi0EEESW_SW_EEEEENS5_IJNS4_10UnderscoreESZ_SZ_EEEEENS4_28SM100_TMA_2SM_LOAD_MULTICASTENS4_14ComposedLayoutINS4_7SwizzleILi2ELi4ELi3EEENS4_18smem_ptr_flag_bitsILi16EEENSU_INS5_IJNSA_ILi8EEESI_EEENS5_IJSI_SD_EEEEEEEvNS4_8identityES12_S1C_vS1D_EENS_8epilogue10collective18CollectiveEpilogueINS1F_23Sm100TmaWarpSpecializedILi4ELi2ELi32ELb1ELb0EEEJNS5_IJNSA_ILi64EEESH_SI_EEENS5_IJNSU_IS1K_SD_EENSU_INS5_IJSI_SC_EEENS5_IJSD_SG_EEEEEEEESK_SL_SK_SL_NS1F_6fusion15FusionCallbacksIS1J_NS1R_17LinearCombinationISK_fSK_fLNS_15FloatRoundStyleE2EEES1L_S1Q_JEEENS4_5SM1004TMEM4LOAD26SM100_TMEM_LOAD_32dp32b32xENS4_13SM90_TMA_LOADES1C_NS4_39AutoVectorizingCopyWithAssumedAlignmentILi128EEENS4_14SM90_TMA_STOREES1C_S23_S23_EEEvvEEEEvNT_6ParamsE)
        /*0dd8*/ 	.short	0x0380
        /*0dda*/ 	.short	0x0800


	//----- nvinfo : EIATTR_SW_WAR
	.align		4
.L_55:
        /*0ddc*/ 	.byte	0x04, 0x36
        /*0dde*/ 	.short	(.L_57 - .L_56)
.L_56:
        /*0de0*/ 	.word	0x00000008
.L_57:


//--------------------- .nv.callgraph             --------------------------
	.section	.nv.callgraph,"",@"SHT_CUDA_CALLGRAPH"
	.align	4
	.sectionentsize	8
	.align		4
        /*0000*/ 	.word	0x00000000
	.align		4
        /*0004*/ 	.word	0xffffffff
	.align		4
        /*0008*/ 	.word	index@(_ZN7cutlass13device_kernelINS_4gemm6kernel13GemmUniversalIN4cute5tupleIJiiiiEEENS1_10collective13CollectiveMmaINS1_35MainloopSm100TmaUmmaWarpSpecializedILi16ELi2ELi4ENS5_IJNS4_1CILi4EEENSA_ILi2EEENSA_ILi1EEEEEEEENS5_IJNSA_ILi128EEENSA_ILi256EEENSA_ILi32EEEEEENS_10bfloat16_tENS5_IJlSD_lEEESK_SL_NS4_8TiledMMAINS4_8MMA_AtomIJNS4_26SM100_MMA_F16BF16_2x1SM_SSISK_SK_fLi128ELi256ELNS4_4UMMA5MajorE0ELSQ_0ELNSP_7ScaleInE0ELSR_0EEEEEENS4_6LayoutINS5_IJSD_SD_SD_EEENS5_IJNSA_ILi0EEESW_SW_EEEEENS5_IJNS4_10UnderscoreESZ_SZ_EEEEENS4_28SM100_TMA_2SM_LOAD_MULTICASTENS4_14ComposedLayoutINS4_7SwizzleILi2ELi4ELi3EEENS4_18smem_ptr_flag_bitsILi16EEENSU_INS5_IJNSA_ILi8EEESI_EEENS5_IJSI_SD_EEEEEEEvNS4_8identityES12_S1C_vS1D_EENS_8epilogue10collective18CollectiveEpilogueINS1F_23Sm100TmaWarpSpecializedILi4ELi2ELi32ELb1ELb0EEEJNS5_IJNSA_ILi64EEESH_SI_EEENS5_IJNSU_IS1K_SD_EENSU_INS5_IJSI_SC_EEENS5_IJSD_SG_EEEEEEEESK_SL_SK_SL_NS1F_6fusion15FusionCallbacksIS1J_NS1R_17LinearCombinationISK_fSK_fLNS_15FloatRoundStyleE2EEES1L_S1Q_JEEENS4_5SM1004TMEM4LOAD26SM100_TMEM_LOAD_32dp32b32xENS4_13SM90_TMA_LOADES1C_NS4_39AutoVectorizingCopyWithAssumedAlignmentILi128EEENS4_14SM90_TMA_STOREES1C_S23_S23_EEEvvEEEEvNT_6ParamsE)
	.align		4
        /*000c*/ 	.word	index@(__assertfail)
	.align		4
        /*0010*/ 	.word	0x00000000
	.align		4
        /*0014*/ 	.word	0xfffffffe
	.align		4
        /*0018*/ 	.word	0x00000000
	.align		4
        /*001c*/ 	.word	0xfffffffd
	.align		4
        /*0020*/ 	.word	0x00000000
	.align		4
        /*0024*/ 	.word	0xfffffffc


//--------------------- .nv.constant4             --------------------------
	.section	.nv.constant4,"a",@progbits
	.align	8
	.align		8
.nv.constant4:
        /*0000*/ 	.dword	__assertfail
	.align		8
        /*0008*/ 	.dword	__unnamed_1
	.align		8
        /*0010*/ 	.dword	__unnamed_2
	.align		8
        /*0018*/ 	.dword	_ZN40_INTERNAL_4412c35e_4_k_cu_83d14756_222354cuda3std3__45__cpo5beginE
	.align		8
        /*0020*/ 	.dword	_ZN40_INTERNAL_4412c35e_4_k_cu_83d14756_222354cuda3std3__45__cpo3endE
	.align		8
        /*0028*/ 	.dword	_ZN40_INTERNAL_4412c35e_4_k_cu_83d14756_222354cuda3std3__45__cpo6cbeginE
	.align		8
        /*0030*/ 	.dword	_ZN40_INTERNAL_4412c35e_4_k_cu_83d14756_222354cuda3std3__45__cpo4cendE
	.align		8
        /*0038*/ 	.dword	_ZN40_INTERNAL_4412c35e_4_k_cu_83d14756_222354cuda3std3__442_GLOBAL__N__4412c35e_4_k_cu_83d14756_222356ignoreE
	.align		8
        /*0040*/ 	.dword	_ZN40_INTERNAL_4412c35e_4_k_cu_83d14756_222354cuda3std3__419piecewise_constructE
	.align		8
        /*0048*/ 	.dword	_ZN40_INTERNAL_4412c35e_4_k_cu_83d14756_222354cuda3std3__48in_placeE
	.align		8
        /*0050*/ 	.dword	_ZN40_INTERNAL_4412c35e_4_k_cu_83d14756_222354cuda3std6ranges3__45__cpo4swapE
	.align		8
        /*0058*/ 	.dword	_ZN40_INTERNAL_4412c35e_4_k_cu_83d14756_222354cuda3std6ranges3__45__cpo9iter_moveE
	.align		8
        /*0060*/ 	.dword	_ZN40_INTERNAL_4412c35e_4_k_cu_83d14756_222354cute7productE
	.align		8
        /*0068*/ 	.dword	_ZN40_INTERNAL_4412c35e_4_k_cu_83d14756_222354cute1_E
	.align		8
        /*0070*/ 	.dword	$str$25
	.align		8
        /*0078*/ 	.dword	$str$26
	.align		8
        /*0080*/ 	.dword	$str$27
	.align		8
        /*0088*/ 	.dword	$str$28


//--------------------- .text._ZN7cutlass13device_kernelINS_4gemm6kernel13GemmUniversalIN4cute5tupleIJiiiiEEENS1_10collective13CollectiveMmaINS1_35MainloopSm100TmaUmmaWarpSpecializedILi16ELi2ELi4ENS5_IJNS4_1CILi4EEENSA_ILi2EEENSA_ILi1EEEEEEEENS5_IJNSA_ILi128EEENSA_ILi256EEENSA_ILi32EEEEEENS_10bfloat16_tENS5_IJlSD_lEEESK_SL_NS4_8TiledMMAINS4_8MMA_AtomIJNS4_26SM100_MMA_F16BF16_2x1SM_SSISK_SK_fLi128ELi256ELNS4_4UMMA5MajorE0ELSQ_0ELNSP_7ScaleInE0ELSR_0EEEEEENS4_6LayoutINS5_IJSD_SD_SD_EEENS5_IJNSA_ILi0EEESW_SW_EEEEENS5_IJNS4_10UnderscoreESZ_SZ_EEEEENS4_28SM100_TMA_2SM_LOAD_MULTICASTENS4_14ComposedLayoutINS4_7SwizzleILi2ELi4ELi3EEENS4_18smem_ptr_flag_bitsILi16EEENSU_INS5_IJNSA_ILi8EEESI_EEENS5_IJSI_SD_EEEEEEEvNS4_8identityES12_S1C_vS1D_EENS_8epilogue10collective18CollectiveEpilogueINS1F_23Sm100TmaWarpSpecializedILi4ELi2ELi32ELb1ELb0EEEJNS5_IJNSA_ILi64EEESH_SI_EEENS5_IJNSU_IS1K_SD_EENSU_INS5_IJSI_SC_EEENS5_IJSD_SG_EEEEEEEESK_SL_SK_SL_NS1F_6fusion15FusionCallbacksIS1J_NS1R_17LinearCombinationISK_fSK_fLNS_15FloatRoundStyleE2EEES1L_S1Q_JEEENS4_5SM1004TMEM4LOAD26SM100_TMEM_LOAD_32dp32b32xENS4_13SM90_TMA_LOADES1C_NS4_39AutoVectorizingCopyWithAssumedAlignmentILi128EEENS4_14SM90_TMA_STOREES1C_S23_S23_EEEvvEEEEvNT_6ParamsE --------------------------
	.section	.text._ZN7cutlass13device_kernelINS_4gemm6kernel13GemmUniversalIN4cute5tupleIJiiiiEEENS1_10collective13CollectiveMmaINS1_35MainloopSm100TmaUmmaWarpSpecializedILi16ELi2ELi4ENS5_IJNS4_1CILi4EEENSA_ILi2EEENSA_ILi1EEEEEEEENS5_IJNSA_ILi128EEENSA_ILi256EEENSA_ILi32EEEEEENS_10bfloat16_tENS5_IJlSD_lEEESK_SL_NS4_8TiledMMAINS4_8MMA_AtomIJNS4_26SM100_MMA_F16BF16_2x1SM_SSISK_SK_fLi128ELi256ELNS4_4UMMA5MajorE0ELSQ_0ELNSP_7ScaleInE0ELSR_0EEEEEENS4_6LayoutINS5_IJSD_SD_SD_EEENS5_IJNSA_ILi0EEESW_SW_EEEEENS5_IJNS4_10UnderscoreESZ_SZ_EEEEENS4_28SM100_TMA_2SM_LOAD_MULTICASTENS4_14ComposedLayoutINS4_7SwizzleILi2ELi4ELi3EEENS4_18smem_ptr_flag_bitsILi16EEENSU_INS5_IJNSA_ILi8EEESI_EEENS5_IJSI_SD_EEEEEEEvNS4_8identityES12_S1C_vS1D_EENS_8epilogue10collective18CollectiveEpilogueINS1F_23Sm100TmaWarpSpecializedILi4ELi2ELi32ELb1ELb0EEEJNS5_IJNSA_ILi64EEESH_SI_EEENS5_IJNSU_IS1K_SD_EENSU_INS5_IJSI_SC_EEENS5_IJSD_SG_EEEEEEEESK_SL_SK_SL_NS1F_6fusion15FusionCallbacksIS1J_NS1R_17LinearCombinationISK_fSK_fLNS_15FloatRoundStyleE2EEES1L_S1Q_JEEENS4_5SM1004TMEM4LOAD26SM100_TMEM_LOAD_32dp32b32xENS4_13SM90_TMA_LOADES1C_NS4_39AutoVectorizingCopyWithAssumedAlignmentILi128EEENS4_14SM90_TMA_STOREES1C_S23_S23_EEEvvEEEEvNT_6ParamsE,"ax",@progbits
	.align	128
.text._ZN7cutlass13device_kernelINS_4gemm6kernel13GemmUniversalIN4cute5tupleIJiiiiEEENS1_10collective13CollectiveMmaINS1_35MainloopSm100TmaUmmaWarpSpecializedILi16ELi2ELi4ENS5_IJNS4_1CILi4EEENSA_ILi2EEENSA_ILi1EEEEEEEENS5_IJNSA_ILi128EEENSA_ILi256EEENSA_ILi32EEEEEENS_10bfloat16_tENS5_IJlSD_lEEESK_SL_NS4_8TiledMMAINS4_8MMA_AtomIJNS4_26SM100_MMA_F16BF16_2x1SM_SSISK_SK_fLi128ELi256ELNS4_4UMMA5MajorE0ELSQ_0ELNSP_7ScaleInE0ELSR_0EEEEEENS4_6LayoutINS5_IJSD_SD_SD_EEENS5_IJNSA_ILi0EEESW_SW_EEEEENS5_IJNS4_10UnderscoreESZ_SZ_EEEEENS4_28SM100_TMA_2SM_LOAD_MULTICASTENS4_14ComposedLayoutINS4_7SwizzleILi2ELi4ELi3EEENS4_18smem_ptr_flag_bitsILi16EEENSU_INS5_IJNSA_ILi8EEESI_EEENS5_IJSI_SD_EEEEEEEvNS4_8identityES12_S1C_vS1D_EENS_8epilogue10collective18CollectiveEpilogueINS1F_23Sm100TmaWarpSpecializedILi4ELi2ELi32ELb1ELb0EEEJNS5_IJNSA_ILi64EEESH_SI_EEENS5_IJNSU_IS1K_SD_EENSU_INS5_IJSI_SC_EEENS5_IJSD_SG_EEEEEEEESK_SL_SK_SL_NS1F_6fusion15FusionCallbacksIS1J_NS1R_17LinearCombinationISK_fSK_fLNS_15FloatRoundStyleE2EEES1L_S1Q_JEEENS4_5SM1004TMEM4LOAD26SM100_TMEM_LOAD_32dp32b32xENS4_13SM90_TMA_LOADES1C_NS4_39AutoVectorizingCopyWithAssumedAlignmentILi128EEENS4_14SM90_TMA_STOREES1C_S23_S23_EEEvvEEEEvNT_6ParamsE:
        .type           _ZN7cutlass13device_kernelINS_4gemm6kernel13GemmUniversalIN4cute5tupleIJiiiiEEENS1_10collective13CollectiveMmaINS1_35MainloopSm100TmaUmmaWarpSpecializedILi16ELi2ELi4ENS5_IJNS4_1CILi4EEENSA_ILi2EEENSA_ILi1EEEEEEEENS5_IJNSA_ILi128EEENSA_ILi256EEENSA_ILi32EEEEEENS_10bfloat16_tENS5_IJlSD_lEEESK_SL_NS4_8TiledMMAINS4_8MMA_AtomIJNS4_26SM100_MMA_F16BF16_2x1SM_SSISK_SK_fLi128ELi256ELNS4_4UMMA5MajorE0ELSQ_0ELNSP_7ScaleInE0ELSR_0EEEEEENS4_6LayoutINS5_IJSD_SD_SD_EEENS5_IJNSA_ILi0EEESW_SW_EEEEENS5_IJNS4_10UnderscoreESZ_SZ_EEEEENS4_28SM100_TMA_2SM_LOAD_MULTICASTENS4_14ComposedLayoutINS4_7SwizzleILi2ELi4ELi3EEENS4_18smem_ptr_flag_bitsILi16EEENSU_INS5_IJNSA_ILi8EEESI_EEENS5_IJSI_SD_EEEEEEEvNS4_8identityES12_S1C_vS1D_EENS_8epilogue10collective18CollectiveEpilogueINS1F_23Sm100TmaWarpSpecializedILi4ELi2ELi32ELb1ELb0EEEJNS5_IJNSA_ILi64EEESH_SI_EEENS5_IJNSU_IS1K_SD_EENSU_INS5_IJSI_SC_EEENS5_IJSD_SG_EEEEEEEESK_SL_SK_SL_NS1F_6fusion15FusionCallbacksIS1J_NS1R_17LinearCombinationISK_fSK_fLNS_15FloatRoundStyleE2EEES1L_S1Q_JEEENS4_5SM1004TMEM4LOAD26SM100_TMEM_LOAD_32dp32b32xENS4_13SM90_TMA_LOADES1C_NS4_39AutoVectorizingCopyWithAssumedAlignmentILi128EEENS4_14SM90_TMA_STOREES1C_S23_S23_EEEvvEEEEvNT_6ParamsE,@function
        .size           _ZN7cutlass13device_kernelINS_4gemm6kernel13GemmUniversalIN4cute5tupleIJiiiiEEENS1_10collective13CollectiveMmaINS1_35MainloopSm100TmaUmmaWarpSpecializedILi16ELi2ELi4ENS5_IJNS4_1CILi4EEENSA_ILi2EEENSA_ILi1EEEEEEEENS5_IJNSA_ILi128EEENSA_ILi256EEENSA_ILi32EEEEEENS_10bfloat16_tENS5_IJlSD_lEEESK_SL_NS4_8TiledMMAINS4_8MMA_AtomIJNS4_26SM100_MMA_F16BF16_2x1SM_SSISK_SK_fLi128ELi256ELNS4_4UMMA5MajorE0ELSQ_0ELNSP_7ScaleInE0ELSR_0EEEEEENS4_6LayoutINS5_IJSD_SD_SD_EEENS5_IJNSA_ILi0EEESW_SW_EEEEENS5_IJNS4_10UnderscoreESZ_SZ_EEEEENS4_28SM100_TMA_2SM_LOAD_MULTICASTENS4_14ComposedLayoutINS4_7SwizzleILi2ELi4ELi3EEENS4_18smem_ptr_flag_bitsILi16EEENSU_INS5_IJNSA_ILi8EEESI_EEENS5_IJSI_SD_EEEEEEEvNS4_8identityES12_S1C_vS1D_EENS_8epilogue10collective18CollectiveEpilogueINS1F_23Sm100TmaWarpSpecializedILi4ELi2ELi32ELb1ELb0EEEJNS5_IJNSA_ILi64EEESH_SI_EEENS5_IJNSU_IS1K_SD_EENSU_INS5_IJSI_SC_EEENS5_IJSD_SG_EEEEEEEESK_SL_SK_SL_NS1F_6fusion15FusionCallbacksIS1J_NS1R_17LinearCombinationISK_fSK_fLNS_15FloatRoundStyleE2EEES1L_S1Q_JEEENS4_5SM1004TMEM4LOAD26SM100_TMEM_LOAD_32dp32b32xENS4_13SM90_TMA_LOADES1C_NS4_39AutoVectorizingCopyWithAssumedAlignmentILi128EEENS4_14SM90_TMA_STOREES1C_S23_S23_EEEvvEEEEvNT_6ParamsE,(.L_x_234 - _ZN7cutlass13device_kernelINS_4gemm6kernel13GemmUniversalIN4cute5tupleIJiiiiEEENS1_10collective13CollectiveMmaINS1_35MainloopSm100TmaUmmaWarpSpecializedILi16ELi2ELi4ENS5_IJNS4_1CILi4EEENSA_ILi2EEENSA_ILi1EEEEEEEENS5_IJNSA_ILi128EEENSA_ILi256EEENSA_ILi32EEEEEENS_10bfloat16_tENS5_IJlSD_lEEESK_SL_NS4_8TiledMMAINS4_8MMA_AtomIJNS4_26SM100_MMA_F16BF16_2x1SM_SSISK_SK_fLi128ELi256ELNS4_4UMMA5MajorE0ELSQ_0ELNSP_7ScaleInE0ELSR_0EEEEEENS4_6LayoutINS5_IJSD_SD_SD_EEENS5_IJNSA_ILi0EEESW_SW_EEEEENS5_IJNS4_10UnderscoreESZ_SZ_EEEEENS4_28SM100_TMA_2SM_LOAD_MULTICASTENS4_14ComposedLayoutINS4_7SwizzleILi2ELi4ELi3EEENS4_18smem_ptr_flag_bitsILi16EEENSU_INS5_IJNSA_ILi8EEESI_EEENS5_IJSI_SD_EEEEEEEvNS4_8identityES12_S1C_vS1D_EENS_8epilogue10collective18CollectiveEpilogueINS1F_23Sm100TmaWarpSpecializedILi4ELi2ELi32ELb1ELb0EEEJNS5_IJNSA_ILi64EEESH_SI_EEENS5_IJNSU_IS1K_SD_EENSU_INS5_IJSI_SC_EEENS5_IJSD_SG_EEEEEEEESK_SL_SK_SL_NS1F_6fusion15FusionCallbacksIS1J_NS1R_17LinearCombinationISK_fSK_fLNS_15FloatRoundStyleE2EEES1L_S1Q_JEEENS4_5SM1004TMEM4LOAD26SM100_TMEM_LOAD_32dp32b32xENS4_13SM90_TMA_LOADES1C_NS4_39AutoVectorizingCopyWithAssumedAlignmentILi128EEENS4_14SM90_TMA_STOREES1C_S23_S23_EEEvvEEEEvNT_6ParamsE)
        .other          _ZN7cutlass13device_kernelINS_4gemm6kernel13GemmUniversalIN4cute5tupleIJiiiiEEENS1_10collective13CollectiveMmaINS1_35MainloopSm100TmaUmmaWarpSpecializedILi16ELi2ELi4ENS5_IJNS4_1CILi4EEENSA_ILi2EEENSA_ILi1EEEEEEEENS5_IJNSA_ILi128EEENSA_ILi256EEENSA_ILi32EEEEEENS_10bfloat16_tENS5_IJlSD_lEEESK_SL_NS4_8TiledMMAINS4_8MMA_AtomIJNS4_26SM100_MMA_F16BF16_2x1SM_SSISK_SK_fLi128ELi256ELNS4_4UMMA5MajorE0ELSQ_0ELNSP_7ScaleInE0ELSR_0EEEEEENS4_6LayoutINS5_IJSD_SD_SD_EEENS5_IJNSA_ILi0EEESW_SW_EEEEENS5_IJNS4_10UnderscoreESZ_SZ_EEEEENS4_28SM100_TMA_2SM_LOAD_MULTICASTENS4_14ComposedLayoutINS4_7SwizzleILi2ELi4ELi3EEENS4_18smem_ptr_flag_bitsILi16EEENSU_INS5_IJNSA_ILi8EEESI_EEENS5_IJSI_SD_EEEEEEEvNS4_8identityES12_S1C_vS1D_EENS_8epilogue10collective18CollectiveEpilogueINS1F_23Sm100TmaWarpSpecializedILi4ELi2ELi32ELb1ELb0EEEJNS5_IJNSA_ILi64EEESH_SI_EEENS5_IJNSU_IS1K_SD_EENSU_INS5_IJSI_SC_EEENS5_IJSD_SG_EEEEEEEESK_SL_SK_SL_NS1F_6fusion15FusionCallbacksIS1J_NS1R_17LinearCombinationISK_fSK_fLNS_15FloatRoundStyleE2EEES1L_S1Q_JEEENS4_5SM1004TMEM4LOAD26SM100_TMEM_LOAD_32dp32b32xENS4_13SM90_TMA_LOADES1C_NS4_39AutoVectorizingCopyWithAssumedAlignmentILi128EEENS4_14SM90_TMA_STOREES1C_S23_S23_EEEvvEEEEvNT_6ParamsE,@"STO_CUDA_ENTRY STV_DEFAULT"
_ZN7cutlass13device_kernelINS_4gemm6kernel13GemmUniversalIN4cute5tupleIJiiiiEEENS1_10collective13CollectiveMmaINS1_35MainloopSm100TmaUmmaWarpSpecializedILi16ELi2ELi4ENS5_IJNS4_1CILi4EEENSA_ILi2EEENSA_ILi1EEEEEEEENS5_IJNSA_ILi128EEENSA_ILi256EEENSA_ILi32EEEEEENS_10bfloat16_tENS5_IJlSD_lEEESK_SL_NS4_8TiledMMAINS4_8MMA_AtomIJNS4_26SM100_MMA_F16BF16_2x1SM_SSISK_SK_fLi128ELi256ELNS4_4UMMA5MajorE0ELSQ_0ELNSP_7ScaleInE0ELSR_0EEEEEENS4_6LayoutINS5_IJSD_SD_SD_EEENS5_IJNSA_ILi0EEESW_SW_EEEEENS5_IJNS4_10UnderscoreESZ_SZ_EEEEENS4_28SM100_TMA_2SM_LOAD_MULTICASTENS4_14ComposedLayoutINS4_7SwizzleILi2ELi4ELi3EEENS4_18smem_ptr_flag_bitsILi16EEENSU_INS5_IJNSA_ILi8EEESI_EEENS5_IJSI_SD_EEEEEEEvNS4_8identityES12_S1C_vS1D_EENS_8epilogue10collective18CollectiveEpilogueINS1F_23Sm100TmaWarpSpecializedILi4ELi2ELi32ELb1ELb0EEEJNS5_IJNSA_ILi64EEESH_SI_EEENS5_IJNSU_IS1K_SD_EENSU_INS5_IJSI_SC_EEENS5_IJSD_SG_EEEEEEEESK_SL_SK_SL_NS1F_6fusion15FusionCallbacksIS1J_NS1R_17LinearCombinationISK_fSK_fLNS_15FloatRoundStyleE2EEES1L_S1Q_JEEENS4_5SM1004TMEM4LOAD26SM100_TMEM_LOAD_32dp32b32xENS4_13SM90_TMA_LOADES1C_NS4_39AutoVectorizingCopyWithAssumedAlignmentILi128EEENS4_14SM90_TMA_STOREES1C_S23_S23_EEEvvEEEEvNT_6ParamsE:
[----:B------:R-:W1:Y:S01]  /*0000*/  LDC R1, c[0x0][0x37c] ;  /* 0x0000df00ff017b82 */ /* 0x000e620000000800 */
[----:B------:R-:W2:Y:S01]  /*0010*/  S2R R98, SR_TID.X ;  /* 0x0000000000627919 */ /* 0x000ea20000002100 */
[----:B------:R-:W3:Y:S06]  /*0020*/  LDCU.64 UR8, c[0x0][0x890] ;  /* 0x00011200ff0877ac */ /* 0x000eec0008000a00 */
[----:B------:R-:W4:Y:S01]  /*0030*/  S2UR UR4, SR_CgaCtaId ;  /* 0x00000000000479c3 */ /* 0x000f220000008800 */
[----:B------:R-:W-:Y:S02]  /*0040*/  PRMT R84, RZ, 0x7610, R84 ;  /* 0x00007610ff547816 */ /* 0x000fe40000000054 */
[----:B------:R-:W-:-:S02]  /*0050*/  ELECT P0, URZ, PT ;  /* 0x0000000000ff782f */ /* 0x000fc40003800000 */
[----:B---3--:R-:W-:-:S04]  /*0060*/  ISETP.NE.U32.AND P1, PT, RZ, UR8, PT ;  /* 0x00000008ff007c0c */ /* 0x008fc8000bf25070 */
[----:B------:R-:W-:Y:S01]  /*0070*/  ISETP.NE.AND.EX P2, PT, RZ, UR9, PT, P1 ;  /* 0x00000009ff007c0c */ /* 0x000fe2000bf45310 */
[----:B----4-:R-:W-:Y:S02]  /*0080*/  ULOP3.LUT UR34, UR4, 0x1, URZ, 0xc0, !UPT ;  /* 0x0000000104227892 */ /* 0x010fe4000f8ec0ff */
[----:B------:R-:W-:Y:S01]  /*0090*/  ULOP3.LUT UR33, UR4, 0x1, URZ, 0x3c, !UPT ;  /* 0x0000000104217892 */ /* 0x000fe2000f8e3cff */
[----:B--2---:R-:W-:-:S05]  /*00a0*/  SHF.R.U32.HI R85, RZ, 0x5, R98 ;  /* 0x00000005ff557819 */ /* 0x004fca0000011662 */
[----:B------:R-:W2:Y:S02]  /*00b0*/  SHFL.IDX PT, R0, R85, RZ, 0x1f ;  /* 0x00001fff55007589 */ /* 0x000ea400000e0000 */
[----:B--2---:R-:W-:Y:S02]  /*00c0*/  R2UR UR22, R0 ;  /* 0x00000000001672ca */ /* 0x004fe400000e0000 */
[----:B-1----:R-:W-:-:S13]  /*00d0*/  @P2 BRA `(.L_x_0) ;  /* 0x0000000000302947 */ /* 0x002fda0003800000 */
[----:B------:R-:W1:Y:S02]  /*00e0*/  LDCU.64 UR4, c[0x0][0x888] ;  /* 0x00011100ff0477ac */ /* 0x000e640008000a00 */
[----:B-1----:R-:W-:-:S04]  /*00f0*/  UISETP.NE.U32.AND UP0, UPT, UR4, URZ, UPT ;  /* 0x000000ff0400728c */ /* 0x002fc8000bf05070 */
[----:B------:R-:W-:-:S09]  /*0100*/  UISETP.NE.AND.EX UP0, UPT, UR5, URZ, UPT, UP0 ;  /* 0x000000ff0500728c */ /* 0x000fd2000bf05300 */
[----:B------:R-:W-:Y:S05]  /*0110*/  BRA.U !UP0, `(.L_x_1) ;  /* 0x0000000108147547 */ /* 0x000fea000b800000 */
[----:B------:R-:W1:Y:S01]  /*0120*/  LDC.64 R2, c[0x0][0x888] ;  /* 0x00022200ff027b82 */ /* 0x000e620000000a00 */
[----:B------:R-:W1:Y:S02]  /*0130*/  LDCU.64 UR4, c[0x0][0x358] ;  /* 0x00006b00ff0477ac */ /* 0x000e640008000a00 */
[----:B-1----:R1:W5:Y:S01]  /*0140*/  LDG.E R41, desc[UR4][R2.64] ;  /* 0x0000000402297981 */ /* 0x002362000c1e1900 */
[----:B------:R-:W-:Y:S01]  /*0150*/  HFMA2 R84, -RZ, RZ, 0, 5.9604644775390625e-08 ;  /* 0x00000001ff547431 */ /* 0x000fe200000001ff */
[----:B------:R-:W-:Y:S05]  /*0160*/  BRA `(.L_x_0) ;  /* 0x00000000000c7947 */ /* 0x000fea0003800000 */
.L_x_1:
[----:B------:R-:W1:Y:S01]  /*0170*/  LDCU UR4, c[0x0][0x880] ;  /* 0x00011000ff0477ac */ /* 0x000e620008000800 */
[----:B------:R-:W-:Y:S01]  /*0180*/  HFMA2 R84, -RZ, RZ, 0, 5.9604644775390625e-08 ;  /* 0x00000001ff547431 */ /* 0x000fe200000001ff */
[----:B-1----:R-:W-:-:S07]  /*0190*/  MOV R41, UR4 ;  /* 0x0000000400297c02 */ /* 0x002fce0008000f00 */
.L_x_0:
[----:B------:R-:W2:Y:S02]  /*01a0*/  LDCU.64 UR4, c[0x0][0x8b0] ;  /* 0x00011600ff0477ac */ /* 0x000ea40008000a00 */
[----:B--2---:R-:W-:-:S04]  /*01b0*/  UISETP.NE.U32.AND UP0, UPT, UR4, URZ, UPT ;  /* 0x000000ff0400728c */ /* 0x004fc8000bf05070 */
[----:B------:R-:W-:-:S09]  /*01c0*/  UISETP.NE.AND.EX UP0, UPT, UR5, URZ, UPT, UP0 ;  /* 0x000000ff0500728c */ /* 0x000fd2000bf05300 */
[----:B------:R-:W-:Y:S05]  /*01d0*/  BRA.U UP0, `(.L_x_2) ;  /* 0x0000000100287547 */ /* 0x000fea000b800000 */
[----:B------:R-:W2:Y:S02]  /*01e0*/  LDCU.64 UR4, c[0x0][0x8a8] ;  /* 0x00011500ff0477ac */ /* 0x000ea40008000a00 */
[----:B--2---:R-:W-:-:S04]  /*01f0*/  UISETP.NE.U32.AND UP0, UPT, UR4, URZ, UPT ;  /* 0x000000ff0400728c */ /* 0x004fc8000bf05070 */
[----:B------:R-:W-:-:S09]  /*0200*/  UISETP.NE.AND.EX UP0, UPT, UR5, URZ, UPT, UP0 ;  /* 0x000000ff0500728c */ /* 0x000fd2000bf05300 */
[----:B------:R-:W-:Y:S05]  /*0210*/  BRA.U !UP0, `(.L_x_3) ;  /* 0x0000000108107547 */ /* 0x000fea000b800000 */
[----:B------:R-:W2:Y:S01]  /*0220*/  LDC.64 R38, c[0x0][0x8a8] ;  /* 0x00022a00ff267b82 */ /* 0x000ea20000000a00 */
[----:B------:R-:W2:Y:S02]  /*0230*/  LDCU.64 UR4, c[0x0][0x358] ;  /* 0x00006b00ff0477ac */ /* 0x000ea40008000a00 */
[----:B--2---:R2:W5:Y:S01]  /*0240*/  LDG.E R38, desc[UR4][R38.64] ;  /* 0x0000000426267981 */ /* 0x004562000c1e1900 */
[----:B------:R-:W-:Y:S05]  /*0250*/  BRA `(.L_x_2) ;  /* 0x0000000000087947 */ /* 0x000fea0003800000 */
.L_x_3:
[----:B------:R-:W2:Y:S02]  /*0260*/  LDCU UR4, c[0x0][0x8a0] ;  /* 0x00011400ff0477ac */ /* 0x000ea40008000800 */
[----:B--2---:R-:W-:Y:S02]  /*0270*/  MOV R38, UR4 ;  /* 0x0000000400267c02 */ /* 0x004fe40008000f00 */
.L_x_2:
[----:B------:R-:W-:Y:S01]  /*0280*/  IMAD.U32 R0, RZ, RZ, UR22 ;  /* 0x00000016ff007e24 */ /* 0x000fe2000f8e00ff */
[----:B------:R-:W-:Y:S04]  /*0290*/  BSSY.RECONVERGENT B0, `(.L_x_4) ;  /* 0x000000c000007945 */ /* 0x000fe80003800200 */
[C---:B------:R-:W-:Y:S02]  /*02a0*/  ISETP.NE.OR P3, PT, R0.reuse, 0x1, !P0 ;  /* 0x000000010000780c */ /* 0x040fe40004765670 */
[----:B------:R-:W-:-:S11]  /*02b0*/  ISETP.NE.OR P2, PT, R0, 0x3, !P0 ;  /* 0x000000030000780c */ /* 0x000fd60004745670 */
[----:B------:R-:W-:Y:S05]  /*02c0*/  @P3 BRA `(.L_x_5) ;  /* 0x0000000000203947 */ /* 0x000fea0003800000 */
[----:B------:R-:W3:Y:S02]  /*02d0*/  LDCU.64 UR4, c[0x0][0x348] ;  /* 0x00006900ff0477ac */ /* 0x000ee40008000a00 */
[----:B---3--:R-:W-:Y:S02]  /*02e0*/  UIADD3 UR6, UP1, UPT, UR4, 0x80, URZ ;  /* 0x0000008004067890 */ /* 0x008fe4000ff3e0ff */
[----:B------:R-:W-:Y:S02]  /*02f0*/  UIADD3 UR4, UP0, UPT, UR4, 0x180, URZ ;  /* 0x0000018004047890 */ /* 0x000fe4000ff1e0ff */
[----:B------:R-:W-:Y:S02]  /*0300*/  UIADD3.X UR7, UPT, UPT, URZ, UR5, URZ, UP1, !UPT ;  /* 0x00000005ff077290 */ /* 0x000fe40008ffe4ff */
[----:B------:R-:W-:-:S07]  /*0310*/  UIADD3.X UR5, UPT, UPT, URZ, UR5, URZ, UP0, !UPT ;  /* 0x00000005ff057290 */ /* 0x000fce00087fe4ff */
[----:B------:R3:W-:Y:S02]  /*0320*/  UTMACCTL.PF [UR6] ;  /* 0x00000000060079b9 */ /* 0x0007e40008040000 */
[----:B------:R3:W-:Y:S02]  /*0330*/  UTMACCTL.PF [UR4] ;  /* 0x00000000040079b9 */ /* 0x0007e40008040000 */
[----:B---3--:R-:W-:Y:S01]  /*0340*/  NOP ;  /* 0x0000000000007918 */ /* 0x008fe20000000000 */
.L_x_5:
[----:B------:R-:W-:Y:S05]  /*0350*/  BSYNC.RECONVERGENT B0 ;  /* 0x0000000000007941 */ /* 0x000fea0003800200 */
.L_x_4:
[----:B------:R-:W-:Y:S04]  /*0360*/  BSSY.RECONVERGENT B0, `(.L_x_6) ;  /* 0x000000a000007945 */ /* 0x000fe80003800200 */
        /* <DEDUP_REMOVED lines=9> */
.L_x_7:
[----:B------:R-:W-:Y:S05]  /*0400*/  BSYNC.RECONVERGENT B0 ;  /* 0x0000000000007941 */ /* 0x000fea0003800200 */
.L_x_6:
[----:B------:R-:W3:Y:S01]  /*0410*/  LDCU.64 UR4, c[0x0][0x888] ;  /* 0x00011100ff0477ac */ /* 0x000ee20008000a00 */
[----:B------:R-:W-:Y:S01]  /*0420*/  ISETP.NE.AND.EX P1, PT, RZ, UR9, PT, P1 ;  /* 0x00000009ff007c0c */ /* 0x000fe2000bf25310 */
[----:B------:R-:W-:Y:S01]  /*0430*/  UPLOP3.LUT UP5, UPT, UPT, UPT, UPT, 0x80, 0x8 ;  /* 0x000000000008789c */ /* 0x000fe20003faf070 */
[----:B---3--:R-:W-:-:S04]  /*0440*/  ISETP.NE.U32.AND P2, PT, RZ, UR4, PT ;  /* 0x00000004ff007c0c */ /* 0x008fc8000bf45070 */
[----:B------:R-:W-:-:S13]  /*0450*/  ISETP.NE.AND.EX P2, PT, RZ, UR5, PT, P2 ;  /* 0x00000005ff007c0c */ /* 0x000fda000bf45320 */
[----:B------:R-:W-:Y:S05]  /*0460*/  @P2 BRA P1, `(.L_x_8) ;  /* 0x0000000000282947 */ /* 0x000fea0000800000 */
[----:B------:R-:W-:Y:S01]  /*0470*/  UISETP.NE.U32.AND UP0, UPT, UR8, URZ, UPT ;  /* 0x000000ff0800728c */ /* 0x000fe2000bf05070 */
[----:B-----5:R-:W-:Y:S01]  /*0480*/  FSETP.NEU.AND P1, PT, R41, RZ, PT ;  /* 0x000000ff2900720b */ /* 0x020fe20003f2d000 */
[----:B------:R-:W-:Y:S02]  /*0490*/  UISETP.NE.U32.AND UP2, UPT, UR4, URZ, UPT ;  /* 0x000000ff0400728c */ /* 0x000fe4000bf45070 */
[----:B------:R-:W-:Y:S02]  /*04a0*/  UISETP.NE.AND.EX UP1, UPT, UR9, URZ, UPT, UP0 ;  /* 0x000000ff0900728c */ /* 0x000fe4000bf25300 */
[----:B------:R-:W-:-:S04]  /*04b0*/  UISETP.NE.AND.EX UP0, UPT, UR5, URZ, UPT, UP2 ;  /* 0x000000ff0500728c */ /* 0x000fc8000bf05320 */
[----:B------:R-:W-:-:S04]  /*04c0*/  USEL UR4, URZ, 0xffffffff, UP0 ;  /* 0xffffffffff047887 */ /* 0x000fc80008000000 */
[----:B------:R-:W-:Y:S01]  /*04d0*/  VOTEU.ANY UP0, P1 ;  /* 0x0000000000ff7886 */ /* 0x000fe20000800100 */
[----:B------:R-:W-:-:S04]  /*04e0*/  @!UP1 USEL UR4, URZ, 0xffffffff, UP0 ;  /* 0xffffffffff049887 */ /* 0x000fc80008000000 */
[----:B------:R-:W-:-:S04]  /*04f0*/  ULOP3.LUT UR4, UR4, 0x1, URZ, 0xc0, !UPT ;  /* 0x0000000104047892 */ /* 0x000fc8000f8ec0ff */
[----:B------:R-:W-:-:S11]  /*0500*/  UISETP.NE.U32.AND UP5, UPT, UR4, 0x1, UPT ;  /* 0x000000010400788c */ /* 0x000fd6000bfa5070 */
.L_x_8:
[----:B------:R-:W3:Y:S01]  /*0510*/  SHFL.IDX PT, R0, R85, RZ, 0x1f ;  /* 0x00001fff55007589 */ /* 0x000ee200000e0000 */
[----:B------:R-:W-:-:S04]  /*0520*/  UISETP.NE.AND UP0, UPT, UR22, 0x2, UPT ;  /* 0x000000021600788c */ /* 0x000fc8000bf05270 */
[----:B------:R-:W-:Y:S02]  /*0530*/  UISETP.EQ.AND UP1, UPT, UR34, URZ, !UP0 ;  /* 0x000000ff2200728c */ /* 0x000fe4000c722270 */
[----:B------:R-:W-:-:S04]  /*0540*/  USEL UR53, URZ, 0x1, UP0 ;  /* 0x00000001ff357887 */ /* 0x000fc80008000000 */
[----:B------:R-:W-:Y:S02]  /*0550*/  PLOP3.LUT P3, PT, P0, PT, UP1, 0x80, 0x8 ;  /* 0x000000000008781c */ /* 0x000fe4000076f018 */
[----:B---3--:R-:W-:-:S13]  /*0560*/  ISETP.NE.AND P1, PT, R0, RZ, PT ;  /* 0x000000ff0000720c */ /* 0x008fda0003f25270 */
[----:B------:R-:W-:Y:S05]  /*0570*/  @P1 BRA `(.L_x_9) ;  /* 0x0000000000c41947 */ /* 0x000fea0003800000 */
[----:B------:R-:W-:Y:S01]  /*0580*/  ELECT P1, URZ, PT ;  /* 0x0000000000ff782f */ /* 0x000fe20003820000 */
[----:B------:R-:W-:-:S12]  /*0590*/  BSSY.RECONVERGENT B0, `(.L_x_9) ;  /* 0x000002f000007945 */ /* 0x000fd80003800200 */
[----:B------:R-:W-:Y:S05]  /*05a0*/  @!P1 BRA `(.L_x_10) ;  /* 0x0000000000b49947 */ /* 0x000fea0003800000 */
[----:B------:R-:W3:Y:S01]  /*05b0*/  S2UR UR5, SR_CgaCtaId ;  /* 0x00000000000579c3 */ /* 0x000ee20000008800 */
[----:B------:R-:W-:Y:S01]  /*05c0*/  UMOV UR4, 0x400 ;  /* 0x0000040000047882 */ /* 0x000fe20000000000 */
[----:B------:R-:W-:Y:S01]  /*05d0*/  UMOV UR8, 0x1 ;  /* 0x0000000100087882 */ /* 0x000fe20000000000 */
[----:B------:R-:W-:Y:S01]  /*05e0*/  UMOV UR6, 0x3 ;  /* 0x0000000300067882 */ /* 0x000fe20000000000 */
[----:B------:R-:W-:-:S04]  /*05f0*/  UIADD3 UR8, UPT, UPT, -UR8, 0x100000, URZ ;  /* 0x0010000008087890 */ /* 0x000fc8000fffe1ff */
[----:B------:R-:W-:Y:S02]  /*0600*/  USHF.L.U32 UR9, UR8, 0xb, URZ ;  /* 0x0000000b08097899 */ /* 0x000fe400080006ff */
[----:B------:R-:W-:Y:S02]  /*0610*/  USHF.L.U32 UR8, UR8, 0x1, URZ ;  /* 0x0000000108087899 */ /* 0x000fe400080006ff */
[----:B------:R-:W-:-:S04]  /*0620*/  UIADD3 UR6, UPT, UPT, -UR6, 0x100000, URZ ;  /* 0x0010000006067890 */ /* 0x000fc8000fffe1ff */
[----:B------:R-:W-:Y:S02]  /*0630*/  USHF.L.U32 UR7, UR6, 0xb, URZ ;  /* 0x0000000b06077899 */ /* 0x000fe400080006ff */
[----:B------:R-:W-:Y:S02]  /*0640*/  USHF.L.U32 UR6, UR6, 0x1, URZ ;  /* 0x0000000106067899 */ /* 0x000fe400080006ff */
[----:B---3--:R-:W-:Y:S01]  /*0650*/  ULEA UR4, UR5, UR4, 0x18 ;  /* 0x0000000405047291 */ /* 0x008fe2000f8ec0ff */
[----:B------:R-:W3:Y:S11]  /*0660*/  FENCE.VIEW.ASYNC.S ;  /* 0x00000000000073c6 */ /* 0x000ef60000000000 */
[----:B---3--:R3:W4:Y:S01]  /*0670*/  SYNCS.EXCH.64 URZ, [UR4], UR8 ;  /* 0x0000000804ff75b2 */ /* 0x0087220008000100 */
[----:B------:R3:W1:Y:S01]  /*0680*/  SYNCS.EXCH.64 URZ, [UR4+0x80], UR6 ;  /* 0x0000800604ff75b2 */ /* 0x0006620008000100 */
        /* <DEDUP_REMOVED lines=29> */
[----:B------:R3:W1:Y:S02]  /*0860*/  SYNCS.EXCH.64 URZ, [UR4+0xf8], UR6 ;  /* 0x0000f80604ff75b2 */ /* 0x0006640008000100 */
[----:B---34-:R-:W-:Y:S01]  /*0870*/  NOP ;  /* 0x0000000000007918 */ /* 0x018fe20000000000 */
.L_x_10:
[----:B------:R-:W-:Y:S05]  /*0880*/  BSYNC.RECONVERGENT B0 ;  /* 0x0000000000007941 */ /* 0x000fea0003800200 */
.L_x_9:
[----:B------:R-:W3:Y:S01]  /*0890*/  SHFL.IDX PT, R0, R85, RZ, 0x1f ;  /* 0x00001fff55007589 */ /* 0x000ee200000e0000 */
[----:B------:R-:W-:Y:S01]  /*08a0*/  NOP ;  /* 0x0000000000007918 */ /* 0x000fe20000000000 */
[----:B---3--:R-:W-:-:S13]  /*08b0*/  ISETP.NE.AND P1, PT, R0, 0x1, PT ;  /* 0x000000010000780c */ /* 0x008fda0003f25270 */
[----:B------:R-:W-:Y:S05]  /*08c0*/  @P1 BRA `(.L_x_11) ;  /* 0x0000000000581947 */ /* 0x000fea0003800000 */
        /* <DEDUP_REMOVED lines=9> */
[----:B------:R-:W-:Y:S01]  /*0960*/  USHF.L.U32 UR6, UR6, 0x1, URZ ;  /* 0x0000000106067899 */ /* 0x000fe200080006ff */
[----:B------:R-:W-:Y:S01]  /*0970*/  ELECT P1, URZ, PT ;  /* 0x0000000000ff782f */ /* 0x000fe20003820000 */
[----:B---3--:R-:W-:Y:S01]  /*0980*/  ULEA UR4, UR5, UR4, 0x18 ;  /* 0x0000000405047291 */ /* 0x008fe2000f8ec0ff */
[----:B------:R-:W3:Y:S11]  /*0990*/  FENCE.VIEW.ASYNC.S ;  /* 0x00000000000073c6 */ /* 0x000ef60000000000 */
[----:B---3--:R3:W4:Y:S01]  /*09a0*/  SYNCS.EXCH.64 URZ, [UR4+0x100], UR8 ;  /* 0x0001000804ff75b2 */ /* 0x0087220008000100 */
[----:B------:R3:W1:Y:S01]  /*09b0*/  SYNCS.EXCH.64 URZ, [UR4+0x120], UR6 ;  /* 0x0001200604ff75b2 */ /* 0x0006620008000100 */
[----:B------:R3:W1:Y:S01]  /*09c0*/  SYNCS.EXCH.64 URZ, [UR4+0x108], UR8 ;  /* 0x0001080804ff75b2 */ /* 0x0006620008000100 */
[----:B------:R3:W1:Y:S01]  /*09d0*/  SYNCS.EXCH.64 URZ, [UR4+0x128], UR6 ;  /* 0x0001280604ff75b2 */ /* 0x0006620008000100 */
[----:B------:R3:W1:Y:S01]  /*09e0*/  SYNCS.EXCH.64 URZ, [UR4+0x110], UR8 ;  /* 0x0001100804ff75b2 */ /* 0x0006620008000100 */
[----:B------:R3:W1:Y:S01]  /*09f0*/  SYNCS.EXCH.64 URZ, [UR4+0x130], UR6 ;  /* 0x0001300604ff75b2 */ /* 0x0006620008000100 */
[----:B------:R3:W1:Y:S01]  /*0a00*/  SYNCS.EXCH.64 URZ, [UR4+0x118], UR8 ;  /* 0x0001180804ff75b2 */ /* 0x0006620008000100 */
[----:B------:R3:W1:Y:S01]  /*0a10*/  SYNCS.EXCH.64 URZ, [UR4+0x138], UR6 ;  /* 0x0001380604ff75b2 */ /* 0x0006620008000100 */
[----:B------:R-:W-:Y:S01]  /*0a20*/  NOP ;  /* 0x0000000000007918 */ /* 0x000fe20000000000 */
.L_x_11:
[----:B------:R-:W2:Y:S01]  /*0a30*/  SHFL.IDX PT, R0, R85, RZ, 0x1f ;  /* 0x00001fff55007589 */ /* 0x000ea200000e0000 */
[----:B------:R-:W-:Y:S01]  /*0a40*/  NOP ;  /* 0x0000000000007918 */ /* 0x000fe20000000000 */
[----:B--2---:R-:W-:-:S13]  /*0a50*/  ISETP.NE.AND P1, PT, R0, 0x3, PT ;  /* 0x000000030000780c */ /* 0x004fda0003f25270 */
[----:B------:R-:W-:Y:S05]  /*0a60*/  @P1 BRA `(.L_x_12) ;  /* 0x0000000000301947 */ /* 0x000fea0003800000 */
[----:B---3--:R-:W2:Y:S01]  /*0a70*/  S2UR UR6, SR_CgaCtaId ;  /* 0x00000000000679c3 */ /* 0x008ea20000008800 */
[----:B------:R-:W-:Y:S01]  /*0a80*/  UMOV UR4, 0x400 ;  /* 0x0000040000047882 */ /* 0x000fe20000000000 */
[----:B------:R-:W-:Y:S01]  /*0a90*/  UMOV UR5, 0x20 ;  /* 0x0000002000057882 */ /* 0x000fe20000000000 */
[----:B------:R-:W-:Y:S01]  /*0aa0*/  ELECT P1, URZ, PT ;  /* 0x0000000000ff782f */ /* 0x000fe20003820000 */
[----:B--2---:R-:W-:Y:S02]  /*0ab0*/  ULEA UR6, UR6, UR4, 0x18 ;  /* 0x0000000406067291 */ /* 0x004fe4000f8ec0ff */
[----:B------:R-:W-:-:S04]  /*0ac0*/  UIADD3 UR4, UPT, UPT, -UR5, 0x100000, URZ ;  /* 0x0010000005047890 */ /* 0x000fc8000fffe1ff */
[----:B------:R-:W-:Y:S02]  /*0ad0*/  USHF.L.U32 UR5, UR4, 0xb, URZ ;  /* 0x0000000b04057899 */ /* 0x000fe400080006ff */
[----:B------:R-:W-:Y:S01]  /*0ae0*/  USHF.L.U32 UR4, UR4, 0x1, URZ ;  /* 0x0000000104047899 */ /* 0x000fe200080006ff */
[----:B------:R-:W2:Y:S11]  /*0af0*/  FENCE.VIEW.ASYNC.S ;  /* 0x00000000000073c6 */ /* 0x000eb60000000000 */
[----:B--2---:R2:W3:Y:S01]  /*0b00*/  SYNCS.EXCH.64 URZ, [UR6+0x140], UR4 ;  /* 0x0001400406ff75b2 */ /* 0x0044e20008000100 */
[----:B------:R2:W1:Y:S01]  /*0b10*/  SYNCS.EXCH.64 URZ, [UR6+0x148], UR4 ;  /* 0x0001480406ff75b2 */ /* 0x0004620008000100 */
[----:B------:R-:W-:Y:S01]  /*0b20*/  NOP ;  /* 0x0000000000007918 */ /* 0x000fe20000000000 */
.L_x_12:
[----:B------:R-:W4:Y:S01]  /*0b30*/  SHFL.IDX PT, R0, R85, RZ, 0x1f ;  /* 0x00001fff55007589 */ /* 0x000f2200000e0000 */
[----:B------:R-:W-:Y:S01]  /*0b40*/  NOP ;  /* 0x0000000000007918 */ /* 0x000fe20000000000 */
[----:B----4-:R-:W-:-:S13]  /*0b50*/  ISETP.NE.AND P1, PT, R0, 0x4, PT ;  /* 0x000000040000780c */ /* 0x010fda0003f25270 */
[----:B------:R-:W-:Y:S05]  /*0b60*/  @P1 BRA `(.L_x_13) ;  /* 0x00000000004c1947 */ /* 0x000fea0003800000 */
[----:B--2---:R-:W2:Y:S01]  /*0b70*/  S2UR UR5, SR_CgaCtaId ;  /* 0x00000000000579c3 */ /* 0x004ea20000008800 */
[----:B---3--:R-:W-:Y:S01]  /*0b80*/  UMOV UR4, 0x720 ;  /* 0x0000072000047882 */ /* 0x008fe20000000000 */
[----:B------:R-:W-:Y:S01]  /*0b90*/  UMOV UR6, 0x400 ;  /* 0x0000040000067882 */ /* 0x000fe20000000000 */
[----:B------:R-:W-:Y:S01]  /*0ba0*/  USEL UR4, UR4, 0x620, UP5 ;  /* 0x0000062004047887 */ /* 0x000fe2000a800000 */
[----:B------:R-:W-:Y:S01]  /*0bb0*/  UMOV UR8, 0x1 ;  /* 0x0000000100087882 */ /* 0x000fe20000000000 */
[----:B------:R-:W-:Y:S01]  /*0bc0*/  ELECT P1, URZ, PT ;  /* 0x0000000000ff782f */ /* 0x000fe20003820000 */
[----:B------:R-:W-:-:S04]  /*0bd0*/  UIADD3 UR8, UPT, UPT, -UR8, 0x100000, URZ ;  /* 0x0010000008087890 */ /* 0x000fc8000fffe1ff */
[----:B------:R-:W-:Y:S02]  /*0be0*/  USHF.L.U32 UR9, UR8, 0xb, URZ ;  /* 0x0000000b08097899 */ /* 0x000fe400080006ff */
[----:B------:R-:W-:Y:S02]  /*0bf0*/  USHF.L.U32 UR8, UR8, 0x1, URZ ;  /* 0x0000000108087899 */ /* 0x000fe400080006ff */
[----:B--2---:R-:W-:Y:S02]  /*0c00*/  ULEA UR6, UR5, UR6, 0x18 ;  /* 0x0000000605067291 */ /* 0x004fe4000f8ec0ff */
[----:B------:R-:W-:-:S04]  /*0c10*/  UIADD3 UR4, UPT, UPT, -UR4, 0x100000, URZ ;  /* 0x0010000004047890 */ /* 0x000fc8000fffe1ff */
[----:B------:R-:W-:Y:S02]  /*0c20*/  USHF.L.U32 UR5, UR4, 0xb, URZ ;  /* 0x0000000b04057899 */ /* 0x000fe400080006ff */
[----:B------:R-:W-:Y:S01]  /*0c30*/  USHF.L.U32 UR4, UR4, 0x1, URZ ;  /* 0x0000000104047899 */ /* 0x000fe200080006ff */
[----:B------:R-:W2:Y:S03]  /*0c40*/  FENCE.VIEW.ASYNC.S ;  /* 0x00000000000073c6 */ /* 0x000ea60000000000 */
[----:B--2---:R4:W2:Y:S08]  /*0c50*/  SYNCS.EXCH.64 URZ, [UR6+0x150], UR8 ;  /* 0x0001500806ff75b2 */ /* 0x0048b00008000100 */
[----:B------:R4:W3:Y:S01]  /*0c60*/  SYNCS.EXCH.64 URZ, [UR6+0x160], UR4 ;  /* 0x0001600406ff75b2 */ /* 0x0008e20008000100 */
[----:B------:R4:W1:Y:S01]  /*0c70*/  SYNCS.EXCH.64 URZ, [UR6+0x158], UR8 ;  /* 0x0001580806ff75b2 */ /* 0x0008620008000100 */
[----:B------:R4:W1:Y:S02]  /*0c80*/  SYNCS.EXCH.64 URZ, [UR6+0x168], UR4 ;  /* 0x0001680406ff75b2 */ /* 0x0008640008000100 */
[----:B----4-:R-:W-:Y:S01]  /*0c90*/  NOP ;  /* 0x0000000000007918 */ /* 0x010fe20000000000 */
.L_x_13:
[----:B------:R-:W4:Y:S01]  /*0ca0*/  SHFL.IDX PT, R0, R85, RZ, 0x1f ;  /* 0x00001fff55007589 */ /* 0x000f2200000e0000 */
[----:B------:R-:W-:Y:S01]  /*0cb0*/  NOP ;  /* 0x0000000000007918 */ /* 0x000fe20000000000 */
[----:B----4-:R-:W-:-:S13]  /*0cc0*/  ISETP.NE.AND P1, PT, R0, 0x5, PT ;  /* 0x000000050000780c */ /* 0x010fda0003f25270 */
[----:B------:R-:W-:Y:S05]  /*0cd0*/  @P1 BRA `(.L_x_14) ;  /* 0x0000000000581947 */ /* 0x000fea0003800000 */
[----:B--2---:R-:W2:Y:S01]  /*0ce0*/  S2UR UR5, SR_CgaCtaId ;  /* 0x00000000000579c3 */ /* 0x004ea20000008800 */
[----:B---3--:R-:W-:Y:S01]  /*0cf0*/  UMOV UR4, 0x400 ;  /* 0x0000040000047882 */ /* 0x008fe20000000000 */
        /* <DEDUP_REMOVED lines=9> */
[----:B--2---:R-:W-:Y:S01]  /*0d90*/  ULEA UR4, UR5, UR4, 0x18 ;  /* 0x0000000405047291 */ /* 0x004fe2000f8ec0ff */
[----:B------:R-:W2:Y:S11]  /*0da0*/  FENCE.VIEW.ASYNC.S ;  /* 0x00000000000073c6 */ /* 0x000eb60000000000 */
[----:B--2---:R4:W2:Y:S01]  /*0db0*/  SYNCS.EXCH.64 URZ, [UR4+0x170], UR6 ;  /* 0x0001700604ff75b2 */ /* 0x0048a20008000100 */
[----:B------:R4:W3:Y:S01]  /*0dc0*/  SYNCS.EXCH.64 URZ, [UR4+0x190], UR8 ;  /* 0x0001900804ff75b2 */ /* 0x0008e20008000100 */
[----:B------:R4:W1:Y:S01]  /*0dd0*/  SYNCS.EXCH.64 URZ, [UR4+0x178], UR6 ;  /* 0x0001780604ff75b2 */ /* 0x0008620008000100 */
[----:B------:R4:W1:Y:S01]  /*0de0*/  SYNCS.EXCH.64 URZ, [UR4+0x198], UR8 ;  /* 0x0001980804ff75b2 */ /* 0x0008620008000100 */
[----:B------:R4:W1:Y:S01]  /*0df0*/  SYNCS.EXCH.64 URZ, [UR4+0x180], UR6 ;  /* 0x0001800604ff75b2 */ /* 0x0008620008000100 */
[----:B------:R4:W1:Y:S01]  /*0e00*/  SYNCS.EXCH.64 URZ, [UR4+0x1a0], UR8 ;  /* 0x0001a00804ff75b2 */ /* 0x0008620008000100 */
[----:B------:R4:W1:Y:S01]  /*0e10*/  SYNCS.EXCH.64 URZ, [UR4+0x188], UR6 ;  /* 0x0001880604ff75b2 */ /* 0x0008620008000100 */
[----:B------:R4:W1:Y:S02]  /*0e20*/  SYNCS.EXCH.64 URZ, [UR4+0x1a8], UR8 ;  /* 0x0001a80804ff75b2 */ /* 0x0008640008000100 */
[----:B----4-:R-:W-:Y:S01]  /*0e30*/  NOP ;  /* 0x0000000000007918 */ /* 0x010fe20000000000 */
.L_x_14:
[----:B------:R-:W4:Y:S01]  /*0e40*/  SHFL.IDX PT, R0, R85, RZ, 0x1f ;  /* 0x00001fff55007589 */ /* 0x000f2200000e0000 */
[----:B------:R-:W-:Y:S01]  /*0e50*/  ISETP.NE.OR P0, PT, RZ, UR22, !P0 ;  /* 0x00000016ff007c0c */ /* 0x000fe2000c705670 */
[----:B------:R-:W-:Y:S01]  /*0e60*/  NOP ;  /* 0x0000000000007918 */ /* 0x000fe20000000000 */
[----:B----4-:R-:W-:-:S13]  /*0e70*/  ISETP.NE.AND P1, PT, R0, 0x3, PT ;  /* 0x000000030000780c */ /* 0x010fda0003f25270 */
[----:B------:R-:W-:Y:S05]  /*0e80*/  @P1 BRA `(.L_x_15) ;  /* 0x0000000000381947 */ /* 0x000fea0003800000 */
[----:B--2---:R-:W2:Y:S01]  /*0e90*/  S2UR UR5, SR_CgaCtaId ;  /* 0x00000000000579c3 */ /* 0x004ea20000008800 */
[----:B---3--:R-:W-:Y:S01]  /*0ea0*/  UMOV UR4, 0x400 ;  /* 0x0000040000047882 */ /* 0x008fe20000000000 */
[----:B------:R-:W-:Y:S01]  /*0eb0*/  UMOV UR6, 0x20 ;  /* 0x0000002000067882 */ /* 0x000fe20000000000 */
[----:B------:R-:W-:Y:S01]  /*0ec0*/  ELECT P1, URZ, PT ;  /* 0x0000000000ff782f */ /* 0x000fe20003820000 */
[----:B------:R-:W-:-:S04]  /*0ed0*/  UIADD3 UR6, UPT, UPT, -UR6, 0x100000, URZ ;  /* 0x0010000006067890 */ /* 0x000fc8000fffe1ff */
[----:B------:R-:W-:Y:S02]  /*0ee0*/  USHF.L.U32 UR7, UR6, 0xb, URZ ;  /* 0x0000000b06077899 */ /* 0x000fe400080006ff */
[----:B------:R-:W-:Y:S02]  /*0ef0*/  USHF.L.U32 UR6, UR6, 0x1, URZ ;  /* 0x0000000106067899 */ /* 0x000fe400080006ff */
[----:B--2---:R-:W-:Y:S01]  /*0f00*/  ULEA UR4, UR5, UR4, 0x18 ;  /* 0x0000000405047291 */ /* 0x004fe2000f8ec0ff */
[----:B------:R-:W2:Y:S11]  /*0f10*/  FENCE.VIEW.ASYNC.S ;  /* 0x00000000000073c6 */ /* 0x000eb60000000000 */
[----:B--2---:R4:W2:Y:S01]  /*0f20*/  SYNCS.EXCH.64 URZ, [UR4+0x1b0], UR6 ;  /* 0x0001b00604ff75b2 */ /* 0x0048a20008000100 */
[----:B------:R4:W3:Y:S01]  /*0f30*/  SYNCS.EXCH.64 URZ, [UR4+0x1c0], UR6 ;  /* 0x0001c00604ff75b2 */ /* 0x0008e20008000100 */
[----:B------:R4:W1:Y:S01]  /*0f40*/  SYNCS.EXCH.64 URZ, [UR4+0x1b8], UR6 ;  /* 0x0001b80604ff75b2 */ /* 0x0008620008000100 */
[----:B------:R4:W1:Y:S02]  /*0f50*/  SYNCS.EXCH.64 URZ, [UR4+0x1c8], UR6 ;  /* 0x0001c80604ff75b2 */ /* 0x0008640008000100 */
[----:B----4-:R-:W-:Y:S01]  /*0f60*/  NOP ;  /* 0x0000000000007918 */ /* 0x010fe20000000000 */
.L_x_15:
[----:B---3--:R-:W3:Y:S01]  /*0f70*/  S2UR UR7, SR_CgaCtaId ;  /* 0x00000000000779c3 */ /* 0x008ee20000008800 */
[----:B------:R-:W-:Y:S01]  /*0f80*/  VOTEU.ALL UP0, P0 ;  /* 0x0000000000ff7886 */ /* 0x000fe20000000000 */
[----:B--2---:R-:W-:Y:S01]  /*0f90*/  UMOV UR4, 0x20 ;  /* 0x0000002000047882 */ /* 0x004fe20000000000 */
[----:B------:R-:W2:Y:S01]  /*0fa0*/  LDCU UR35, c[0x0][0x36c] ;  /* 0x00006d80ff2377ac */ /* 0x000ea20008000800 */
[----:B------:R-:W-:Y:S01]  /*0fb0*/  NOP ;  /* 0x0000000000007918 */ /* 0x000fe20000000000 */
[----:B------:R-:W-:Y:S01]  /*0fc0*/  LOP3.LUT R0, R98, 0x1f, RZ, 0xc0, !PT ;  /* 0x0000001f62007812 */ /* 0x000fe200078ec0ff */
[----:B------:R-:W-:Y:S01]  /*0fd0*/  @!UP0 UMOV UR6, 0x400 ;  /* 0x0000040000068882 */ /* 0x000fe20000000000 */
[----:B------:R-:W-:-:S04]  /*0fe0*/  @!UP0 UIADD3 UR4, UPT, UPT, -UR4, 0x100000, URZ ;  /* 0x0010000004048890 */ /* 0x000fc8000fffe1ff */
[----:B------:R-:W-:Y:S02]  /*0ff0*/  @!UP0 USHF.L.U32 UR5, UR4, 0xb, URZ ;  /* 0x0000000b04058899 */ /* 0x000fe400080006ff */
[----:B------:R-:W-:Y:S02]  /*1000*/  @!UP0 USHF.L.U32 UR4, UR4, 0x1, URZ ;  /* 0x0000000104048899 */ /* 0x000fe400080006ff */
[----:B------:R-:W-:Y:S02]  /*1010*/  UISETP.NE.AND UP6, UPT, UR22, URZ, UPT ;  /* 0x000000ff1600728c */ /* 0x000fe4000bfc5270 */
[----:B--2---:R-:W-:Y:S02]  /*1020*/  UISETP.EQ.U32.AND UP1, UPT, UR35, 0x1, UPT ;  /* 0x000000012300788c */ /* 0x004fe4000bf22070 */
[----:B---3--:R-:W-:Y:S01]  /*1030*/  @!UP0 ULEA UR6, UR7, UR6, 0x18 ;  /* 0x0000000607068291 */ /* 0x008fe2000f8ec0ff */
[----:B------:R-:W-:Y:S01]  /*1040*/  VOTEU.ALL UP0, P0 ;  /* 0x0000000000ff7886 */ /* 0x000fe20000000000 */
[----:B------:R-:W2:Y:S10]  /*1050*/  FENCE.VIEW.ASYNC.S ;  /* 0x00000000000073c6 */ /* 0x000eb40000000000 */
[----:B--2---:R2:W3:Y:S01]  /*1060*/  @!UP0 SYNCS.EXCH.64 URZ, [UR6+0x1d0], UR4 ;  /* 0x0001d00406ff85b2 */ /* 0x0044e20008000100 */
[----:B------:R-:W-:Y:S05]  /*1070*/  BRA.U !UP1, `(.L_x_16) ;  /* 0x0000000109087547 */ /* 0x000fea000b800000 */
[----:B-1-3--:R-:W-:Y:S01]  /*1080*/  UCGABAR_ARV ;  /* 0x00000000000079c7 */ /* 0x00afe20008000000 */
[----:B------:R-:W-:Y:S05]  /*1090*/  BRA `(.L_x_17) ;  /* 0x0000000000047947 */ /* 0x000fea0003800000 */
.L_x_16:
[----:B-1-3--:R-:W-:Y:S01]  /*10a0*/  NOP ;  /* 0x0000000000007918 */ /* 0x00afe20000000000 */
.L_x_17:
[----:B------:R-:W1:Y:S01]  /*10b0*/  S2UR UR31, SR_CTAID.X ;  /* 0x00000000001f79c3 */ /* 0x000e620000002500 */
[----:B------:R-:W-:-:S05]  /*10c0*/  CS2R.32 R87, SR_CgaSize ;  /* 0x0000000000577805 */ /* 0x000fca0000008a00 */
[----:B------:R-:W-:-:S05]  /*10d0*/  IMAD R87, R87, -0xa0, RZ ;  /* 0xffffff6057577824 */ /* 0x000fca00078e02ff */
[----:B--2---:R-:W-:-:S14]  /*10e0*/  R2UR UR5, R87 ;  /* 0x00000000570572ca */ /* 0x004fdc00000e0000 */
[----:B------:R-:W2:Y:S01]  /*10f0*/  LDCU UR5, c[0x0][UR5+0x2b0] ;  /* 0x00005600050577ac */ /* 0x000ea20008000800 */
[----:B------:R-:W-:-:S05]  /*1100*/  CS2R.32 R87, SR_CgaSize ;  /* 0x0000000000577805 */ /* 0x000fca0000008a00 */
[----:B------:R-:W-:-:S05]  /*1110*/  IMAD R87, R87, -0xa0, RZ ;  /* 0xffffff6057577824 */ /* 0x000fca00078e02ff */
[----:B------:R-:W-:-:S14]  /*1120*/  R2UR UR4, R87 ;  /* 0x00000000570472ca */ /* 0x000fdc00000e0000 */
[----:B------:R-:W3:Y:S01]  /*1130*/  LDCU UR4, c[0x0][UR4+0x2b4] ;  /* 0x00005680040477ac */ /* 0x000ee20008000800 */
[----:B------:R-:W4:Y:S01]  /*1140*/  S2UR UR26, SR_CTAID.Y ;  /* 0x00000000001a79c3 */ /* 0x000f220000002600 */
[----:B------:R-:W-:-:S05]  /*1150*/  CS2R.32 R87, SR_CgaSize ;  /* 0x0000000000577805 */ /* 0x000fca0000008a00 */
[----:B------:R-:W-:-:S05]  /*1160*/  IMAD R87, R87, -0xa0, RZ ;  /* 0xffffff6057577824 */ /* 0x000fca00078e02ff */
[----:B------:R-:W-:-:S14]  /*1170*/  R2UR UR8, R87 ;  /* 0x00000000570872ca */ /* 0x000fdc00000e0000 */
[----:B------:R-:W3:Y:S01]  /*1180*/  LDCU UR8, c[0x0][UR8+0x2a0] ;  /* 0x00005400080877ac */ /* 0x000ee20008000800 */
[----:B------:R-:W-:-:S05]  /*1190*/  CS2R.32 R87, SR_CgaSize ;  /* 0x0000000000577805 */ /* 0x000fca0000008a00 */
[----:B------:R-:W-:-:S05]  /*11a0*/  IMAD R87, R87, -0xa0, RZ ;  /* 0xffffff6057577824 */ /* 0x000fca00078e02ff */
[----:B------:R-:W-:-:S14]  /*11b0*/  R2UR UR9, R87 ;  /* 0x00000000570972ca */ /* 0x000fdc00000e0000 */
[----:B------:R-:W3:Y:S01]  /*11c0*/  LDCU UR9, c[0x0][UR9+0x2a4] ;  /* 0x00005480090977ac */ /* 0x000ee20008000800 */
[----:B------:R-:W3:Y:S01]  /*11d0*/  S2UR UR10, SR_CgaCtaId ;  /* 0x00000000000a79c3 */ /* 0x000ee20000008800 */
[----:B------:R-:W3:Y:S01]  /*11e0*/  LDCU UR23, c[0x0][0xb24] ;  /* 0x00016480ff1777ac */ /* 0x000ee20008000800 */
[----:B------:R-:W3:Y:S01]  /*11f0*/  LDCU UR45, c[0x0][0xb24] ;  /* 0x00016480ff2d77ac */ /* 0x000ee20008000800 */
[----:B-1----:R-:W-:Y:S01]  /*1200*/  I2FP.F32.U32 R3, UR31 ;  /* 0x0000001f00037c45 */ /* 0x002fe20008201000 */
[----:B------:R-:W1:Y:S04]  /*1210*/  LDCU UR29, c[0x0][0xb30] ;  /* 0x00016600ff1d77ac */ /* 0x000e680008000800 */
[----:B--2---:R-:W-:Y:S01]  /*1220*/  FMUL R3, R3, UR5 ;  /* 0x0000000503037c20 */ /* 0x004fe20008400000 */
[----:B------:R-:W-:Y:S01]  /*1230*/  UMOV UR13, 0x11 ;  /* 0x00000011000d7882 */ /* 0x000fe20000000000 */
[----:B------:R-:W-:Y:S01]  /*1240*/  UMOV UR14, 0x5 ;  /* 0x00000005000e7882 */ /* 0x000fe20000000000 */
[----:B----4-:R-:W-:-:S03]  /*1250*/  I2FP.F32.U32 R2, UR26 ;  /* 0x0000001a00027c45 */ /* 0x010fc60008201000 */
[----:B------:R-:W2:Y:S02]  /*1260*/  F2I.U32.TRUNC.NTZ R3, R3 ;  /* 0x0000000300037305 */ /* 0x000ea4000020f000 */
[----:B---3--:R-:W-:Y:S01]  /*1270*/  FMUL R2, R2, UR4 ;  /* 0x0000000402027c20 */ /* 0x008fe20008400000 */
[----:B------:R-:W-:Y:S02]  /*1280*/  ULOP3.LUT UR4, UR10, 0x4, URZ, 0xc0, !UPT ;  /* 0x000000040a047892 */ /* 0x000fe4000f8ec0ff */
[----:B------:R-:W-:-:S03]  /*1290*/  ULOP3.LUT UR7, UR10, 0x3, URZ, 0xc0, !UPT ;  /* 0x000000030a077892 */ /* 0x000fc6000f8ec0ff */
[----:B------:R-:W3:Y:S01]  /*12a0*/  F2I.U32.TRUNC.NTZ R2, R2 ;  /* 0x0000000200027305 */ /* 0x000ee2000020f000 */
[----:B------:R-:W-:Y:S02]  /*12b0*/  ULOP3.LUT UR4, UR4, 0x1, UR10, 0xf8, !UPT ;  /* 0x0000000104047892 */ /* 0x000fe4000f8ef80a */
[----:B------:R-:W-:Y:S02]  /*12c0*/  UISETP.GT.U32.AND UP1, UPT, UR7, 0xffff, UPT ;  /* 0x0000ffff0700788c */ /* 0x000fe4000bf24070 */
[----:B------:R-:W-:Y:S01]  /*12d0*/  UISETP.GT.U32.AND UP0, UPT, UR4, 0xffff, UPT ;  /* 0x0000ffff0400788c */ /* 0x000fe2000bf04070 */
[----:B--2---:R-:W-:Y:S01]  /*12e0*/  R2UR UR5, R3 ;  /* 0x00000000030572ca */ /* 0x004fe200000e0000 */
[----:B------:R-:W-:Y:S01]  /*12f0*/  USHF.R.U32.HI UR12, URZ, 0x1, UR10 ;  /* 0x00000001ff0c7899 */ /* 0x000fe2000801160a */
[----:B------:R-:W-:Y:S01]  /*1300*/  PRMT R3, RZ, 0x7610, R3 ;  /* 0x00007610ff037816 */ /* 0x000fe20000000003 */
[----:B------:R-:W-:Y:S02]  /*1310*/  USEL UR24, UR4, 0xffff, !UP0 ;  /* 0x0000ffff04187887 */ /* 0x000fe4000c000000 */
[----:B------:R-:W-:-:S02]  /*1320*/  USHF.R.U32.HI UR11, URZ, 0x2, UR10 ;  /* 0x00000002ff0b7899 */ /* 0x000fc4000801160a */
[----:B------:R-:W-:Y:S01]  /*1330*/  USHF.L.U32 UR30, UR10, 0x8, URZ ;  /* 0x000000080a1e7899 */ /* 0x000fe200080006ff */
[----:B---3--:R-:W-:Y:S01]  /*1340*/  R2UR UR6, R2 ;  /* 0x00000000020672ca */ /* 0x008fe200000e0000 */
[----:B------:R-:W-:Y:S01]  /*1350*/  USHF.L.U32 UR27, UR10, 0xa, URZ ;  /* 0x0000000a0a1b7899 */ /* 0x000fe200080006ff */
[----:B------:R-:W-:Y:S01]  /*1360*/  PRMT R2, RZ, 0x7610, R2 ;  /* 0x00007610ff027816 */ /* 0x000fe20000000002 */
[----:B------:R-:W-:Y:S02]  /*1370*/  USEL UR25, UR7, 0xffff, !UP1 ;  /* 0x0000ffff07197887 */ /* 0x000fe4000c800000 */
[----:B------:R-:W-:-:S04]  /*1380*/  UIADD3 UR5, UPT, UPT, -UR5, URZ, URZ ;  /* 0x000000ff05057290 */ /* 0x000fc8000fffe1ff */
[----:B------:R-:W-:-:S04]  /*1390*/  UIMAD UR5, UR8, UR5, UR31 ;  /* 0x00000005080572a4 */ /* 0x000fc8000f8e021f */
[----:B------:R-:W-:Y:S02]  /*13a0*/  UIADD3 UR4, UPT, UPT, -UR6, URZ, URZ ;  /* 0x000000ff06047290 */ /* 0x000fe4000fffe1ff */
[----:B------:R-:W-:Y:S02]  /*13b0*/  IMAD.U32 R87, RZ, RZ, UR5 ;  /* 0x00000005ff577e24 */ /* 0x000fe4000f8e00ff */
[----:B------:R-:W-:-:S06]  /*13c0*/  UIMAD UR4, UR9, UR4, UR26 ;  /* 0x00000004090472a4 */ /* 0x000fcc000f8e021a */
[----:B------:R-:W-:Y:S01]  /*13d0*/  IMAD.U32 R86, RZ, RZ, UR4 ;  /* 0x00000004ff567e24 */ /* 0x000fe2000f8e00ff */
[----:B-1----:R-:W-:Y:S06]  /*13e0*/  BRA.U UP6, `(.L_x_18) ;  /* 0x00000001066c7547 */ /* 0x002fec000b800000 */
[----:B------:R-:W-:Y:S02]  /*13f0*/  R2UR UR15, R86 ;  /* 0x00000000560f72ca */ /* 0x000fe400000e0000 */
[----:B------:R-:W-:-:S11]  /*1400*/  R2UR UR5, R87 ;  /* 0x00000000570572ca */ /* 0x000fd600000e0000 */
[----:B------:R-:W-:Y:S02]  /*1410*/  UISETP.NE.AND UP0, UPT, UR15, URZ, UPT ;  /* 0x000000ff0f00728c */ /* 0x000fe4000bf05270 */
[----:B------:R-:W-:Y:S02]  /*1420*/  UISETP.NE.AND UP2, UPT, UR15, 0x1, UPT ;  /* 0x000000010f00788c */ /* 0x000fe4000bf45270 */
[----:B------:R-:W-:Y:S02]  /*1430*/  ULOP3.LUT UR4, UR5, 0x2, URZ, 0x3c, !UPT ;  /* 0x0000000205047892 */ /* 0x000fe4000f8e3cff */
[----:B------:R-:W-:Y:S02]  /*1440*/  UISETP.GT.U32.AND UP4, UPT, UR5, 0x1, UP0 ;  /* 0x000000010500788c */ /* 0x000fe40008784070 */
[----:B------:R-:W-:Y:S02]  /*1450*/  UISETP.GT.U32.AND UP3, UPT, UR5, 0x1, UP2 ;  /* 0x000000010500788c */ /* 0x000fe40009764070 */
[----:B------:R-:W-:-:S02]  /*1460*/  UISETP.GT.U32.AND UP1, UPT, UR4, 0x1, UP0 ;  /* 0x000000010400788c */ /* 0x000fc40008724070 */
[----:B------:R-:W-:Y:S02]  /*1470*/  ULOP3.LUT UR10, UR5, 0xfffffffe, URZ, 0xc0, !UPT ;  /* 0xfffffffe050a7892 */ /* 0x000fe4000f8ec0ff */
[----:B------:R-:W-:Y:S02]  /*1480*/  UISETP.GT.U32.AND UP0, UPT, UR4, 0x1, UP2 ;  /* 0x000000010400788c */ /* 0x000fe40009704070 */
[----:B------:R-:W-:Y:S02]  /*1490*/  USEL UR6, URZ, 0x1, UP4 ;  /* 0x00000001ff067887 */ /* 0x000fe4000a000000 */
[----:B------:R-:W-:Y:S02]  /*14a0*/  USEL UR5, URZ, 0x10, UP3 ;  /* 0x00000010ff057887 */ /* 0x000fe40009800000 */
[----:B------:R-:W-:Y:S02]  /*14b0*/  USEL UR4, URZ, 0x2, UP4 ;  /* 0x00000002ff047887 */ /* 0x000fe4000a000000 */
[----:B------:R-:W-:-:S02]  /*14c0*/  USEL UR9, URZ, 0x20, UP3 ;  /* 0x00000020ff097887 */ /* 0x000fc40009800000 */
[----:B------:R-:W-:Y:S02]  /*14d0*/  USEL UR8, URZ, 0x4, UP1 ;  /* 0x00000004ff087887 */ /* 0x000fe40008800000 */
[----:B------:R-:W-:Y:S02]  /*14e0*/  UIADD3 UR4, UPT, UPT, UR4, UR5, UR6 ;  /* 0x0000000504047290 */ /* 0x000fe4000fffe006 */
[----:B------:R-:W-:Y:S02]  /*14f0*/  USEL UR6, URZ, 0x8, UP1 ;  /* 0x00000008ff067887 */ /* 0x000fe40008800000 */
[----:B------:R-:W-:Y:S02]  /*1500*/  USEL UR7, URZ, 0x40, UP0 ;  /* 0x00000040ff077887 */ /* 0x000fe40008000000 */
[----:B------:R-:W-:Y:S02]  /*1510*/  UIADD3 UR5, UPT, UPT, UR8, UR9, UR4 ;  /* 0x0000000908057290 */ /* 0x000fe4000fffe004 */
[----:B------:R-:W-:-:S02]  /*1520*/  ULEA UR4, UR15, UR10, 0x2 ;  /* 0x0000000a0f047291 */ /* 0x000fc4000f8e10ff */
[----:B------:R-:W-:Y:S02]  /*1530*/  USEL UR8, URZ, 0x80, UP0 ;  /* 0x00000080ff087887 */ /* 0x000fe40008000000 */
[----:B------:R-:W-:-:S03]  /*1540*/  UIADD3 UR5, UPT, UPT, UR6, UR7, UR5 ;  /* 0x0000000706057290 */ /* 0x000fc6000fffe005 */
[----:B------:R-:W-:Y:S01]  /*1550*/  UMOV UR6, 0x3 ;  /* 0x0000000300067882 */ /* 0x000fe20000000000 */
[----:B------:R-:W-:Y:S02]  /*1560*/  UIADD3 UR5, UPT, UPT, UR5, UR8, URZ ;  /* 0x0000000805057290 */ /* 0x000fe4000fffe0ff */
[----:B------:R-:W-:-:S04]  /*1570*/  USHF.L.U32 UR4, UR6, UR4, URZ ;  /* 0x0000000406047299 */ /* 0x000fc800080006ff */
[----:B------:R-:W-:Y:S02]  /*1580*/  IMAD.U32 R3, RZ, RZ, UR5 ;  /* 0x00000005ff037e24 */ /* 0x000fe4000f8e00ff */
[----:B------:R-:W-:-:S07]  /*1590*/  IMAD.U32 R2, RZ, RZ, UR4 ;  /* 0x00000004ff027e24 */ /* 0x000fce000f8e00ff */
.L_x_18:
[----:B------:R-:W1:Y:S01]  /*15a0*/  S2UR UR36, SR_CTAID.Z ;  /* 0x00000000002479c3 */ /* 0x000e620000002700 */
[----:B------:R-:W-:Y:S02]  /*15b0*/  UISETP.GE.AND UP0, UPT, UR23, 0x1, UPT ;  /* 0x000000011700788c */ /* 0x000fe4000bf06270 */
[----:B------:R-:W-:Y:S02]  /*15c0*/  ULOP3.LUT UR25, UR25, 0xffff, URZ, 0xc0, !UPT ;  /* 0x0000ffff19197892 */ /* 0x000fe4000f8ec0ff */
[----:B------:R-:W-:Y:S02]  /*15d0*/  ULOP3.LUT UR24, UR24, 0xffff, URZ, 0xc0, !UPT ;  /* 0x0000ffff18187892 */ /* 0x000fe4000f8ec0ff */
[----:B------:R-:W-:Y:S02]  /*15e0*/  UISETP.NE.AND UP3, UPT, UR22, 0x2, UPT ;  /* 0x000000021600788c */ /* 0x000fe4000bf65270 */
[----:B------:R-:W-:Y:S02]  /*15f0*/  ULOP3.LUT UR48, UR12, 0x1, URZ, 0xc0, !UPT ;  /* 0x000000010c307892 */ /* 0x000fe4000f8ec0ff */
[----:B------:R-:W-:-:S02]  /*1600*/  ULOP3.LUT UR32, UR11, 0x1, URZ, 0xc0, !UPT ;  /* 0x000000010b207892 */ /* 0x000fc4000f8ec0ff */
[----:B------:R-:W-:Y:S02]  /*1610*/  ULOP3.LUT UR30, UR30, 0x400, URZ, 0xc0, !UPT ;  /* 0x000004001e1e7892 */ /* 0x000fe4000f8ec0ff */
[----:B------:R-:W-:Y:S02]  /*1620*/  ULOP3.LUT UR27, UR27, 0x800, URZ, 0xc0, !UPT ;  /* 0x000008001b1b7892 */ /* 0x000fe4000f8ec0ff */
[----:B------:R-:W-:Y:S02]  /*1630*/  USHF.L.U32 UR25, UR13, UR25, URZ ;  /* 0x000000190d197299 */ /* 0x000fe400080006ff */
[----:B------:R-:W-:Y:S01]  /*1640*/  USHF.L.U32 UR24, UR14, UR24, URZ ;  /* 0x000000180e187299 */ /* 0x000fe200080006ff */
[----:B------:R-:W-:Y:S01]  /*1650*/  UMOV UR20, UR31 ;  /* 0x0000001f00147c82 */ /* 0x000fe20008000000 */
[----:B------:R-:W-:Y:S10]  /*1660*/  BRA.U !UP0, `(.L_x_19) ;  /* 0x0000000108d47547 */ /* 0x000ff4000b800000 */
[----:B------:R-:W2:Y:S01]  /*1670*/  LDCU.128 UR12, c[0x0][0xb10] ;  /* 0x00016200ff0c77ac */ /* 0x000ea20008000c00 */
[----:B------:R-:W3:Y:S01]  /*1680*/  LDCU UR6, c[0x0][0x370] ;  /* 0x00006e00ff0677ac */ /* 0x000ee20008000800 */
[----:B------:R-:W4:Y:S01]  /*1690*/  LDCU UR5, c[0x0][0x374] ;  /* 0x00006e80ff0577ac */ /* 0x000f220008000800 */
[----:B------:R-:W1:Y:S01]  /*16a0*/  LDCU UR28, c[0x0][0xb0c] ;  /* 0x00016180ff1c77ac */ /* 0x000e620008000800 */
[----:B------:R-:W1:Y:S01]  /*16b0*/  LDCU UR4, c[0x0][0xb20] ;  /* 0x00016400ff0477ac */ /* 0x000e620008000800 */
[----:B------:R-:W1:Y:S01]  /*16c0*/  LDCU.64 UR8, c[0x0][0xb28] ;  /* 0x00016500ff0877ac */ /* 0x000e620008000a00 */
[----:B--2---:R-:W-:Y:S02]  /*16d0*/  UISETP.NE.AND UP0, UPT, UR14, 0x1, UPT ;  /* 0x000000010e00788c */ /* 0x004fe4000bf05270 */
[----:B----4-:R-:W-:Y:S02]  /*16e0*/  UIMAD.WIDE.U32 UR10, UR5, UR15, URZ ;  /* 0x0000000f050a72a5 */ /* 0x010fe4000f8e00ff */
[----:B---3--:R-:W-:-:S02]  /*16f0*/  UIMAD.WIDE.U32 UR18, UR6, UR12, URZ ;  /* 0x0000000c061272a5 */ /* 0x008fc4000f8e00ff */
[----:B-1----:R-:W-:Y:S02]  /*1700*/  UISETP.NE.AND UP1, UPT, UR28, 0x1, UPT ;  /* 0x000000011c00788c */ /* 0x002fe4000bf25270 */
[----:B------:R-:W-:Y:S01]  /*1710*/  UISETP.NE.AND UP2, UPT, UR23, 0x1, UPT ;  /* 0x000000011700788c */ /* 0x000fe2000bf45270 */
[----:B------:R-:W-:Y:S02]  /*1720*/  UMOV UR10, UR11 ;  /* 0x0000000b000a7c82 */ /* 0x000fe40008000000 */
[----:B------:R-:W-:Y:S01]  /*1730*/  UMOV UR18, UR19 ;  /* 0x0000001300127c82 */ /* 0x000fe20008000000 */
[----:B------:R-:W-:Y:S02]  /*1740*/  @UP0 USHF.R.U32.HI UR5, URZ, UR4, UR10 ;  /* 0x00000004ff050299 */ /* 0x000fe4000801160a */
[----:B------:R-:W-:Y:S02]  /*1750*/  UIMAD.WIDE.U32 UR20, UR26, UR15, URZ ;  /* 0x0000000f1a1472a5 */ /* 0x000fe4000f8e00ff */
[----:B------:R-:W-:-:S02]  /*1760*/  UIMAD.WIDE.U32 UR10, UR5, UR8, URZ ;  /* 0x00000008050a72a5 */ /* 0x000fc4000f8e00ff */
[----:B------:R-:W-:Y:S02]  /*1770*/  @UP1 USHF.R.U32.HI UR6, URZ, UR13, UR18 ;  /* 0x0000000dff061299 */ /* 0x000fe40008011612 */
[----:B------:R-:W-:Y:S02]  /*1780*/  UIMAD.WIDE.U32 UR16, UR31, UR12, URZ ;  /* 0x0000000c1f1072a5 */ /* 0x000fe4000f8e00ff */
[----:B------:R-:W-:Y:S01]  /*1790*/  UIMAD.WIDE.U32 UR18, UR6, UR8, URZ ;  /* 0x00000008061272a5 */ /* 0x000fe2000f8e00ff */
[----:B------:R-:W-:Y:S01]  /*17a0*/  UMOV UR20, UR21 ;  /* 0x0000001500147c82 */ /* 0x000fe20008000000 */
[----:B------:R-:W-:Y:S01]  /*17b0*/  UMOV UR10, UR11 ;  /* 0x0000000b000a7c82 */ /* 0x000fe20008000000 */
[----:B------:R-:W-:Y:S02]  /*17c0*/  USHF.R.U32.HI UR20, URZ, UR4, UR20 ;  /* 0x00000004ff147299 */ /* 0x000fe40008011614 */
[----:B------:R-:W-:Y:S02]  /*17d0*/  @UP2 USHF.R.U32.HI UR5, URZ, UR9, UR10 ;  /* 0x00000009ff052299 */ /* 0x000fe4000801160a */
[----:B------:R-:W-:Y:S01]  /*17e0*/  UMOV UR7, UR19 ;  /* 0x0000001300077c82 */ /* 0x000fe20008000000 */
[----:B------:R-:W-:Y:S01]  /*17f0*/  UMOV UR16, UR17 ;  /* 0x0000001100107c82 */ /* 0x000fe20008000000 */
[----:B------:R-:W-:-:S02]  /*1800*/  @UP2 USHF.R.U32.HI UR6, URZ, UR9, UR7 ;  /* 0x00000009ff062299 */ /* 0x000fc40008011607 */
[----:B------:R-:W-:Y:S02]  /*1810*/  USHF.R.U32.HI UR16, URZ, UR13, UR16 ;  /* 0x0000000dff107299 */ /* 0x000fe40008011610 */
[----:B------:R-:W-:Y:S02]  /*1820*/  USEL UR4, UR26, UR20, !UP0 ;  /* 0x000000141a047287 */ /* 0x000fe4000c000000 */
[----:B------:R-:W-:Y:S02]  /*1830*/  UIMAD UR7, UR5, UR23, URZ ;  /* 0x00000017050772a4 */ /* 0x000fe4000f8e02ff */
[----:B------:R-:W-:Y:S02]  /*1840*/  USEL UR5, UR31, UR16, !UP1 ;  /* 0x000000101f057287 */ /* 0x000fe4000c800000 */
[----:B------:R-:W-:Y:S02]  /*1850*/  UIMAD UR12, UR6, UR23, URZ ;  /* 0x00000017060c72a4 */ /* 0x000fe4000f8e02ff */
[----:B------:R-:W-:-:S02]  /*1860*/  UISETP.GE.AND UP0, UPT, UR4, UR7, UPT ;  /* 0x000000070400728c */ /* 0x000fc4000bf06270 */
[----:B------:R-:W-:Y:S02]  /*1870*/  UIMAD.WIDE.U32 UR10, UR4, UR8, URZ ;  /* 0x00000008040a72a5 */ /* 0x000fe4000f8e00ff */
[----:B------:R-:W-:Y:S02]  /*1880*/  UISETP.GE.OR UP0, UPT, UR5, UR12, UP0 ;  /* 0x0000000c0500728c */ /* 0x000fe40008706670 */
[----:B------:R-:W-:Y:S02]  /*1890*/  UIMAD.WIDE.U32 UR12, UR5, UR8, URZ ;  /* 0x00000008050c72a5 */ /* 0x000fe4000f8e00ff */
[----:B------:R-:W-:Y:S01]  /*18a0*/  UIADD3 UR10, UPT, UPT, -UR4, URZ, URZ ;  /* 0x000000ff040a7290 */ /* 0x000fe2000fffe1ff */
[----:B------:R-:W-:Y:S01]  /*18b0*/  UMOV UR8, UR11 ;  /* 0x0000000b00087c82 */ /* 0x000fe20008000000 */
[----:B------:R-:W-:Y:S02]  /*18c0*/  UIADD3 UR20, UPT, UPT, -UR5, URZ, URZ ;  /* 0x000000ff05147290 */ /* 0x000fe4000fffe1ff */
[----:B------:R-:W-:-:S03]  /*18d0*/  USHF.R.U32.HI UR8, URZ, UR9, UR8 ;  /* 0x00000009ff087299 */ /* 0x000fc60008011608 */
[----:B------:R-:W-:Y:S01]  /*18e0*/  @!UP0 UMOV UR7, UR13 ;  /* 0x0000000d00078c82 */ /* 0x000fe20008000000 */
[----:B------:R-:W-:Y:S02]  /*18f0*/  UIMAD UR26, UR14, UR10, UR26 ;  /* 0x0000000a0e1a72a4 */ /* 0x000fe4000f8e021a */
[----:B------:R-:W-:Y:S02]  /*1900*/  USEL UR8, UR4, UR8, !UP2 ;  /* 0x0000000804087287 */ /* 0x000fe4000d000000 */
[----:B------:R-:W-:Y:S02]  /*1910*/  @!UP0 USHF.R.U32.HI UR7, URZ, UR9, UR7 ;  /* 0x00000009ff078299 */ /* 0x000fe40008011607 */
[----:B------:R-:W-:Y:S02]  /*1920*/  UIADD3 UR9, UPT, UPT, -UR8, URZ, URZ ;  /* 0x000000ff08097290 */ /* 0x000fe4000fffe1ff */
[----:B------:R-:W-:Y:S02]  /*1930*/  @!UP0 USEL UR7, UR5, UR7, !UP2 ;  /* 0x0000000705078287 */ /* 0x000fe4000d000000 */
[----:B------:R-:W-:-:S02]  /*1940*/  UIMAD UR9, UR23, UR9, UR4 ;  /* 0x00000009170972a4 */ /* 0x000fc4000f8e0204 */
[----:B------:R-:W-:Y:S02]  /*1950*/  @!UP0 UIADD3 UR8, UPT, UPT, UR8, -UR7, URZ ;  /* 0x8000000708088290 */ /* 0x000fe4000fffe0ff */
[----:B------:R-:W-:Y:S02]  /*1960*/  @!UP0 UIMAD UR6, UR9, UR6, UR7 ;  /* 0x00000006090682a4 */ /* 0x000fe4000f8e0207 */
[----:B------:R-:W-:Y:S02]  /*1970*/  @!UP0 UIMAD UR4, UR8, UR23, UR5 ;  /* 0x00000017080482a4 */ /* 0x000fe4000f8e0205 */
[----:B------:R-:W-:Y:S02]  /*1980*/  UIMAD UR20, UR28, UR20, UR31 ;  /* 0x000000141c1472a4 */ /* 0x000fe4000f8e021f */
[----:B------:R-:W-:Y:S01]  /*1990*/  UIMAD UR26, UR4, UR14, UR26 ;  /* 0x0000000e041a72a4 */ /* 0x000fe2000f8e021a */
[----:B------:R-:W-:Y:S02]  /*19a0*/  @!UP0 UMOV UR5, UR6 ;  /* 0x0000000600058c82 */ /* 0x000fe40008000000 */
[----:B------:R-:W-:-:S12]  /*19b0*/  UIMAD UR20, UR5, UR28, UR20 ;  /* 0x0000001c051472a4 */ /* 0x000fd8000f8e0214 */
.L_x_19:
[----:B------:R-:W-:-:S09]  /*19c0*/  UISETP.NE.AND UP0, UPT, UR29, 0x1, UPT ;  /* 0x000000011d00788c */ /* 0x000fd2000bf05270 */
[----:B------:R-:W-:Y:S05]  /*19d0*/  BRA.U UP0, `(.L_x_20) ;  /* 0x0000000100447547 */ /* 0x000fea000b800000 */
[----:B------:R-:W2:Y:S01]  /*19e0*/  LDCU.128 UR8, c[0x0][0xb10] ;  /* 0x00016200ff0877ac */ /* 0x000ea20008000c00 */
[----:B------:R-:W3:Y:S01]  /*19f0*/  LDCU UR12, c[0x0][0xb0c] ;  /* 0x00016180ff0c77ac */ /* 0x000ee20008000800 */
[----:B------:R-:W4:Y:S01]  /*1a00*/  LDCU UR13, c[0x0][0xb20] ;  /* 0x00016400ff0d77ac */ /* 0x000f220008000800 */
[----:B--2---:R-:W-:Y:S02]  /*1a10*/  UIMAD.WIDE.U32 UR6, UR20, UR8, URZ ;  /* 0x00000008140672a5 */ /* 0x004fe4000f8e00ff */
[----:B------:R-:W-:Y:S02]  /*1a20*/  UIMAD.WIDE.U32 UR4, UR26, UR11, URZ ;  /* 0x0000000b1a0472a5 */ /* 0x000fe4000f8e00ff */
[----:B---3--:R-:W-:Y:S02]  /*1a30*/  UISETP.NE.AND UP1, UPT, UR12, 0x1, UPT ;  /* 0x000000010c00788c */ /* 0x008fe4000bf25270 */
[----:B------:R-:W-:Y:S01]  /*1a40*/  UISETP.NE.AND UP0, UPT, UR10, 0x1, UPT ;  /* 0x000000010a00788c */ /* 0x000fe2000bf05270 */
[----:B------:R-:W-:-:S02]  /*1a50*/  UMOV UR6, UR7 ;  /* 0x0000000700067c82 */ /* 0x000fc40008000000 */
[----:B------:R-:W-:Y:S01]  /*1a60*/  UMOV UR4, UR5 ;  /* 0x0000000500047c82 */ /* 0x000fe20008000000 */
[----:B------:R-:W-:Y:S02]  /*1a70*/  USHF.R.U32.HI UR6, URZ, UR9, UR6 ;  /* 0x00000009ff067299 */ /* 0x000fe40008011606 */
[----:B----4-:R-:W-:Y:S02]  /*1a80*/  USHF.R.U32.HI UR4, URZ, UR13, UR4 ;  /* 0x0000000dff047299 */ /* 0x010fe40008011604 */
[----:B------:R-:W-:Y:S02]  /*1a90*/  USEL UR5, UR20, UR6, !UP1 ;  /* 0x0000000614057287 */ /* 0x000fe4000c800000 */
[----:B------:R-:W-:-:S04]  /*1aa0*/  USEL UR4, UR26, UR4, !UP0 ;  /* 0x000000041a047287 */ /* 0x000fc8000c000000 */
[----:B------:R-:W-:Y:S02]  /*1ab0*/  UIADD3 UR6, UPT, UPT, -UR4, UR5, URZ ;  /* 0x0000000504067290 */ /* 0x000fe4000fffe1ff */
[----:B------:R-:W-:Y:S02]  /*1ac0*/  UIADD3 UR4, UPT, UPT, UR4, -UR5, URZ ;  /* 0x8000000504047290 */ /* 0x000fe4000fffe0ff */
[----:B------:R-:W-:Y:S02]  /*1ad0*/  UIMAD UR26, UR6, UR10, UR26 ;  /* 0x0000000a061a72a4 */ /* 0x000fe4000f8e021a */
[----:B------:R-:W-:-:S12]  /*1ae0*/  UIMAD UR20, UR4, UR12, UR20 ;  /* 0x0000000c041472a4 */ /* 0x000fd8000f8e0214 */
.L_x_20:
[----:B------:R-:W-:-:S09]  /*1af0*/  UISETP.EQ.U32.AND UP0, UPT, UR35, 0x1, UPT ;  /* 0x000000012300788c */ /* 0x000fd2000bf02070 */
[----:B------:R-:W-:Y:S05]  /*1b00*/  BRA.U !UP0, `(.L_x_21) ;  /* 0x00000001080c7547 */ /* 0x000fea000b800000 */
[----:B------:R-:W-:Y:S01]  /*1b10*/  UCGABAR_WAIT ;  /* 0x0000000000007dc7 */ /* 0x000fe20008000000 */
[----:B------:R-:W-:Y:S01]  /*1b20*/  CCTL.IVALL ;  /* 0x00000000ff00798f */ /* 0x000fe20002000000 */
[----:B------:R-:W-:Y:S05]  /*1b30*/  BRA `(.L_x_22) ;  /* 0x0000000000047947 */ /* 0x000fea0003800000 */
.L_x_21:
[----:B------:R-:W-:Y:S06]  /*1b40*/  BAR.SYNC.DEFER_BLOCKING 0x0 ;  /* 0x0000000000007b1d */ /* 0x000fec0000010000 */
.L_x_22:
[----:B------:R-:W-:Y:S05]  /*1b50*/  BRA.U UP3, `(.L_x_23) ;  /* 0x0000001903b47547 */ /* 0x000fea000b800000 */
[----:B------:R-:W2:Y:S01]  /*1b60*/  S2UR UR4, SR_CgaCtaId ;  /* 0x00000000000479c3 */ /* 0x000ea20000008800 */
[----:B------:R-:W3:Y:S01]  /*1b70*/  LDCU UR7, c[0x0][0x38c] ;  /* 0x00007180ff0777ac */ /* 0x000ee20008000800 */
[----:B------:R-:W-:Y:S01]  /*1b80*/  PLOP3.LUT P1, PT, PT, PT, UP5, 0x80, 0x8 ;  /* 0x000000000008781c */ /* 0x000fe20003f2f058 */
[----:B------:R-:W-:Y:S01]  /*1b90*/  IMAD.MOV.U32 R12, RZ, RZ, 0x1 ;  /* 0x00000001ff0c7424 */ /* 0x000fe200078e00ff */
[----:B------:R-:W-:Y:S01]  /*1ba0*/  ISETP.NE.AND P2, PT, R0, RZ, P3 ;  /* 0x000000ff0000720c */ /* 0x000fe20001f45270 */
[----:B------:R-:W-:Y:S01]  /*1bb0*/  UMOV UR13, 0x400 ;  /* 0x00000400000d7882 */ /* 0x000fe20000000000 */
[----:B------:R-:W-:Y:S01]  /*1bc0*/  UISETP.NE.AND UP0, UPT, UR22, URZ, UPT ;  /* 0x000000ff1600728c */ /* 0x000fe2000bf05270 */
[----:B------:R-:W-:Y:S01]  /*1bd0*/  PLOP3.LUT P1, PT, P1, PT, PT, 0x8, 0x80 ;  /* 0x000000000080781c */ /* 0x000fe20000f2e170 */
[----:B------:R-:W-:Y:S01]  /*1be0*/  USHF.L.U32 UR6, UR31, 0x7, URZ ;  /* 0x000000071f067899 */ /* 0x000fe200080006ff */
[----:B------:R-:W-:Y:S01]  /*1bf0*/  CS2R R10, SRZ ;  /* 0x00000000000a7805 */ /* 0x000fe2000001ff00 */
[----:B------:R-:W-:Y:S01]  /*1c00*/  USEL UR21, UR53, 0x2, UP0 ;  /* 0x0000000235157887 */ /* 0x000fe20008000000 */
[----:B------:R-:W-:Y:S01]  /*1c10*/  IMAD.MOV.U32 R9, RZ, RZ, RZ ;  /* 0x000000ffff097224 */ /* 0x000fe200078e00ff */
[----:B------:R-:W-:Y:S01]  /*1c20*/  USHF.L.U32 UR47, UR31, 0x6, URZ ;  /* 0x000000061f2f7899 */ /* 0x000fe200080006ff */
[----:B------:R-:W-:Y:S01]  /*1c30*/  IMAD.MOV.U32 R8, RZ, RZ, 0x1 ;  /* 0x00000001ff087424 */ /* 0x000fe200078e00ff */
[----:B------:R-:W4:Y:S02]  /*1c40*/  LDCU UR42, c[0x0][0x370] ;  /* 0x00006e00ff2a77ac */ /* 0x000f240008000800 */
[----:B------:R-:W-:-:S02]  /*1c50*/  ULOP3.LUT UR47, UR47, 0x40, URZ, 0xc0, !UPT ;  /* 0x000000402f2f7892 */ /* 0x000fc4000f8ec0ff */
[----:B---3--:R-:W-:Y:S02]  /*1c60*/  UIADD3 UR5, UPT, UPT, UR7, 0x1f, URZ ;  /* 0x0000001f07057890 */ /* 0x008fe4000fffe0ff */
[----:B------:R-:W-:Y:S02]  /*1c70*/  UIADD3 UR50, UPT, UPT, UR7, 0x3e, URZ ;  /* 0x0000003e07327890 */ /* 0x000fe4000fffe0ff */
[----:B--2---:R-:W-:Y:S02]  /*1c80*/  ULEA UR13, UR4, UR13, 0x18 ;  /* 0x0000000d040d7291 */ /* 0x004fe4000f8ec0ff */
[----:B------:R-:W-:Y:S02]  /*1c90*/  USHF.R.S32.HI UR4, URZ, 0x1f, UR5 ;  /* 0x0000001fff047899 */ /* 0x000fe40008011405 */
[----:B------:R-:W-:Y:S02]  /*1ca0*/  UIADD3 UR7, UPT, UPT, UR7, -0x1, URZ ;  /* 0xffffffff07077890 */ /* 0x000fe4000fffe0ff */
[----:B------:R-:W-:-:S02]  /*1cb0*/  ULEA.HI UR4, UR4, UR5, URZ, 0x5 ;  /* 0x0000000504047291 */ /* 0x000fc4000f8f28ff */
[----:B------:R-:W-:Y:S02]  /*1cc0*/  UISETP.GE.U32.AND UP1, UPT, UR7, -0x3f, UPT ;  /* 0xffffffc10700788c */ /* 0x000fe4000bf26070 */
[----:B------:R-:W-:Y:S02]  /*1cd0*/  USHF.R.S32.HI UR44, URZ, 0x5, UR4 ;  /* 0x00000005ff2c7899 */ /* 0x000fe40008011404 */
[----:B------:R-:W-:Y:S02]  /*1ce0*/  ULOP3.LUT UR5, UR6, 0x80, URZ, 0xc0, !UPT ;  /* 0x0000008006057892 */ /* 0x000fe4000f8ec0ff */
[----:B------:R-:W-:Y:S02]  /*1cf0*/  UISETP.LT.U32.AND UP0, UPT, UR44, 0x10, UPT ;  /* 0x000000102c00788c */ /* 0x000fe4000bf01070 */
[----:B------:R-:W-:Y:S02]  /*1d00*/  ULEA UR38, UR30, UR13, 0x1 ;  /* 0x0000000d1e267291 */ /* 0x000fe4000f8e08ff */
[----:B------:R-:W-:-:S02]  /*1d10*/  USEL UR43, UR44, 0x10, UP0 ;  /* 0x000000102c2b7887 */ /* 0x000fc40008000000 */
[----:B------:R-:W-:Y:S02]  /*1d20*/  ULEA UR37, UR27, UR13, 0x1 ;  /* 0x0000000d1b257291 */ /* 0x000fe4000f8e08ff */
[----:B------:R-:W-:Y:S02]  /*1d30*/  UIADD3 UR4, UPT, UPT, UR43, -0x1, URZ ;  /* 0xffffffff2b047890 */ /* 0x000fe4000fffe0ff */
[----:B------:R-:W-:Y:S01]  /*1d40*/  @UP1 UIADD3 UR4, UPT, UPT, UR43, URZ, URZ ;  /* 0x000000ff2b041290 */ /* 0x000fe2000fffe0ff */
[----:B------:R-:W2:Y:S01]  /*1d50*/  LDCU.64 UR28, c[0x0][0x348] ;  /* 0x00006900ff1c77ac */ /* 0x000ea20008000a00 */
[----:B------:R-:W3:Y:S01]  /*1d60*/  LDCU UR41, c[0x0][0x374] ;  /* 0x00006e80ff2977ac */ /* 0x000ee20008000800 */
[----:B------:R-:W-:Y:S02]  /*1d70*/  ULEA UR48, UR48, UR5, 0x6 ;  /* 0x0000000530307291 */ /* 0x000fe4000f8e30ff */
[----:B------:R-:W-:Y:S02]  /*1d80*/  ULEA UR47, UR32, UR47, 0x5 ;  /* 0x0000002f202f7291 */ /* 0x000fe4000f8e28ff */
[----:B------:R-:W-:-:S02]  /*1d90*/  UIADD3 UR38, UPT, UPT, UR38, 0x8600, URZ ;  /* 0x0000860026267890 */ /* 0x000fc4000fffe0ff */
[----:B------:R-:W-:Y:S02]  /*1da0*/  UIADD3 UR37, UPT, UPT, UR37, 0x18600, URZ ;  /* 0x0001860025257890 */ /* 0x000fe4000fffe0ff */
[----:B------:R-:W-:Y:S02]  /*1db0*/  UIADD3 UR49, UPT, UPT, UR44, -UR43, URZ ;  /* 0x8000002b2c317290 */ /* 0x000fe4000fffe0ff */
[----:B------:R-:W-:Y:S02]  /*1dc0*/  UIADD3 UR31, UPT, UPT, UR4, 0x1, URZ ;  /* 0x00000001041f7890 */ /* 0x000fe4000fffe0ff */
[----:B------:R-:W-:Y:S01]  /*1dd0*/  UIADD3 UR46, UPT, UPT, -UR4, URZ, URZ ;  /* 0x000000ff042e7290 */ /* 0x000fe2000fffe1ff */
[----:B----4-:R-:W-:-:S11]  /*1de0*/  UMOV UR6, URZ ;  /* 0x000000ff00067c82 */ /* 0x010fd60008000000 */
.L_x_43:
[----:B------:R-:W4:Y:S02]  /*1df0*/  S2UR UR4, SR_CgaCtaId ;  /* 0x00000000000479c3 */ /* 0x000f240000008800 */
[----:B----4-:R-:W-:-:S09]  /*1e00*/  UISETP.NE.AND UP0, UPT, UR4, URZ, UPT ;  /* 0x000000ff0400728c */ /* 0x010fd2000bf05270 */
[----:B-1----:R-:W-:Y:S05]  /*1e10*/  BRA.U UP0, `(.L_x_24) ;  /* 0x0000000100287547 */ /* 0x002fea000b800000 */
[----:B------:R-:W-:Y:S02]  /*1e20*/  LEA R0, R9, UR13, 0x3 ;  /* 0x0000000d09007c11 */ /* 0x000fe4000f8e18ff */
[----:B------:R-:W-:-:S04]  /*1e30*/  SHF.L.U32 R3, R8, 0x1f, RZ ;  /* 0x0000001f08037819 */ /* 0x000fc800000006ff */
[----:B------:R-:W4:Y:S02]  /*1e40*/  SYNCS.PHASECHK.TRANS64.TRYWAIT P0, [R0+URZ+0x1c0], R3 ;  /* 0x0001c003000075a7 */ /* 0x000f2400080011ff */
[----:B----4-:R-:W-:Y:S05]  /*1e50*/  @!P0 BRA `(.L_x_25) ;  /* 0x0000008800388947 */ /* 0x010fea0003800000 */
.L_x_162:
[----:B------:R1:W-:Y:S01]  /*1e60*/  SYNCS.ARRIVE.TRANS64.A1T0 RZ, [R0+URZ+0x1b0], RZ ;  /* 0x0001b0ff00ff79a7 */ /* 0x0003e200081000ff */
[----:B------:R-:W-:-:S05]  /*1e70*/  VIADD R9, R9, 0x1 ;  /* 0x0000000109097836 */ /* 0x000fca0000000000 */
[----:B------:R-:W-:-:S04]  /*1e80*/  ISETP.NE.AND P0, PT, R9, 0x2, PT ;  /* 0x000000020900780c */ /* 0x000fc80003f05270 */
[----:B----4-:R-:W-:Y:S02]  /*1e90*/  SEL R3, RZ, 0x1, P0 ;  /* 0x00000001ff037807 */ /* 0x010fe40000000000 */
[----:B------:R-:W-:Y:S02]  /*1ea0*/  SEL R9, R9, RZ, P0 ;  /* 0x000000ff09097207 */ /* 0x000fe40000000000 */
[----:B------:R-:W-:-:S07]  /*1eb0*/  LOP3.LUT R8, R8, R3, RZ, 0x3c, !PT ;  /* 0x0000000308087212 */ /* 0x000fce00078e3cff */
.L_x_24:
[----:B------:R-:W-:Y:S01]  /*1ec0*/  ULEA UR4, UR6, UR13, 0x3 ;  /* 0x0000000d06047291 */ /* 0x000fe2000f8e18ff */
[----:B-1----:R-:W-:Y:S01]  /*1ed0*/  SHF.L.U32 R0, R12, 0x1f, RZ ;  /* 0x0000001f0c007819 */ /* 0x002fe200000006ff */
[----:B------:R-:W-:Y:S02]  /*1ee0*/  UISETP.GE.U32.AND UP0, UPT, UR50, 0x3f, UPT ;  /* 0x0000003f3200788c */ /* 0x000fe4000bf06070 */
[----:B------:R-:W-:Y:S01]  /*1ef0*/  ULEA UR11, UR26, UR48, 0x8 ;  /* 0x000000301a0b7291 */ /* 0x000fe2000f8e40ff */
[----:B------:R-:W-:-:S04]  /*1f00*/  UMOV UR7, URZ ;  /* 0x000000ff00077c82 */ /* 0x000fc80008000000 */
[----:B------:R1:W4:Y:S01]  /*1f10*/  SYNCS.PHASECHK.TRANS64.TRYWAIT P0, [UR4+0x80], R0 ;  /* 0x00008000ff0075a7 */ /* 0x0003220008001104 */
[----:B------:R-:W-:-:S04]  /*1f20*/  ULEA.HI UR4, UR20, UR20, URZ, 0x1 ;  /* 0x0000001414047291 */ /* 0x000fc8000f8f08ff */
[----:B------:R-:W-:-:S04]  /*1f30*/  USHF.L.U32 UR4, UR4, 0x6, URZ ;  /* 0x0000000604047899 */ /* 0x000fc800080006ff */
[----:B------:R-:W-:-:S04]  /*1f40*/  ULOP3.LUT UR35, UR4, 0xffffff80, URZ, 0xc0, !UPT ;  /* 0xffffff8004237892 */ /* 0x000fc8000f8ec0ff */
[----:B------:R-:W-:Y:S01]  /*1f50*/  UIADD3 UR35, UPT, UPT, UR47, UR35, URZ ;  /* 0x000000232f237290 */ /* 0x000fe2000fffe0ff */
[----:B------:R-:W-:Y:S11]  /*1f60*/  BRA.U !UP0, `(.L_x_26) ;  /* 0x0000000108d07547 */ /* 0x000ff6000b800000 */
[----:B------:R-:W-:Y:S01]  /*1f70*/  UMOV UR17, UR46 ;  /* 0x0000002e00117c82 */ /* 0x000fe20008000000 */
[----:B------:R-:W-:Y:S01]  /*1f80*/  UMOV UR4, UR6 ;  /* 0x0000000600047c82 */ /* 0x000fe20008000000 */
[----:B------:R-:W-:-:S05]  /*1f90*/  UMOV UR34, URZ ;  /* 0x000000ff00227c82 */ /* 0x000fca0008000000 */
.L_x_32:
[----:B------:R-:W-:Y:S01]  /*1fa0*/  ULEA UR33, UR4, UR13, 0x3 ;  /* 0x0000000d04217291 */ /* 0x000fe2000f8e18ff */
[----:B------:R-:W-:Y:S01]  /*1fb0*/  @P3 MOV R2, 0x6000 ;  /* 0x0000600000023802 */ /* 0x000fe20000000f00 */
[----:B--2-4-:R-:W-:Y:S10]  /*1fc0*/  @P0 BRA `(.L_x_27) ;  /* 0x00000000000c0947 */ /* 0x014ff40003800000 */
[----:B------:R-:W-:-:S04]  /*1fd0*/  SHF.L.U32 R3, R12, 0x1f, RZ ;  /* 0x0000001f0c037819 */ /* 0x000fc800000006ff */
[----:B------:R-:W4:Y:S02]  /*1fe0*/  SYNCS.PHASECHK.TRANS64.TRYWAIT P0, [UR33+0x80], R3 ;  /* 0x00008003ff0075a7 */ /* 0x000f240008001121 */
[----:B----4-:R-:W-:Y:S05]  /*1ff0*/  @!P0 BRA `(.L_x_28) ;  /* 0x0000008400e48947 */ /* 0x010fea0003800000 */
.L_x_27:
[----:B------:R4:W-:Y:S01]  /*2000*/  @P3 SYNCS.ARRIVE.TRANS64 RZ, [UR33], R2 ;  /* 0x00000002ffff39a7 */ /* 0x0009e20008000021 */
[----:B------:R-:W-:Y:S02]  /*2010*/  ULOP3.LUT UR5, UR21, 0x2, URZ, 0xfc, !UPT ;  /* 0x0000000215057892 */ /* 0x000fe4000f8efcff */
[----:B------:R-:W-:Y:S02]  /*2020*/  UIADD3 UR17, UPT, UPT, UR17, 0x1, URZ ;  /* 0x0000000111117890 */ /* 0x000fe4000fffe0ff */
[----:B------:R-:W-:Y:S02]  /*2030*/  UISETP.NE.AND UP0, UPT, UR5, 0x2, UPT ;  /* 0x000000020500788c */ /* 0x000fe4000bf05270 */
[----:B------:R-:W-:-:S07]  /*2040*/  UISETP.NE.AND UP2, UPT, UR17, 0x1, UPT ;  /* 0x000000011100788c */ /* 0x000fce000bf45270 */
[----:B------:R-:W-:Y:S05]  /*2050*/  BRA.U UP0, `(.L_x_29) ;  /* 0x0000000100047547 */ /* 0x000fea000b800000 */
[----:B--23--:R-:W-:Y:S05]  /*2060*/  BPT.TRAP 0x1 ;  /* 0x000000040000795c */ /* 0x00cfea0000300000 */
.L_x_29:
[----:B------:R-:W-:Y:S04]  /*2070*/  BSSY.RECONVERGENT B0, `(.L_x_30) ;  /* 0x0000003000007945 */ /* 0x000fe80003800200 */
[----:B------:R-:W-:Y:S05]  /*2080*/  @!P2 BRA `(.L_x_31) ;  /* 0x000000000004a947 */ /* 0x000fea0003800000 */
[----:B--23--:R-:W-:Y:S05]  /*2090*/  BPT.TRAP 0x1 ;  /* 0x000000040000795c */ /* 0x00cfea0000300000 */
.L_x_31:
[----:B--23--:R-:W-:Y:S05]  /*20a0*/  BSYNC.RECONVERGENT B0 ;  /* 0x0000000000007941 */ /* 0x00cfea0003800200 */
.L_x_30:
[----:B------:R-:W-:Y:S02]  /*20b0*/  UIADD3 UR5, UPT, UPT, UR4, 0x1, URZ ;  /* 0x0000000104057890 */ /* 0x000fe4000fffe0ff */
[----:B------:R-:W-:Y:S02]  /*20c0*/  ULEA UR32, UR4, UR30, 0xb ;  /* 0x0000001e04207291 */ /* 0x000fe4000f8e58ff */
[----:B------:R-:W-:Y:S02]  /*20d0*/  UISETP.NE.AND UP0, UPT, UR5, 0x10, UPT ;  /* 0x000000100500788c */ /* 0x000fe4000bf05270 */
[----:B------:R-:W-:Y:S02]  /*20e0*/  UIADD3 UR14, UP1, UPT, UR28, 0x80, URZ ;  /* 0x000000801c0e7890 */ /* 0x000fe4000ff3e0ff */
[----:B------:R-:W-:Y:S02]  /*20f0*/  USEL UR7, URZ, 0x1, UP0 ;  /* 0x00000001ff077887 */ /* 0x000fe40008000000 */
[----:B------:R-:W-:-:S02]  /*2100*/  USEL UR6, UR5, URZ, UP0 ;  /* 0x000000ff05067287 */ /* 0x000fc40008000000 */
[----:B------:R-:W-:Y:S02]  /*2110*/  ULEA UR32, UR32, UR13, 0x1 ;  /* 0x0000000d20207291 */ /* 0x000fe4000f8e08ff */
[----:B------:R-:W-:Y:S01]  /*2120*/  ULEA UR5, UR6, UR13, 0x3 ;  /* 0x0000000d06057291 */ /* 0x000fe2000f8e18ff */
[----:B------:R-:W-:Y:S01]  /*2130*/  LOP3.LUT R12, R12, UR7, RZ, 0x3c, !PT ;  /* 0x000000070c0c7c12 */ /* 0x000fe2000f8e3cff */
[----:B------:R-:W-:Y:S02]  /*2140*/  ULOP3.LUT UR33, UR33, 0xfefffff8, URZ, 0xc0, !UPT ;  /* 0xfefffff821217892 */ /* 0x000fe4000f8ec0ff */
[----:B------:R-:W-:Y:S01]  /*2150*/  UIADD3.X UR15, UPT, UPT, URZ, UR29, URZ, UP1, !UPT ;  /* 0x0000001dff0f7290 */ /* 0x000fe20008ffe4ff */
[----:B-1----:R-:W-:Y:S01]  /*2160*/  SHF.L.U32 R0, R12, 0x1f, RZ ;  /* 0x0000001f0c007819 */ /* 0x002fe200000006ff */
[----:B------:R-:W-:Y:S02]  /*2170*/  UIADD3 UR32, UPT, UPT, UR32, 0x8600, URZ ;  /* 0x0000860020207890 */ /* 0x000fe4000fffe0ff */
[----:B------:R-:W-:Y:S01]  /*2180*/  UPRMT UR16, URZ, 0x5410, UR25 ;  /* 0x00005410ff107896 */ /* 0x000fe20008000019 */
[----:B------:R1:W2:Y:S01]  /*2190*/  SYNCS.PHASECHK.TRANS64.TRYWAIT P0, [UR5+0x80], R0 ;  /* 0x00008000ff0075a7 */ /* 0x0002a20008001105 */
[----:B------:R-:W-:-:S02]  /*21a0*/  ULEA UR5, UR4, UR27, 0xc ;  /* 0x0000001b04057291 */ /* 0x000fc4000f8e60ff */
[----:B------:R-:W-:Y:S02]  /*21b0*/  UIADD3 UR4, UP0, UPT, UR28, 0x180, URZ ;  /* 0x000001801c047890 */ /* 0x000fe4000ff1e0ff */
[----:B------:R-:W-:Y:S02]  /*21c0*/  ULEA UR5, UR5, UR13, 0x1 ;  /* 0x0000000d05057291 */ /* 0x000fe4000f8e08ff */
[----:B------:R-:W-:Y:S02]  /*21d0*/  UPRMT UR7, URZ, 0x5410, UR24 ;  /* 0x00005410ff077896 */ /* 0x000fe40008000018 */
[----:B------:R-:W-:Y:S02]  /*21e0*/  UIADD3 UR8, UPT, UPT, UR5, 0x18600, URZ ;  /* 0x0001860005087890 */ /* 0x000fe4000fffe0ff */
[----:B------:R-:W-:Y:S01]  /*21f0*/  UIADD3.X UR5, UPT, UPT, URZ, UR29, URZ, UP0, !UPT ;  /* 0x0000001dff057290 */ /* 0x000fe200087fe4ff */
[----:B------:R-:W-:Y:S01]  /*2200*/  UMOV UR18, 0x0 ;  /* 0x0000000000127882 */ /* 0x000fe20000000000 */
[----:B------:R-:W-:Y:S01]  /*2210*/  UMOV UR19, 0x10000000 ;  /* 0x1000000000137882 */ /* 0x000fe20000000000 */
[----:B------:R-:W-:Y:S01]  /*2220*/  UMOV UR10, UR34 ;  /* 0x00000022000a7c82 */ /* 0x000fe20008000000 */
[----:B------:R-:W-:Y:S01]  /*2230*/  UMOV UR12, UR36 ;  /* 0x00000024000c7c82 */ /* 0x000fe20008000000 */
[----:B------:R-:W-:Y:S01]  /*2240*/  UMOV UR9, UR33 ;  /* 0x0000002100097c82 */ /* 0x000fe20008000000 */
[----:B------:R3:W-:Y:S03]  /*2250*/  UTMALDG.3D.MULTICAST.2CTA [UR32], [UR14], UR16, desc[UR18] ;  /* 0x000012200e0073b4 */ /* 0x0007e60008211810 */
[----:B------:R4:W-:Y:S01]  /*2260*/  UTMALDG.3D.MULTICAST.2CTA [UR8], [UR4], UR7, desc[UR18] ;  /* 0x00001208040073b4 */ /* 0x0009e20008211807 */
[----:B---3--:R-:W-:Y:S01]  /*2270*/  UIADD3 UR34, UPT, UPT, UR34, 0x20, URZ ;  /* 0x0000002022227890 */ /* 0x008fe2000fffe0ff */
[----:B----4-:R-:W-:Y:S01]  /*2280*/  UMOV UR7, UR31 ;  /* 0x0000001f00077c82 */ /* 0x010fe20008000000 */
[----:B------:R-:W-:Y:S01]  /*2290*/  UMOV UR4, UR6 ;  /* 0x0000000600047c82 */ /* 0x000fe20008000000 */
[----:B-1----:R-:W-:Y:S09]  /*22a0*/  BRA.U UP2, `(.L_x_32) ;  /* 0xfffffffd023c7547 */ /* 0x002ff2000b83ffff */
.L_x_26:
[----:B------:R-:W-:Y:S01]  /*22b0*/  ULEA UR4, UR6, UR13, 0x3 ;  /* 0x0000000d06047291 */ /* 0x000fe2000f8e18ff */
[----:B-1----:R-:W-:Y:S01]  /*22c0*/  SHF.L.U32 R0, R12, 0x1f, RZ ;  /* 0x0000001f0c007819 */ /* 0x002fe200000006ff */
[----:B------:R-:W-:Y:S01]  /*22d0*/  @!P1 SYNCS.ARRIVE.TRANS64.A1T0 RZ, [UR13+0x148], RZ ;  /* 0x000148ffffff99a7 */ /* 0x000fe2000810000d */
[----:B------:R-:W-:-:S06]  /*22e0*/  UISETP.GT.AND UP0, UPT, UR44, UR43, UPT ;  /* 0x0000002b2c00728c */ /* 0x000fcc000bf04270 */
[----:B--2-4-:R1:W2:Y:S03]  /*22f0*/  SYNCS.PHASECHK.TRANS64.TRYWAIT P0, [UR4+0x80], R0 ;  /* 0x00008000ff0075a7 */ /* 0x0142a60008001104 */
[----:B------:R-:W-:Y:S05]  /*2300*/  BRA.U !UP0, `(.L_x_33) ;  /* 0x0000000108c07547 */ /* 0x000fea000b800000 */
[----:B------:R-:W-:Y:S01]  /*2310*/  UIADD3 UR26, UPT, UPT, UR49, UR7, URZ ;  /* 0x00000007311a7290 */ /* 0x000fe2000fffe0ff */
[----:B------:R-:W-:-:S11]  /*2320*/  UMOV UR4, UR6 ;  /* 0x0000000600047c82 */ /* 0x000fd60008000000 */
.L_x_39:
[----:B------:R-:W-:Y:S01]  /*2330*/  ULEA UR17, UR4, UR13, 0x3 ;  /* 0x0000000d04117291 */ /* 0x000fe2000f8e18ff */
[----:B--2---:R-:W-:Y:S01]  /*2340*/  @P3 MOV R2, 0x6000 ;  /* 0x0000600000023802 */ /* 0x004fe20000000f00 */
[----:B-12---:R-:W-:Y:S10]  /*2350*/  @P0 BRA `(.L_x_34) ;  /* 0x00000000000c0947 */ /* 0x006ff40003800000 */
[----:B------:R-:W-:-:S04]  /*2360*/  SHF.L.U32 R3, R12, 0x1f, RZ ;  /* 0x0000001f0c037819 */ /* 0x000fc800000006ff */
[----:B------:R-:W2:Y:S02]  /*2370*/  SYNCS.PHASECHK.TRANS64.TRYWAIT P0, [UR17+0x80], R3 ;  /* 0x00008003ff0075a7 */ /* 0x000ea40008001111 */
[----:B--2---:R-:W-:Y:S05]  /*2380*/  @!P0 BRA `(.L_x_35) ;  /* 0x0000008400188947 */ /* 0x004fea0003800000 */
.L_x_34:
[----:B------:R2:W-:Y:S01]  /*2390*/  @P3 SYNCS.ARRIVE.TRANS64 RZ, [UR17], R2 ;  /* 0x00000002ffff39a7 */ /* 0x0005e20008000011 */
[----:B------:R-:W-:-:S04]  /*23a0*/  ULOP3.LUT UR5, UR21, 0x2, URZ, 0xfc, !UPT ;  /* 0x0000000215057892 */ /* 0x000fc8000f8efcff */
[----:B------:R-:W-:-:S09]  /*23b0*/  UISETP.NE.AND UP0, UPT, UR5, 0x2, UPT ;  /* 0x000000020500788c */ /* 0x000fd2000bf05270 */
[----:B------:R-:W-:Y:S05]  /*23c0*/  BRA.U UP0, `(.L_x_36) ;  /* 0x0000000100047547 */ /* 0x000fea000b800000 */
[----:B---3--:R-:W-:Y:S05]  /*23d0*/  BPT.TRAP 0x1 ;  /* 0x000000040000795c */ /* 0x008fea0000300000 */
.L_x_36:
[----:B------:R-:W-:Y:S04]  /*23e0*/  BSSY.RECONVERGENT B0, `(.L_x_37) ;  /* 0x0000003000007945 */ /* 0x000fe80003800200 */
[----:B------:R-:W-:Y:S05]  /*23f0*/  @!P2 BRA `(.L_x_38) ;  /* 0x000000000004a947 */ /* 0x000fea0003800000 */
[----:B---3--:R-:W-:Y:S05]  /*2400*/  BPT.TRAP 0x1 ;  /* 0x000000040000795c */ /* 0x008fea0000300000 */
.L_x_38:
[----:B---3--:R-:W-:Y:S05]  /*2410*/  BSYNC.RECONVERGENT B0 ;  /* 0x0000000000007941 */ /* 0x008fea0003800200 */
.L_x_37:
[----:B------:R-:W-:Y:S02]  /*2420*/  UIADD3 UR5, UPT, UPT, UR4, 0x1, URZ ;  /* 0x0000000104057890 */ /* 0x000fe4000fffe0ff */
[----:B------:R-:W-:Y:S02]  /*2430*/  UIADD3 UR14, UP1, UPT, UR28, 0x80, URZ ;  /* 0x000000801c0e7890 */ /* 0x000fe4000ff3e0ff */
[----:B------:R-:W-:Y:S02]  /*2440*/  UISETP.NE.AND UP0, UPT, UR5, 0x10, UPT ;  /* 0x000000100500788c */ /* 0x000fe4000bf05270 */
[----:B------:R-:W-:Y:S02]  /*2450*/  ULEA UR16, UR4, UR38, 0xc ;  /* 0x0000002604107291 */ /* 0x000fe4000f8e60ff */
[----:B------:R-:W-:Y:S02]  /*2460*/  USEL UR8, URZ, 0x1, UP0 ;  /* 0x00000001ff087887 */ /* 0x000fe40008000000 */
[----:B------:R-:W-:-:S02]  /*2470*/  USEL UR6, UR5, URZ, UP0 ;  /* 0x000000ff05067287 */ /* 0x000fc40008000000 */
[----:B------:R-:W-:Y:S02]  /*2480*/  UIADD3 UR22, UP0, UPT, UR28, 0x180, URZ ;  /* 0x000001801c167890 */ /* 0x000fe4000ff1e0ff */
[----:B------:R-:W-:Y:S01]  /*2490*/  ULEA UR5, UR6, UR13, 0x3 ;  /* 0x0000000d06057291 */ /* 0x000fe2000f8e18ff */
[----:B------:R-:W-:Y:S01]  /*24a0*/  LOP3.LUT R12, R12, UR8, RZ, 0x3c, !PT ;  /* 0x000000080c0c7c12 */ /* 0x000fe2000f8e3cff */
[----:B------:R-:W-:Y:S02]  /*24b0*/  ULEA UR8, UR4, UR37, 0xd ;  /* 0x0000002504087291 */ /* 0x000fe4000f8e68ff */
[----:B------:R-:W-:Y:S01]  /*24c0*/  USHF.L.U32 UR18, UR7, 0x5, URZ ;  /* 0x0000000507127899 */ /* 0x000fe200080006ff */
[----:B-1----:R-:W-:Y:S01]  /*24d0*/  SHF.L.U32 R0, R12, 0x1f, RZ ;  /* 0x0000001f0c007819 */ /* 0x002fe200000006ff */
[----:B------:R-:W-:Y:S02]  /*24e0*/  ULOP3.LUT UR17, UR17, 0xfefffff8, URZ, 0xc0, !UPT ;  /* 0xfefffff811117892 */ /* 0x000fe4000f8ec0ff */
[----:B------:R-:W-:Y:S01]  /*24f0*/  UPRMT UR4, URZ, 0x5410, UR25 ;  /* 0x00005410ff047896 */ /* 0x000fe20008000019 */
[----:B------:R4:W1:Y:S01]  /*2500*/  SYNCS.PHASECHK.TRANS64.TRYWAIT P0, [UR5+0x80], R0 ;  /* 0x00008000ff0075a7 */ /* 0x0008620008001105 */
[----:B------:R-:W-:-:S02]  /*2510*/  UIADD3.X UR15, UPT, UPT, URZ, UR29, URZ, UP1, !UPT ;  /* 0x0000001dff0f7290 */ /* 0x000fc40008ffe4ff */
[----:B------:R-:W-:Y:S02]  /*2520*/  UPRMT UR5, URZ, 0x5410, UR24 ;  /* 0x00005410ff057896 */ /* 0x000fe40008000018 */
[----:B------:R-:W-:Y:S01]  /*2530*/  UIADD3.X UR23, UPT, UPT, URZ, UR29, URZ, UP0, !UPT ;  /* 0x0000001dff177290 */ /* 0x000fe200087fe4ff */
[----:B------:R-:W-:Y:S01]  /*2540*/  UMOV UR32, 0x0 ;  /* 0x0000000000207882 */ /* 0x000fe20000000000 */
[----:B------:R-:W-:Y:S01]  /*2550*/  UMOV UR33, 0x10000000 ;  /* 0x1000000000217882 */ /* 0x000fe20000000000 */
[----:B------:R-:W-:Y:S01]  /*2560*/  UMOV UR19, UR35 ;  /* 0x0000002300137c82 */ /* 0x000fe20008000000 */
[----:B------:R-:W-:Y:S01]  /*2570*/  UMOV UR20, UR36 ;  /* 0x0000002400147c82 */ /* 0x000fe20008000000 */
[----:B------:R-:W-:Y:S01]  /*2580*/  UMOV UR12, UR36 ;  /* 0x00000024000c7c82 */ /* 0x000fe20008000000 */
[----:B------:R-:W-:Y:S01]  /*2590*/  UMOV UR9, UR17 ;  /* 0x0000001100097c82 */ /* 0x000fe20008000000 */
[----:B------:R-:W-:Y:S01]  /*25a0*/  UMOV UR10, UR18 ;  /* 0x00000012000a7c82 */ /* 0x000fe20008000000 */
[----:B------:R3:W-:Y:S01]  /*25b0*/  UTMALDG.3D.MULTICAST.2CTA [UR16], [UR14], UR4, desc[UR32] ;  /* 0x000020100e0073b4 */ /* 0x0007e20008211804 */
[----:B------:R-:W-:-:S04]  /*25c0*/  UIADD3 UR7, UPT, UPT, UR7, 0x1, URZ ;  /* 0x0000000107077890 */ /* 0x000fc8000fffe0ff */
[----:B------:R-:W-:Y:S01]  /*25d0*/  UISETP.NE.AND UP0, UPT, UR7, UR26, UPT ;  /* 0x0000001a0700728c */ /* 0x000fe2000bf05270 */
[----:B------:R4:W-:Y:S01]  /*25e0*/  UTMALDG.3D.MULTICAST.2CTA [UR8], [UR22], UR5, desc[UR32] ;  /* 0x00002008160073b4 */ /* 0x0009e20008211805 */
[----:B---3--:R-:W-:-:S07]  /*25f0*/  UMOV UR4, UR6 ;  /* 0x0000000600047c82 */ /* 0x008fce0008000000 */
[----:B----4-:R-:W-:Y:S05]  /*2600*/  BRA.U UP0, `(.L_x_39) ;  /* 0xfffffffd00487547 */ /* 0x010fea000b83ffff */
.L_x_33:
[C---:B------:R-:W-:Y:S01]  /*2610*/  LEA R3, R11.reuse, UR13, 0x3 ;  /* 0x0000000d0b037c11 */ /* 0x040fe2000f8e18ff */
[----:B------:R-:W-:Y:S01]  /*2620*/  NOP ;  /* 0x0000000000007918 */ /* 0x000fe20000000000 */
[----:B-1----:R-:W-:Y:S02]  /*2630*/  SHF.L.U32 R0, R10, 0x1f, RZ ;  /* 0x0000001f0a007819 */ /* 0x002fe400000006ff */
[----:B------:R-:W-:Y:S02]  /*2640*/  LEA R5, R11, UR13, 0x4 ;  /* 0x0000000d0b057c11 */ /* 0x000fe4000f8e20ff */
[----:B--2---:R-:W1:Y:S02]  /*2650*/  SYNCS.PHASECHK.TRANS64.TRYWAIT P0, [R3+URZ+0x150], R0 ;  /* 0x00015000030075a7 */ /* 0x004e6400080011ff */
[----:B-1----:R-:W-:Y:S05]  /*2660*/  @!P0 BRA `(.L_x_40) ;  /* 0x0000008000788947 */ /* 0x002fea0003800000 */
.L_x_165:
[----:B------:R-:W2:Y:S01]  /*2670*/  LDS.128 R4, [R5+0x1e0] ;  /* 0x0001e00005047984 */ /* 0x000ea20000000c00 */
[----:B------:R-:W-:Y:S01]  /*2680*/  UISETP.GE.AND UP0, UPT, UR45, 0x1, UPT ;  /* 0x000000012d00788c */ /* 0x000fe2000bf06270 */
[----:B------:R-:W-:Y:S01]  /*2690*/  @!PT LDS RZ, [RZ] ;  /* 0x00000000fffff984 */ /* 0x000fe20000000800 */
[----:B------:R-:W-:Y:S01]  /*26a0*/  @!PT LDS RZ, [RZ] ;  /* 0x00000000fffff984 */ /* 0x000fe20000000800 */
[----:B------:R-:W-:Y:S01]  /*26b0*/  @!PT LDS RZ, [RZ] ;  /* 0x00000000fffff984 */ /* 0x000fe20000000800 */
[----:B------:R-:W-:Y:S01]  /*26c0*/  @!PT LDS RZ, [RZ] ;  /* 0x00000000fffff984 */ /* 0x000fe20000000800 */
[----:B------:R4:W-:Y:S06]  /*26d0*/  MEMBAR.ALL.CTA ;  /* 0x0000000000007992 */ /* 0x0009ec0000008000 */
[----:B----4-:R-:W4:Y:S01]  /*26e0*/  FENCE.VIEW.ASYNC.S ;  /* 0x00000000000073c6 */ /* 0x010f220000000000 */
[----:B--2---:R-:W-:-:S13]  /*26f0*/  LOP3.LUT P0, RZ, R6, 0x1, RZ, 0xc0, !PT ;  /* 0x0000000106ff7812 */ /* 0x004fda000780c0ff */
[----:B----4-:R-:W-:Y:S01]  /*2700*/  VOTEU.ANY UP1, P0 ;  /* 0x0000000000ff7886 */ /* 0x010fe20000020100 */
[----:B------:R-:W-:-:S13]  /*2710*/  PLOP3.LUT P0, PT, PT, PT, UP1, 0x80, 0x8 ;  /* 0x000000000008781c */ /* 0x000fda0003f0f018 */
[----:B-1----:R-:W-:Y:S02]  /*2720*/  @P0 LOP3.LUT R0, R5, 0xffff, RZ, 0xc0, !PT ;  /* 0x0000ffff05000812 */ /* 0x002fe400078ec0ff */
[----:B------:R-:W-:Y:S02]  /*2730*/  @P0 MOV R2, R4 ;  /* 0x0000000400020202 */ /* 0x000fe40000000f00 */
[----:B------:R-:W-:Y:S01]  /*2740*/  @P0 R2UR UR5, R0 ;  /* 0x00000000000502ca */ /* 0x000fe200000e0000 */
[----:B------:R-:W-:Y:S01]  /*2750*/  VIADD R0, R3, 0x160 ;  /* 0x0000016003007836 */ /* 0x000fe20000000000 */
[----:B------:R-:W-:Y:S02]  /*2760*/  @P0 SHF.R.U32.HI R4, RZ, 0x10, R5 ;  /* 0x00000010ff040819 */ /* 0x000fe40000011605 */
[----:B------:R-:W-:Y:S02]  /*2770*/  @P0 R2UR UR7, R2 ;  /* 0x00000000020702ca */ /* 0x000fe400000e0000 */
[----:B------:R-:W-:-:S02]  /*2780*/  PRMT R0, RZ, 0x654, R0 ;  /* 0x00000654ff007816 */ /* 0x000fc40000000000 */
[----:B------:R-:W-:Y:S02]  /*2790*/  @P0 R2UR UR4, R4 ;  /* 0x00000000040402ca */ /* 0x000fe400000e0000 */
[----:B------:R1:W-:Y:S03]  /*27a0*/  SYNCS.ARRIVE.TRANS64.RED.A1T0 RZ, [R0+URZ], RZ ;  /* 0x000000ff00ff79a7 */ /* 0x0003e600081004ff */
[----:B------:R-:W-:-:S04]  /*27b0*/  @UP1 UMOV UR39, UR5 ;  /* 0x0000000500271c82 */ /* 0x000fc80008000000 */
[----:B------:R-:W-:-:S04]  /*27c0*/  @UP1 UMOV UR40, UR7 ;  /* 0x0000000700281c82 */ /* 0x000fc80008000000 */
[----:B------:R-:W-:Y:S01]  /*27d0*/  @UP1 UMOV UR36, UR4 ;  /* 0x0000000400241c82 */ /* 0x000fe20008000000 */
[----:B------:R-:W-:Y:S05]  /*27e0*/  BRA.U !UP0, `(.L_x_41) ;  /* 0x0000000108d47547 */ /* 0x000fea000b800000 */
[----:B------:R-:W3:Y:S01]  /*27f0*/  LDCU.128 UR16, c[0x0][0xb10] ;  /* 0x00016200ff1077ac */ /* 0x000ee20008000c00 */
[----:B------:R-:W2:Y:S01]  /*2800*/  LDCU UR12, c[0x0][0xb20] ;  /* 0x00016400ff0c77ac */ /* 0x000ea20008000800 */
[----:B------:R-:W4:Y:S01]  /*2810*/  LDCU UR20, c[0x0][0xb0c] ;  /* 0x00016180ff1477ac */ /* 0x000f220008000800 */
[----:B------:R-:W1:Y:S01]  /*2820*/  LDCU.64 UR8, c[0x0][0xb28] ;  /* 0x00016500ff0877ac */ /* 0x000e620008000a00 */
[----:B------:R-:W-:Y:S02]  /*2830*/  UISETP.NE.AND UP3, UPT, UR45, 0x1, UPT ;  /* 0x000000012d00788c */ /* 0x000fe4000bf65270 */
[----:B---3--:R-:W-:Y:S02]  /*2840*/  UIMAD.WIDE.U32 UR10, UR41, UR19, URZ ;  /* 0x00000013290a72a5 */ /* 0x008fe4000f8e00ff */
[----:B------:R-:W-:Y:S02]  /*2850*/  UIMAD.WIDE.U32 UR4, UR42, UR16, URZ ;  /* 0x000000102a0472a5 */ /* 0x000fe4000f8e00ff */
[----:B------:R-:W-:-:S02]  /*2860*/  UISETP.NE.AND UP0, UPT, UR18, 0x1, UPT ;  /* 0x000000011200788c */ /* 0x000fc4000bf05270 */
[----:B------:R-:W-:Y:S01]  /*2870*/  UIMAD.WIDE.U32 UR22, UR39, UR19, URZ ;  /* 0x00000013271672a5 */ /* 0x000fe2000f8e00ff */
[----:B------:R-:W-:Y:S02]  /*2880*/  UMOV UR10, UR11 ;  /* 0x0000000b000a7c82 */ /* 0x000fe40008000000 */
[----:B------:R-:W-:Y:S01]  /*2890*/  UMOV UR4, UR5 ;  /* 0x0000000500047c82 */ /* 0x000fe20008000000 */
[----:B--2---:R-:W-:Y:S02]  /*28a0*/  USHF.R.U32.HI UR10, URZ, UR12, UR10 ;  /* 0x0000000cff0a7299 */ /* 0x004fe4000801160a */
[----:B----4-:R-:W-:Y:S02]  /*28b0*/  UISETP.NE.AND UP2, UPT, UR20, 0x1, UPT ;  /* 0x000000011400788c */ /* 0x010fe4000bf45270 */
[----:B------:R-:W-:Y:S02]  /*28c0*/  USHF.R.U32.HI UR4, URZ, UR17, UR4 ;  /* 0x00000011ff047299 */ /* 0x000fe40008011604 */
[----:B------:R-:W-:-:S02]  /*28d0*/  USEL UR5, UR41, UR10, !UP0 ;  /* 0x0000000a29057287 */ /* 0x000fc4000c000000 */
[----:B------:R-:W-:Y:S02]  /*28e0*/  USEL UR7, UR42, UR4, !UP2 ;  /* 0x000000042a077287 */ /* 0x000fe4000d000000 */
[----:B-1----:R-:W-:Y:S01]  /*28f0*/  UIMAD.WIDE.U32 UR10, UR5, UR8, URZ ;  /* 0x00000008050a72a5 */ /* 0x002fe2000f8e00ff */
[----:B------:R-:W-:Y:S01]  /*2900*/  UMOV UR4, UR23 ;  /* 0x0000001700047c82 */ /* 0x000fe20008000000 */
[----:B------:R-:W-:Y:S02]  /*2910*/  UIMAD.WIDE.U32 UR14, UR40, UR16, URZ ;  /* 0x00000010280e72a5 */ /* 0x000fe4000f8e00ff */
[----:B------:R-:W-:-:S03]  /*2920*/  UIMAD.WIDE.U32 UR22, UR7, UR8, URZ ;  /* 0x00000008071672a5 */ /* 0x000fc6000f8e00ff */
[----:B------:R-:W-:Y:S01]  /*2930*/  UMOV UR10, UR11 ;  /* 0x0000000b000a7c82 */ /* 0x000fe20008000000 */
[----:B------:R-:W-:Y:S02]  /*2940*/  USHF.R.U32.HI UR4, URZ, UR12, UR4 ;  /* 0x0000000cff047299 */ /* 0x000fe40008011604 */
[----:B------:R-:W-:Y:S01]  /*2950*/  @UP3 USHF.R.U32.HI UR5, URZ, UR9, UR10 ;  /* 0x00000009ff053299 */ /* 0x000fe2000801160a */
[----:B------:R-:W-:Y:S01]  /*2960*/  UMOV UR14, UR15 ;  /* 0x0000000f000e7c82 */ /* 0x000fe20008000000 */
[----:B------:R-:W-:Y:S01]  /*2970*/  UMOV UR22, UR23 ;  /* 0x0000001700167c82 */ /* 0x000fe20008000000 */
[----:B------:R-:W-:Y:S02]  /*2980*/  USHF.R.U32.HI UR17, URZ, UR17, UR14 ;  /* 0x00000011ff117299 */ /* 0x000fe4000801160e */
[----:B------:R-:W-:Y:S02]  /*2990*/  USEL UR4, UR39, UR4, !UP0 ;  /* 0x0000000427047287 */ /* 0x000fe4000c000000 */
[----:B------:R-:W-:-:S02]  /*29a0*/  @UP3 USHF.R.U32.HI UR7, URZ, UR9, UR22 ;  /* 0x00000009ff073299 */ /* 0x000fc40008011616 */
[----:B------:R-:W-:Y:S02]  /*29b0*/  UIMAD UR10, UR45, UR5, URZ ;  /* 0x000000052d0a72a4 */ /* 0x000fe4000f8e02ff */
[----:B------:R-:W-:Y:S02]  /*29c0*/  USEL UR5, UR40, UR17, !UP2 ;  /* 0x0000001128057287 */ /* 0x000fe4000d000000 */
[----:B------:R-:W-:Y:S02]  /*29d0*/  UIMAD UR12, UR45, UR7, URZ ;  /* 0x000000072d0c72a4 */ /* 0x000fe4000f8e02ff */
[----:B------:R-:W-:Y:S02]  /*29e0*/  UISETP.GE.AND UP0, UPT, UR4, UR10, UPT ;  /* 0x0000000a0400728c */ /* 0x000fe4000bf06270 */
[----:B------:R-:W-:Y:S02]  /*29f0*/  UIMAD.WIDE.U32 UR10, UR4, UR8, URZ ;  /* 0x00000008040a72a5 */ /* 0x000fe4000f8e00ff */
[----:B------:R-:W-:-:S02]  /*2a00*/  UISETP.GE.OR UP0, UPT, UR5, UR12, UP0 ;  /* 0x0000000c0500728c */ /* 0x000fc40008706670 */
        /* <DEDUP_REMOVED lines=19> */
.L_x_41:
[----:B------:R-:W2:Y:S02]  /*2b40*/  LDCU UR4, c[0x0][0xb30] ;  /* 0x00016600ff0477ac */ /* 0x000ea40008000800 */
[----:B--2---:R-:W-:-:S09]  /*2b50*/  UISETP.NE.AND UP0, UPT, UR4, 0x1, UPT ;  /* 0x000000010400788c */ /* 0x004fd2000bf05270 */
[----:B------:R-:W-:Y:S05]  /*2b60*/  BRA.U UP0, `(.L_x_42) ;  /* 0x0000000100447547 */ /* 0x000fea000b800000 */
[----:B------:R-:W2:Y:S01]  /*2b70*/  LDCU.128 UR16, c[0x0][0xb10] ;  /* 0x00016200ff1077ac */ /* 0x000ea20008000c00 */
[----:B------:R-:W4:Y:S01]  /*2b80*/  LDCU UR10, c[0x0][0xb0c] ;  /* 0x00016180ff0a77ac */ /* 0x000f220008000800 */
[----:B------:R-:W1:Y:S01]  /*2b90*/  LDCU UR7, c[0x0][0xb20] ;  /* 0x00016400ff0777ac */ /* 0x000e620008000800 */
[----:B--2---:R-:W-:Y:S02]  /*2ba0*/  UIMAD.WIDE.U32 UR8, UR40, UR16, URZ ;  /* 0x00000010280872a5 */ /* 0x004fe4000f8e00ff */
[----:B------:R-:W-:Y:S02]  /*2bb0*/  UIMAD.WIDE.U32 UR4, UR39, UR19, URZ ;  /* 0x00000013270472a5 */ /* 0x000fe4000f8e00ff */
[----:B----4-:R-:W-:Y:S02]  /*2bc0*/  UISETP.NE.AND UP2, UPT, UR10, 0x1, UPT ;  /* 0x000000010a00788c */ /* 0x010fe4000bf45270 */
[----:B------:R-:W-:Y:S01]  /*2bd0*/  UISETP.NE.AND UP0, UPT, UR18, 0x1, UPT ;  /* 0x000000011200788c */ /* 0x000fe2000bf05270 */
[----:B------:R-:W-:-:S02]  /*2be0*/  UMOV UR8, UR9 ;  /* 0x0000000900087c82 */ /* 0x000fc40008000000 */
[----:B------:R-:W-:Y:S01]  /*2bf0*/  UMOV UR4, UR5 ;  /* 0x0000000500047c82 */ /* 0x000fe20008000000 */
[----:B------:R-:W-:Y:S02]  /*2c00*/  USHF.R.U32.HI UR17, URZ, UR17, UR8 ;  /* 0x00000011ff117299 */ /* 0x000fe40008011608 */
[----:B-1----:R-:W-:Y:S02]  /*2c10*/  USHF.R.U32.HI UR4, URZ, UR7, UR4 ;  /* 0x00000007ff047299 */ /* 0x002fe40008011604 */
[----:B------:R-:W-:Y:S02]  /*2c20*/  USEL UR5, UR40, UR17, !UP2 ;  /* 0x0000001128057287 */ /* 0x000fe4000d000000 */
[----:B------:R-:W-:-:S04]  /*2c30*/  USEL UR4, UR39, UR4, !UP0 ;  /* 0x0000000427047287 */ /* 0x000fc8000c000000 */
[----:B------:R-:W-:Y:S02]  /*2c40*/  UIADD3 UR7, UPT, UPT, UR5, -UR4, URZ ;  /* 0x8000000405077290 */ /* 0x000fe4000fffe0ff */
[----:B------:R-:W-:Y:S02]  /*2c50*/  UIADD3 UR4, UPT, UPT, -UR5, UR4, URZ ;  /* 0x0000000405047290 */ /* 0x000fe4000fffe1ff */
[----:B------:R-:W-:Y:S02]  /*2c60*/  UIMAD UR39, UR7, UR18, UR39 ;  /* 0x00000012072772a4 */ /* 0x000fe4000f8e0227 */
[----:B------:R-:W-:-:S12]  /*2c70*/  UIMAD UR40, UR4, UR10, UR40 ;  /* 0x0000000a042872a4 */ /* 0x000fd8000f8e0228 */
.L_x_42:
[----:B------:R-:W-:Y:S01]  /*2c80*/  VIADD R11, R11, 0x1 ;  /* 0x000000010b0b7836 */ /* 0x000fe20000000000 */
[----:B------:R-:W-:Y:S02]  /*2c90*/  R2UR UR5, R87 ;  /* 0x00000000570572ca */ /* 0x000fe400000e0000 */
[----:B------:R-:W-:Y:S02]  /*2ca0*/  R2UR UR4, R86 ;  /* 0x00000000560472ca */ /* 0x000fe400000e0000 */
[C---:B------:R-:W-:Y:S02]  /*2cb0*/  ISETP.NE.AND P0, PT, R11.reuse, 0x2, PT ;  /* 0x000000020b00780c */ /* 0x040fe40003f05270 */
[----:B------:R-:W-:Y:S02]  /*2cc0*/  PLOP3.LUT P1, PT, PT, PT, PT, 0x80, 0x8 ;  /* 0x000000000008781c */ /* 0x000fe40003f2f070 */
[----:B------:R-:W-:Y:S02]  /*2cd0*/  SEL R3, RZ, 0x1, P0 ;  /* 0x00000001ff037807 */ /* 0x000fe40000000000 */
[----:B------:R-:W-:-:S02]  /*2ce0*/  SEL R11, R11, RZ, P0 ;  /* 0x000000ff0b0b7207 */ /* 0x000fc40000000000 */
[----:B------:R-:W-:Y:S01]  /*2cf0*/  LOP3.LUT R10, R10, R3, RZ, 0x3c, !PT ;  /* 0x000000030a0a7212 */ /* 0x000fe200078e3cff */
[----:B------:R-:W-:Y:S02]  /*2d00*/  UIADD3 UR20, UPT, UPT, UR40, UR5, URZ ;  /* 0x0000000528147290 */ /* 0x000fe4000fffe0ff */
[----:B------:R-:W-:Y:S01]  /*2d10*/  UIADD3 UR26, UPT, UPT, UR39, UR4, URZ ;  /* 0x00000004271a7290 */ /* 0x000fe2000fffe0ff */
[----:B------:R-:W-:Y:S11]  /*2d20*/  BRA.U UP1, `(.L_x_43) ;  /* 0xfffffff101307547 */ /* 0x000ff6000b83ffff */
[----:B------:R-:W-:Y:S01]  /*2d30*/  UIADD3 UR13, UPT, UPT, UR13, 0x80, URZ ;  /* 0x000000800d0d7890 */ /* 0x000fe2000fffe0ff */
[----:B------:R-:W-:-:S03]  /*2d40*/  SHF.L.U32 R3, R12, 0x1f, RZ ;  /* 0x0000001f0c037819 */ /* 0x000fc600000006ff */
[----:B------:R-:W-:-:S09]  /*2d50*/  ULEA UR4, UR6, UR13, 0x3 ;  /* 0x0000000d06047291 */ /* 0x000fd2000f8e18ff */
[----:B------:R-:W2:Y:S02]  /*2d60*/  SYNCS.PHASECHK.TRANS64.TRYWAIT P0, [UR4], R3 ;  /* 0x00000003ff0075a7 */ /* 0x000ea40008001104 */
[----:B--2---:R-:W-:Y:S05]  /*2d70*/  @!P0 BRA `(.L_x_44) ;  /* 0x0000007800c88947 */ /* 0x004fea0003800000 */
.L_x_167:
[----:B------:R-:W-:-:S04]  /*2d80*/  UIADD3 UR4, UPT, UPT, UR6, 0x1, URZ ;  /* 0x0000000106047890 */ /* 0x000fc8000fffe0ff */
[----:B------:R-:W-:-:S04]  /*2d90*/  UISETP.NE.AND UP0, UPT, UR4, 0x10, UPT ;  /* 0x000000100400788c */ /* 0x000fc8000bf05270 */
[----:B------:R-:W-:Y:S02]  /*2da0*/  USEL UR6, URZ, 0x1, UP0 ;  /* 0x00000001ff067887 */ /* 0x000fe40008000000 */
[----:B------:R-:W-:-:S04]  /*2db0*/  USEL UR4, UR4, URZ, UP0 ;  /* 0x000000ff04047287 */ /* 0x000fc80008000000 */
[----:B------:R-:W-:Y:S01]  /*2dc0*/  ULEA UR5, UR4, UR13, 0x3 ;  /* 0x0000000d04057291 */ /* 0x000fe2000f8e18ff */
[----:B------:R-:W-:-:S04]  /*2dd0*/  LOP3.LUT R2, R12, UR6, RZ, 0x3c, !PT ;  /* 0x000000060c027c12 */ /* 0x000fc8000f8e3cff */
[----:B-1----:R-:W-:-:S04]  /*2de0*/  SHF.L.U32 R3, R2, 0x1f, RZ ;  /* 0x0000001f02037819 */ /* 0x002fc800000006ff */
[----:B------:R-:W1:Y:S02]  /*2df0*/  SYNCS.PHASECHK.TRANS64.TRYWAIT P0, [UR5], R3 ;  /* 0x00000003ff0075a7 */ /* 0x000e640008001105 */
[----:B-1----:R-:W-:Y:S05]  /*2e00*/  @!P0 BRA `(.L_x_45) ;  /* 0x0000007800bc8947 */ /* 0x002fea0003800000 */
.L_x_169:
        /* <DEDUP_REMOVED lines=9> */
.L_x_171:
        /* <DEDUP_REMOVED lines=9> */
.L_x_173:
        /* <DEDUP_REMOVED lines=9> */
.L_x_175:
        /* <DEDUP_REMOVED lines=9> */
.L_x_177:
        /* <DEDUP_REMOVED lines=9> */
.L_x_179:
        /* <DEDUP_REMOVED lines=9> */
.L_x_181:
        /* <DEDUP_REMOVED lines=9> */
.L_x_183:
        /* <DEDUP_REMOVED lines=9> */
.L_x_185:
        /* <DEDUP_REMOVED lines=9> */
.L_x_187:
        /* <DEDUP_REMOVED lines=9> */
.L_x_189:
        /* <DEDUP_REMOVED lines=9> */
.L_x_191:
        /* <DEDUP_REMOVED lines=9> */
.L_x_193:
        /* <DEDUP_REMOVED lines=9> */
.L_x_195:
[----:B------:R-:W-:-:S04]  /*3560*/  UIADD3 UR4, UPT, UPT, UR4, 0x1, URZ ;  /* 0x0000000104047890 */ /* 0x000fc8000fffe0ff */
[----:B------:R-:W-:-:S04]  /*3570*/  UISETP.NE.AND UP0, UPT, UR4, 0x10, UPT ;  /* 0x000000100400788c */ /* 0x000fc8000bf05270 */
[----:B------:R-:W-:Y:S02]  /*3580*/  USEL UR5, URZ, 0x1, UP0 ;  /* 0x00000001ff057887 */ /* 0x000fe40008000000 */
[----:B------:R-:W-:-:S04]  /*3590*/  USEL UR4, UR4, URZ, UP0 ;  /* 0x000000ff04047287 */ /* 0x000fc80008000000 */
[----:B------:R-:W-:Y:S01]  /*35a0*/  ULEA UR4, UR4, UR13, 0x3 ;  /* 0x0000000d04047291 */ /* 0x000fe2000f8e18ff */
[----:B-1----:R-:W-:-:S04]  /*35b0*/  LOP3.LUT R3, R2, UR5, RZ, 0x3c, !PT ;  /* 0x0000000502037c12 */ /* 0x002fc8000f8e3cff */
[----:B------:R-:W-:Y:S01]  /*35c0*/  SHF.L.U32 R3, R3, 0x1f, RZ ;  /* 0x0000001f03037819 */ /* 0x000fe200000006ff */
[----:B------:R-:W-:-:S07]  /*35d0*/  IMAD.U32 R0, RZ, RZ, UR4 ;  /* 0x00000004ff007e24 */ /* 0x000fce000f8e00ff */
.L_x_59:
[----:B-1----:R1:W2:Y:S02]  /*35e0*/  SYNCS.PHASECHK.TRANS64.TRYWAIT P0, [R0+URZ], R3 ;  /* 0x00000003000075a7 */ /* 0x0022a400080011ff */
[----:B--2---:R-:W-:Y:S05]  /*35f0*/  @!P0 NANOSLEEP.SYNCS 0x989680 ;  /* 0x009896800000895d */ /* 0x004fea0003900000 */
[----:B------:R-:W2:Y:S02]  /*3600*/  @!P0 SYNCS.PHASECHK.TRANS64 P0, [R0+URZ], R3 ;  /* 0x00000003000085a7 */ /* 0x000ea400080010ff */
[----:B--23--:R-:W-:Y:S05]  /*3610*/  @P0 EXIT ;  /* 0x000000000000094d */ /* 0x00cfea0003800000 */
[----:B------:R-:W-:Y:S05]  /*3620*/  BRA `(.L_x_59) ;  /* 0xfffffffc00ec7947 */ /* 0x000fea000383ffff */
.L_x_23:
[----:B------:R-:W2:Y:S02]  /*3630*/  S2UR UR4, SR_CgaCtaId ;  /* 0x00000000000479c3 */ /* 0x000ea40000008800 */
[----:B--2---:R-:W-:-:S04]  /*3640*/  UISETP.NE.AND UP0, UPT, UR4, URZ, UPT ;  /* 0x000000ff0400728c */ /* 0x004fc8000bf05270 */
[----:B------:R-:W-:-:S09]  /*3650*/  UISETP.NE.OR UP0, UPT, UR22, 0x1, UP0 ;  /* 0x000000011600788c */ /* 0x000fd20008705670 */
[----:B------:R-:W-:Y:S05]  /*3660*/  BRA.U UP0, `(.L_x_60) ;  /* 0x00000005004c7547 */ /* 0x000fea000b800000 */
[----:B------:R-:W2:Y:S01]  /*3670*/  S2UR UR5, SR_CgaCtaId ;  /* 0x00000000000579c3 */ /* 0x000ea20000008800 */
[----:B------:R-:W-:Y:S01]  /*3680*/  UMOV UR4, 0x400 ;  /* 0x0000040000047882 */ /* 0x000fe20000000000 */
[----:B------:R-:W-:Y:S01]  /*3690*/  ISETP.GE.U32.AND P2, PT, R0, 0x8, PT ;  /* 0x000000080000780c */ /* 0x000fe20003f46070 */
[----:B------:R-:W-:Y:S01]  /*36a0*/  IMAD.MOV.U32 R12, RZ, RZ, 0x1 ;  /* 0x00000001ff0c7424 */ /* 0x000fe200078e00ff */
[----:B------:R-:W-:Y:S02]  /*36b0*/  CS2R R10, SRZ ;  /* 0x00000000000a7805 */ /* 0x000fe4000001ff00 */
[----:B------:R-:W-:Y:S01]  /*36c0*/  CS2R R8, SRZ ;  /* 0x0000000000087805 */ /* 0x000fe2000001ff00 */
[----:B--2---:R-:W-:-:S03]  /*36d0*/  ULEA UR6, UR5, UR4, 0x18 ;  /* 0x0000000405067291 */ /* 0x004fc6000f8ec0ff */
[----:B------:R-:W-:-:S09]  /*36e0*/  UMOV UR5, URZ ;  /* 0x000000ff00057c82 */ /* 0x000fd20008000000 */
.L_x_64:
[----:B------:R-:W-:Y:S02]  /*36f0*/  LEA R2, R8, UR6, 0x3 ;  /* 0x0000000608027c11 */ /* 0x000fe4000f8e18ff */
[----:B------:R-:W-:-:S03]  /*3700*/  SHF.L.U32 R5, R9, 0x1f, RZ ;  /* 0x0000001f09057819 */ /* 0x000fc600000006ff */
[----:B------:R-:W-:Y:S01]  /*3710*/  VIADD R4, R2, 0x1c0 ;  /* 0x000001c002047836 */ /* 0x000fe20000000000 */
[----:B------:R-:W2:Y:S02]  /*3720*/  SYNCS.PHASECHK.TRANS64.TRYWAIT P0, [R2+URZ+0x1b0], R5 ;  /* 0x0001b005020075a7 */ /* 0x000ea400080011ff */
[----:B--2---:R-:W-:Y:S05]  /*3730*/  @!P0 BRA `(.L_x_61) ;  /* 0x0000007400c08947 */ /* 0x004fea0003800000 */
.L_x_196:
[----:B------:R-:W-:Y:S01]  /*3740*/  ULEA UR4, UR5, UR6, 0x3 ;  /* 0x0000000605047291 */ /* 0x000fe2000f8e18ff */
[----:B------:R-:W-:Y:S02]  /*3750*/  PRMT R4, RZ, 0x654, R4 ;  /* 0x00000654ff047816 */ /* 0x000fe40000000004 */
[----:B--2---:R-:W-:Y:S01]  /*3760*/  SHF.L.U32 R5, R12, 0x1f, RZ ;  /* 0x0000001f0c057819 */ /* 0x004fe200000006ff */
[----:B------:R-:W-:Y:S01]  /*3770*/  UIADD3 UR7, UPT, UPT, UR4, 0x150, URZ ;  /* 0x0000015004077890 */ /* 0x000fe2000fffe0ff */
[----:B------:R2:W-:Y:S05]  /*3780*/  SYNCS.ARRIVE.TRANS64.RED.A1T0 RZ, [R4+URZ], RZ ;  /* 0x000000ff04ff79a7 */ /* 0x0005ea00081004ff */
[----:B------:R-:W-:Y:S01]  /*3790*/  IMAD.U32 R7, RZ, RZ, UR7 ;  /* 0x00000007ff077e24 */ /* 0x000fe2000f8e00ff */
[----:B------:R-:W3:Y:S04]  /*37a0*/  SYNCS.PHASECHK.TRANS64.TRYWAIT P0, [UR4+0x160], R5 ;  /* 0x00016005ff0075a7 */ /* 0x000ee80008001104 */
[----:B------:R-:W-:Y:S01]  /*37b0*/  PRMT R6, R0, 0x654, R7 ;  /* 0x0000065400067816 */ /* 0x000fe20000000007 */
[----:B--2---:R-:W-:Y:S01]  /*37c0*/  @!P2 IMAD.MOV.U32 R4, RZ, RZ, 0x10 ;  /* 0x00000010ff04a424 */ /* 0x004fe200078e00ff */
[----:B---3--:R-:W-:Y:S06]  /*37d0*/  @!P0 BRA `(.L_x_62) ;  /* 0x0000007400ac8947 */ /* 0x008fec0003800000 */
.L_x_198:
[----:B------:R-:W-:Y:S01]  /*37e0*/  ULEA UR8, UR5, UR6, 0x4 ;  /* 0x0000000605087291 */ /* 0x000fe2000f8e20ff */
[----:B------:R-:W-:Y:S01]  /*37f0*/  SEL R3, R6, R3, !P2 ;  /* 0x0000000306037207 */ /* 0x000fe20005000000 */
[----:B------:R-:W-:Y:S01]  /*3800*/  UIADD3 UR9, UPT, UPT, UR4, 0x150, URZ ;  /* 0x0000015004097890 */ /* 0x000fe2000fffe0ff */
[----:B--2---:R-:W-:Y:S01]  /*3810*/  LEA R2, R11, UR6, 0x3 ;  /* 0x000000060b027c11 */ /* 0x004fe2000f8e18ff */
[----:B------:R-:W-:Y:S01]  /*3820*/  UIADD3 UR8, UPT, UPT, UR8, 0x1e0, URZ ;  /* 0x000001e008087890 */ /* 0x000fe2000fffe0ff */
[----:B------:R-:W-:Y:S01]  /*3830*/  SHF.L.U32 R5, R10, 0x1f, RZ ;  /* 0x0000001f0a057819 */ /* 0x000fe200000006ff */
[----:B------:R2:W-:Y:S01]  /*3840*/  @!P2 SYNCS.ARRIVE.TRANS64.RED RZ, [R3+URZ], R4 ;  /* 0x0000000403ffa9a7 */ /* 0x0005e200080004ff */
[----:B------:R-:W-:Y:S01]  /*3850*/  UIADD3 UR4, UPT, UPT, UR5, 0x1, URZ ;  /* 0x0000000105047890 */ /* 0x000fe2000fffe0ff */
[----:B------:R-:W-:-:S03]  /*3860*/  VIADD R8, R8, 0x1 ;  /* 0x0000000108087836 */ /* 0x000fc60000000000 */
[----:B------:R-:W-:Y:S02]  /*3870*/  UISETP.NE.AND UP0, UPT, UR4, 0x2, UPT ;  /* 0x000000020400788c */ /* 0x000fe4000bf05270 */
[----:B------:R-:W-:Y:S06]  /*3880*/  UGETNEXTWORKID.BROADCAST [UR8], [UR9] ;  /* 0x00000000080073ca */ /* 0x000fec0008000100 */
[----:B------:R-:W-:Y:S01]  /*3890*/  USEL UR7, URZ, 0x1, UP0 ;  /* 0x00000001ff077887 */ /* 0x000fe20008000000 */
[----:B------:R-:W-:Y:S01]  /*38a0*/  ISETP.NE.AND P0, PT, R8, 0x2, PT ;  /* 0x000000020800780c */ /* 0x000fe20003f05270 */
[----:B------:R-:W-:Y:S01]  /*38b0*/  USEL UR5, UR4, URZ, UP0 ;  /* 0x000000ff04057287 */ /* 0x000fe20008000000 */
[----:B------:R-:W3:Y:S03]  /*38c0*/  SYNCS.PHASECHK.TRANS64.TRYWAIT P1, [R2+URZ+0x150], R5 ;  /* 0x00015005020075a7 */ /* 0x000ee600080211ff */
[----:B------:R-:W-:Y:S01]  /*38d0*/  LOP3.LUT R12, R12, UR7, RZ, 0x3c, !PT ;  /* 0x000000070c0c7c12 */ /* 0x000fe2000f8e3cff */
[----:B--23--:R-:W-:Y:S07]  /*38e0*/  @!P1 BRA `(.L_x_63) ;  /* 0x0000007400809947 */ /* 0x00cfee0003800000 */
.L_x_199:
[C---:B------:R-:W-:Y:S01]  /*38f0*/  LEA R4, R11.reuse, UR6, 0x4 ;  /* 0x000000060b047c11 */ /* 0x040fe2000f8e20ff */
[----:B--2---:R-:W-:Y:S01]  /*3900*/  VIADD R2, R2, 0x160 ;  /* 0x0000016002027836 */ /* 0x004fe20000000000 */
[----:B------:R-:W-:Y:S01]  /*3910*/  SEL R8, R8, RZ, P0 ;  /* 0x000000ff08087207 */ /* 0x000fe20000000000 */
[----:B------:R-:W-:-:S03]  /*3920*/  VIADD R11, R11, 0x1 ;  /* 0x000000010b0b7836 */ /* 0x000fc60000000000 */
[----:B------:R-:W2:Y:S01]  /*3930*/  LDS.128 R4, [R4+0x1e0] ;  /* 0x0001e00004047984 */ /* 0x000ea20000000c00 */
[----:B------:R-:W-:Y:S02]  /*3940*/  PRMT R2, RZ, 0x654, R2 ;  /* 0x00000654ff027816 */ /* 0x000fe40000000002 */
[C---:B------:R-:W-:Y:S01]  /*3950*/  ISETP.NE.AND P1, PT, R11.reuse, 0x2, PT ;  /* 0x000000020b00780c */ /* 0x040fe20003f25270 */
[----:B------:R-:W-:Y:S01]  /*3960*/  @!PT LDS RZ, [RZ] ;  /* 0x00000000fffff984 */ /* 0x000fe20000000800 */
[----:B------:R-:W-:Y:S01]  /*3970*/  @!PT LDS RZ, [RZ] ;  /* 0x00000000fffff984 */ /* 0x000fe20000000800 */
[----:B------:R-:W-:Y:S01]  /*3980*/  @!PT LDS RZ, [RZ] ;  /* 0x00000000fffff984 */ /* 0x000fe20000000800 */
[----:B------:R-:W-:Y:S01]  /*3990*/  @!PT LDS RZ, [RZ] ;  /* 0x00000000fffff984 */ /* 0x000fe20000000800 */
[----:B------:R3:W-:Y:S06]  /*39a0*/  MEMBAR.ALL.CTA ;  /* 0x0000000000007992 */ /* 0x0007ec0000008000 */
[----:B---3--:R-:W3:Y:S01]  /*39b0*/  FENCE.VIEW.ASYNC.S ;  /* 0x00000000000073c6 */ /* 0x008ee20000000000 */
[----:B------:R-:W-:Y:S01]  /*39c0*/  SEL R11, R11, RZ, P1 ;  /* 0x000000ff0b0b7207 */ /* 0x000fe20000800000 */
[----:B---3--:R3:W-:Y:S01]  /*39d0*/  SYNCS.ARRIVE.TRANS64.RED.A1T0 RZ, [R2+URZ], RZ ;  /* 0x000000ff02ff79a7 */ /* 0x0087e200081004ff */
[----:B--2---:R-:W-:-:S02]  /*39e0*/  LOP3.LUT P3, RZ, R6, 0x1, RZ, 0xc0, !PT ;  /* 0x0000000106ff7812 */ /* 0x004fc4000786c0ff */
[----:B------:R-:W-:-:S04]  /*39f0*/  SEL R5, RZ, 0x1, P1 ;  /* 0x00000001ff057807 */ /* 0x000fc80000800000 */
[----:B------:R-:W-:Y:S02]  /*3a00*/  LOP3.LUT R10, R10, R5, RZ, 0x3c, !PT ;  /* 0x000000050a0a7212 */ /* 0x000fe400078e3cff */
[----:B---3--:R-:W-:-:S04]  /*3a10*/  SEL R2, RZ, 0x1, P0 ;  /* 0x00000001ff027807 */ /* 0x008fc80000000000 */
[----:B------:R-:W-:Y:S01]  /*3a20*/  LOP3.LUT R9, R9, R2, RZ, 0x3c, !PT ;  /* 0x0000000209097212 */ /* 0x000fe200078e3cff */
[----:B------:R-:W-:Y:S06]  /*3a30*/  @P3 BRA `(.L_x_64) ;  /* 0xfffffffc002c3947 */ /* 0x000fec000383ffff */
[----:B------:R-:W-:Y:S01]  /*3a40*/  ULEA UR4, UR5, UR6, 0x3 ;  /* 0x0000000605047291 */ /* 0x000fe2000f8e18ff */
[----:B------:R-:W-:-:S08]  /*3a50*/  SHF.L.U32 R3, R12, 0x1f, RZ ;  /* 0x0000001f0c037819 */ /* 0x000fd000000006ff */
[----:B------:R-:W2:Y:S02]  /*3a60*/  SYNCS.PHASECHK.TRANS64 P0, [UR4+0x160], R3 ;  /* 0x00016003ff0075a7 */ /* 0x000ea40008001004 */
[----:B--2---:R-:W-:Y:S05]  /*3a70*/  @P0 BRA `(.L_x_65) ;  /* 0x0000000000080947 */ /* 0x004fea0003800000 */
[----:B------:R-:W2:Y:S02]  /*3a80*/  SYNCS.PHASECHK.TRANS64.TRYWAIT P0, [UR4+0x160], R3 ;  /* 0x00016003ff0075a7 */ /* 0x000ea40008001104 */
[----:B--2---:R-:W-:Y:S05]  /*3a90*/  @!P0 BRA `(.L_x_66) ;  /* 0x0000007400288947 */ /* 0x004fea0003800000 */
.L_x_65:
[----:B------:R-:W-:-:S04]  /*3aa0*/  UIADD3 UR7, UPT, UPT, UR5, 0x1, URZ ;  /* 0x0000000105077890 */ /* 0x000fc8000fffe0ff */
[----:B------:R-:W-:-:S04]  /*3ab0*/  UISETP.NE.AND UP0, UPT, UR7, 0x2, UPT ;  /* 0x000000020700788c */ /* 0x000fc8000bf05270 */
[----:B------:R-:W-:Y:S02]  /*3ac0*/  USEL UR8, URZ, 0x1, UP0 ;  /* 0x00000001ff087887 */ /* 0x000fe40008000000 */
[----:B------:R-:W-:-:S04]  /*3ad0*/  USEL UR7, UR7, URZ, UP0 ;  /* 0x000000ff07077287 */ /* 0x000fc80008000000 */
[----:B------:R-:W-:Y:S01]  /*3ae0*/  ULEA UR7, UR7, UR6, 0x3 ;  /* 0x0000000607077291 */ /* 0x000fe2000f8e18ff */
[----:B--2---:R-:W-:-:S04]  /*3af0*/  LOP3.LUT R3, R12, UR8, RZ, 0x3c, !PT ;  /* 0x000000080c037c12 */ /* 0x004fc8000f8e3cff */
[----:B------:R-:W-:-:S04]  /*3b00*/  SHF.L.U32 R0, R3, 0x1f, RZ ;  /* 0x0000001f03007819 */ /* 0x000fc800000006ff */
[----:B------:R-:W2:Y:S02]  /*3b10*/  SYNCS.PHASECHK.TRANS64 P0, [UR7+0x160], R0 ;  /* 0x00016000ff0075a7 */ /* 0x000ea40008001007 */
[----:B-12---:R-:W-:Y:S05]  /*3b20*/  @P0 EXIT ;  /* 0x000000000000094d */ /* 0x006fea0003800000 */
[----:B------:R-:W-:Y:S02]  /*3b30*/  SHF.L.U32 R3, R3, 0x1f, RZ ;  /* 0x0000001f03037819 */ /* 0x000fe400000006ff */
[----:B------:R-:W-:-:S07]  /*3b40*/  MOV R0, UR7 ;  /* 0x0000000700007c02 */ /* 0x000fce0008000f00 */
.L_x_67:
[----:B-1----:R1:W2:Y:S02]  /*3b50*/  SYNCS.PHASECHK.TRANS64.TRYWAIT P0, [R0+URZ+0x160], R3 ;  /* 0x00016003000075a7 */ /* 0x0022a400080011ff */
[----:B--2---:R-:W-:Y:S05]  /*3b60*/  @!P0 NANOSLEEP.SYNCS 0x989680 ;  /* 0x009896800000895d */ /* 0x004fea0003900000 */
[----:B------:R-:W2:Y:S02]  /*3b70*/  @!P0 SYNCS.PHASECHK.TRANS64 P0, [R0+URZ+0x160], R3 ;  /* 0x00016003000085a7 */ /* 0x000ea400080010ff */
[----:B--2---:R-:W-:Y:S05]  /*3b80*/  @P0 EXIT ;  /* 0x000000000000094d */ /* 0x004fea0003800000 */
[----:B------:R-:W-:Y:S05]  /*3b90*/  BRA `(.L_x_67) ;  /* 0xfffffffc00ec7947 */ /* 0x000fea000383ffff */
.L_x_60:
[----:B------:R-:W-:Y:S05]  /*3ba0*/  BRA.U UP6, `(.L_x_68) ;  /* 0x0000001106a47547 */ /* 0x000fea000b800000 */
[----:B------:R-:W2:Y:S01]  /*3bb0*/  S2UR UR7, SR_CgaCtaId ;  /* 0x00000000000779c3 */ /* 0x000ea20000008800 */
[----:B------:R-:W-:Y:S01]  /*3bc0*/  UMOV UR4, 0x40 ;  /* 0x0000004000047882 */ /* 0x000fe20000000000 */
[----:B------:R-:W-:Y:S01]  /*3bd0*/  NOP ;  /* 0x0000000000007918 */ /* 0x000fe20000000000 */
[----:B------:R-:W-:Y:S01]  /*3be0*/  UMOV UR6, 0x400 ;  /* 0x0000040000067882 */ /* 0x000fe20000000000 */
[----:B--2---:R-:W-:Y:S02]  /*3bf0*/  ULEA UR5, UR7, UR4, 0x18 ;  /* 0x0000000407057291 */ /* 0x004fe4000f8ec0ff */
[----:B------:R-:W-:-:S07]  /*3c00*/  ULEA UR6, UR7, UR6, 0x18 ;  /* 0x0000000607067291 */ /* 0x000fce000f8ec0ff */
[----:B------:R-:W2:Y:S02]  /*3c10*/  LDS.U8 R0, [UR5+0x1c] ;  /* 0x00001c05ff007984 */ /* 0x000ea40008000000 */
[----:B--2---:R-:W-:-:S13]  /*3c20*/  ISETP.NE.AND P0, PT, R0, RZ, PT ;  /* 0x000000ff0000720c */ /* 0x004fda0003f05270 */
[----:B------:R-:W-:Y:S05]  /*3c30*/  @P0 BRA `(.L_x_69) ;  /* 0x0000000400080947 */ /* 0x000fea0003800000 */
[----:B------:R-:W-:Y:S02]  /*3c40*/  UISETP.NE.U32.AND UP1, UPT, UR34, 0x1, UPT ;  /* 0x000000012200788c */ /* 0x000fe4000bf25070 */
[----:B------:R-:W-:-:S07]  /*3c50*/  UIADD3 UR7, UPT, UPT, UR5, 0x8, URZ ;  /* 0x0000000805077890 */ /* 0x000fce000fffe0ff */
[----:B------:R-:W-:Y:S05]  /*3c60*/  BRA.U !UP1, `(.L_x_70) ;  /* 0x00000001099c7547 */ /* 0x000fea000b800000 */
[----:B------:R-:W-:Y:S01]  /*3c70*/  ELECT P0, URZ, PT ;  /* 0x0000000000ff782f */ /* 0x000fe20003800000 */
[----:B------:R-:W-:-:S12]  /*3c80*/  BSSY B0, `(.L_x_70) ;  /* 0x0000025000007945 */ /* 0x000fd80003800000 */
[----:B------:R-:W-:Y:S05]  /*3c90*/  @!P0 BRA `(.L_x_71) ;  /* 0x00000000008c8947 */ /* 0x000fea0003800000 */
[----:B------:R-:W-:-:S05]  /*3ca0*/  UMOV UR4, 0x10 ;  /* 0x0000001000047882 */ /* 0x000fca0000000000 */
[----:B------:R-:W-:Y:S04]  /*3cb0*/  DEPBAR.LE SB2, 0x36 ;  /* 0x0000ad800000791a */ /* 0x000fe80000000000 */
[----:B------:R-:W2:Y:S02]  /*3cc0*/  UTCATOMSWS.2CTA.FIND_AND_SET.ALIGN UP0, UR4, UR4 ;  /* 0x00000004000475e3 */ /* 0x000ea40008200800 */
[----:B--2---:R-:W-:Y:S01]  /*3cd0*/  MOV R11, UR4 ;  /* 0x00000004000b7c02 */ /* 0x004fe20008000f00 */
[----:B------:R-:W-:Y:S06]  /*3ce0*/  BRA.U UP0, `(.L_x_72) ;  /* 0x0000000100187547 */ /* 0x000fec000b800000 */
.L_x_73:
[----:B------:R-:W-:Y:S05]  /*3cf0*/  NANOSLEEP 0x64 ;  /* 0x000000640000795d */ /* 0x000fea0003800000 */
[----:B------:R-:W-:-:S05]  /*3d00*/  UMOV UR4, 0x10 ;  /* 0x0000001000047882 */ /* 0x000fca0000000000 */
[----:B------:R-:W-:Y:S04]  /*3d10*/  DEPBAR.LE SB2, 0x36 ;  /* 0x0000ad800000791a */ /* 0x000fe80000000000 */
[----:B------:R-:W2:Y:S02]  /*3d20*/  UTCATOMSWS.2CTA.FIND_AND_SET.ALIGN UP0, UR4, UR4 ;  /* 0x00000004000475e3 */ /* 0x000ea40008200800 */
[----:B--2---:R-:W-:Y:S01]  /*3d30*/  MOV R11, UR4 ;  /* 0x00000004000b7c02 */ /* 0x004fe20008000f00 */
[----:B------:R-:W-:Y:S05]  /*3d40*/  BRA.U !UP0, `(.L_x_73) ;  /* 0xfffffffd08e87547 */ /* 0x000fea000b83ffff */
.L_x_72:
[----:B------:R-:W2:Y:S01]  /*3d50*/  LDS R7, [UR5+0x10] ;  /* 0x00001005ff077984 */ /* 0x000ea20008000800 */
[----:B------:R-:W-:Y:S01]  /*3d60*/  IMAD.U32 R5, RZ, RZ, UR6 ;  /* 0x00000006ff057e24 */ /* 0x000fe2000f8e00ff */
[----:B------:R-:W-:-:S03]  /*3d70*/  MOV R4, UR33 ;  /* 0x0000002100047c02 */ /* 0x000fc60008000f00 */
[----:B------:R-:W-:Y:S01]  /*3d80*/  VIADD R5, R5, 0x200 ;  /* 0x0000020005057836 */ /* 0x000fe20000000000 */
[----:B--2---:R-:W-:-:S04]  /*3d90*/  SHF.L.U32 R7, R7, 0x1f, RZ ;  /* 0x0000001f07077819 */ /* 0x004fc800000006ff */
[----:B------:R-:W2:Y:S02]  /*3da0*/  SYNCS.PHASECHK.TRANS64.TRYWAIT P0, [UR5+0x8], R7 ;  /* 0x00000807ff0075a7 */ /* 0x000ea40008001105 */
[----:B--2---:R-:W-:Y:S05]  /*3db0*/  @P0 BRA `(.L_x_74) ;  /* 0x0000000000080947 */ /* 0x004fea0003800000 */
[----:B------:R-:W2:Y:S02]  /*3dc0*/  SYNCS.PHASECHK.TRANS64.TRYWAIT P0, [UR5+0x8], R7 ;  /* 0x00000807ff0075a7 */ /* 0x000ea40008001105 */
[----:B--2---:R-:W-:Y:S05]  /*3dd0*/  @!P0 BRA `(.L_x_75) ;  /* 0x0000007000708947 */ /* 0x004fea0003800000 */
.L_x_74:
[----:B--2---:R-:W-:Y:S01]  /*3de0*/  HFMA2 R0, -RZ, RZ, 0, 5.9604644775390625e-08 ;  /* 0x00000001ff007431 */ /* 0x004fe200000001ff */
[----:B------:R-:W-:Y:S01]  /*3df0*/  UPRMT UR4, UR33, 0x654, UR7 ;  /* 0x0000065421047896 */ /* 0x000fe20008000007 */
[----:B------:R-:W-:Y:S01]  /*3e00*/  IMAD.MOV.U32 R8, RZ, RZ, 0xffff ;  /* 0x0000ffffff087424 */ /* 0x000fe200078e00ff */
[----:B------:R-:W-:Y:S01]  /*3e10*/  PRMT R4, R4, 0x654, R5 ;  /* 0x0000065404047816 */ /* 0x000fe20000000005 */
[----:B------:R-:W-:Y:S02]  /*3e20*/  IMAD.MOV.U32 R6, RZ, RZ, 0x4 ;  /* 0x00000004ff067424 */ /* 0x000fe400078e00ff */
[----:B------:R-:W-:Y:S01]  /*3e30*/  IMAD.SHL.U32 R9, R11, 0x20, RZ ;  /* 0x000000200b097824 */ /* 0x000fe200078e00ff */
[----:B------:R-:W-:Y:S02]  /*3e40*/  MOV R5, UR4 ;  /* 0x0000000400057c02 */ /* 0x000fe40008000f00 */
[-C--:B------:R-:W-:Y:S01]  /*3e50*/  SHF.L.U32 R8, R8, R11.reuse, RZ ;  /* 0x0000000b08087219 */ /* 0x080fe200000006ff */
[----:B------:R2:W-:Y:S01]  /*3e60*/  SYNCS.ARRIVE.TRANS64.RED RZ, [UR4], R6 ;  /* 0x00000006ffff79a7 */ /* 0x0005e20008000404 */
[----:B------:R-:W-:Y:S01]  /*3e70*/  SHF.L.U32 R7, R0, R11, RZ ;  /* 0x0000000b00077219 */ /* 0x000fe200000006ff */
[----:B------:R2:W-:Y:S04]  /*3e80*/  STS [UR6+0x200], R9 ;  /* 0x00020009ff007988 */ /* 0x0005e80008000806 */
[----:B------:R2:W-:Y:S04]  /*3e90*/  STAS [R4.64], R11 ;  /* 0x0000000b04007dbd */ /* 0x0005e8000c0008ff */
[----:B------:R2:W-:Y:S04]  /*3ea0*/  ATOMS.OR RZ, [UR5+0x14], R8 ;  /* 0x00001408ffff798c */ /* 0x0005e8000b000005 */
[----:B------:R2:W-:Y:S04]  /*3eb0*/  ATOMS.OR RZ, [UR5+0x18], R7 ;  /* 0x00001807ffff798c */ /* 0x0005e8000b000005 */
[----:B------:R2:W-:Y:S02]  /*3ec0*/  ATOMS.XOR RZ, [UR5+0x10], R0 ;  /* 0x00001000ffff798c */ /* 0x0005e4000b800005 */
.L_x_71:
[----:B-1----:R-:W-:Y:S05]  /*3ed0*/  BSYNC B0 ;  /* 0x0000000000007941 */ /* 0x002fea0003800000 */
.L_x_70:
[----:B------:R-:W-:Y:S05]  /*3ee0*/  BRA.U UP1, `(.L_x_76) ;  /* 0x00000001016c7547 */ /* 0x000fea000b800000 */
[----:B------:R-:W-:-:S03]  /*3ef0*/  UMOV UR4, 0xffffffff ;  /* 0xffffffff00047882 */ /* 0x000fc60000000000 */
[----:B------:R-:W-:Y:S05]  /*3f00*/  BRA.DIV UR4, `(.L_x_77) ;  /* 0x00000072043c7947 */ /* 0x000fea000b800000 */
[----:B------:R-:W-:-:S13]  /*3f10*/  ELECT P0, URZ, PT ;  /* 0x0000000000ff782f */ /* 0x000fda0003800000 */
.L_x_203:
[----:B------:R-:W-:Y:S05]  /*3f20*/  @!P0 BRA `(.L_x_76) ;  /* 0x00000000005c8947 */ /* 0x000fea0003800000 */
[----:B--2---:R-:W2:Y:S02]  /*3f30*/  LDS R5, [UR5+0x10] ;  /* 0x00001005ff057984 */ /* 0x004ea40008000800 */
[----:B--2---:R-:W-:-:S04]  /*3f40*/  SHF.L.U32 R5, R5, 0x1f, RZ ;  /* 0x0000001f05057819 */ /* 0x004fc800000006ff */
[----:B------:R-:W2:Y:S02]  /*3f50*/  SYNCS.PHASECHK.TRANS64.TRYWAIT P0, [UR5+0x8], R5 ;  /* 0x00000805ff0075a7 */ /* 0x000ea40008001105 */
[----:B--2---:R-:W-:Y:S05]  /*3f60*/  @P0 BRA `(.L_x_78) ;  /* 0x0000000000080947 */ /* 0x004fea0003800000 */
[----:B------:R-:W2:Y:S02]  /*3f70*/  SYNCS.PHASECHK.TRANS64.TRYWAIT P0, [UR5+0x8], R5 ;  /* 0x00000805ff0075a7 */ /* 0x000ea40008001105 */
[----:B--2---:R-:W-:Y:S05]  /*3f80*/  @!P0 BRA `(.L_x_79) ;  /* 0x0000007000408947 */ /* 0x004fea0003800000 */
.L_x_78:
[----:B------:R-:W3:Y:S01]  /*3f90*/  LDS R7, [UR6+0x200] ;  /* 0x00020006ff077984 */ /* 0x000ee20008000800 */
[----:B--2---:R-:W-:Y:S02]  /*3fa0*/  HFMA2 R0, -RZ, RZ, 0, 5.9604644775390625e-08 ;  /* 0x00000001ff007431 */ /* 0x004fe400000001ff */
[----:B------:R-:W-:Y:S01]  /*3fb0*/  IMAD.MOV.U32 R4, RZ, RZ, 0xffff ;  /* 0x0000ffffff047424 */ /* 0x000fe200078e00ff */
[----:B------:R-:W-:Y:S01]  /*3fc0*/  UPRMT UR4, UR33, 0x654, UR7 ;  /* 0x0000065421047896 */ /* 0x000fe20008000007 */
[----:B---3--:R-:W-:-:S03]  /*3fd0*/  IMAD.SHL.U32 R5, R7, 0x20, RZ ;  /* 0x0000002007057824 */ /* 0x008fc600078e00ff */
[-C--:B------:R-:W-:Y:S02]  /*3fe0*/  SHF.L.U32 R4, R4, R7.reuse, RZ ;  /* 0x0000000704047219 */ /* 0x080fe400000006ff */
[----:B------:R-:W-:Y:S01]  /*3ff0*/  SHF.L.U32 R7, R0, R7, RZ ;  /* 0x0000000700077219 */ /* 0x000fe200000006ff */
[----:B------:R3:W-:Y:S04]  /*4000*/  STS [UR6+0x200], R5 ;  /* 0x00020005ff007988 */ /* 0x0007e80008000806 */
[----:B------:R3:W-:Y:S04]  /*4010*/  ATOMS.OR RZ, [UR5+0x14], R4 ;  /* 0x00001404ffff798c */ /* 0x0007e8000b000005 */
[----:B------:R3:W-:Y:S01]  /*4020*/  ATOMS.OR RZ, [UR5+0x18], R7 ;  /* 0x00001807ffff798c */ /* 0x0007e2000b000005 */
[----:B------:R-:W-:Y:S03]  /*4030*/  SYNCS.ARRIVE.TRANS64.RED.A1T0 RZ, [UR4], RZ ;  /* 0x000000ffffff79a7 */ /* 0x000fe60008100404 */
[----:B------:R3:W-:Y:S01]  /*4040*/  ATOMS.XOR RZ, [UR5+0x10], R0 ;  /* 0x00001000ffff798c */ /* 0x0007e2000b800005 */
[----:B------:R-:W-:Y:S05]  /*4050*/  BRA `(.L_x_76) ;  /* 0x0000000000107947 */ /* 0x000fea0003800000 */
.L_x_69:
[----:B------:R-:W-:Y:S02]  /*4060*/  MOV R0, 0xffffffff ;  /* 0xffffffff00007802 */ /* 0x000fe40000000f00 */
[----:B------:R-:W-:-:S03]  /*4070*/  MOV R4, 0x40a0 ;  /* 0x000040a000047802 */ /* 0x000fc60000000f00 */
[----:B------:R2:W-:Y:S04]  /*4080*/  STS [UR6+0x200], R0 ;  /* 0x00020000ff007988 */ /* 0x0005e80008000806 */
[----:B-12--5:R-:W-:Y:S05]  /*4090*/  CALL.REL.NOINC `($__internal_1_$__cuda_sm10x_tcgen05_guardrail_trap_phase_invalid_during_alloc) ;  /* 0x0000007800147944 */ /* 0x026fea0003c00000 */
.L_x_76:
[----:B------:R-:W-:Y:S05]  /*40a0*/  WARPSYNC.ALL ;  /* 0x0000000000007948 */ /* 0x000fea0003800000 */
[----:B------:R-:W4:Y:S01]  /*40b0*/  S2UR UR4, SR_CgaCtaId ;  /* 0x00000000000479c3 */ /* 0x000f220000008800 */
[----:B------:R-:W-:Y:S01]  /*40c0*/  UMOV UR17, 0x400 ;  /* 0x0000040000117882 */ /* 0x000fe20000000000 */
[----:B------:R-:W-:-:S06]  /*40d0*/  NOP ;  /* 0x0000000000007918 */ /* 0x000fcc0000000000 */
[----:B------:R-:W-:Y:S06]  /*40e0*/  BAR.ARV 0x6, 0xa0 ;  /* 0x0182800000007b1d */ /* 0x000fec0000002000 */
[----:B------:R-:W1:Y:S01]  /*40f0*/  LDCU UR6, c[0x0][0x38c] ;  /* 0x00007180ff0677ac */ /* 0x000e620008000800 */
[----:B------:R-:W-:Y:S01]  /*4100*/  LOP3.LUT R3, R3, 0xffff, RZ, 0xc0, !PT ;  /* 0x0000ffff03037812 */ /* 0x000fe200078ec0ff */
[----:B--2---:R-:W-:Y:S01]  /*4110*/  IMAD.MOV.U32 R9, RZ, RZ, 0x1 ;  /* 0x00000001ff097424 */ /* 0x004fe200078e00ff */
[----:B------:R-:W-:Y:S01]  /*4120*/  LOP3.LUT R2, R2, 0xffff, RZ, 0xc0, !PT ;  /* 0x0000ffff02027812 */ /* 0x000fe200078ec0ff */
[----:B------:R-:W-:Y:S01]  /*4130*/  IMAD.MOV.U32 R8, RZ, RZ, RZ ;  /* 0x000000ffff087224 */ /* 0x000fe200078e00ff */
[----:B------:R-:W-:Y:S01]  /*4140*/  R2UR UR20, R3 ;  /* 0x00000000031472ca */ /* 0x000fe200000e0000 */
[----:B------:R-:W-:Y:S01]  /*4150*/  UMOV UR24, URZ ;  /* 0x000000ff00187c82 */ /* 0x000fe20008000000 */
[----:B------:R-:W-:-:S02]  /*4160*/  R2UR UR30, R2 ;  /* 0x00000000021e72ca */ /* 0x000fc400000e0000 */
[----:B------:R-:W-:Y:S01]  /*4170*/  CS2R R2, SRZ ;  /* 0x0000000000027805 */ /* 0x000fe2000001ff00 */
[----:B------:R-:W-:Y:S01]  /*4180*/  UMOV UR15, URZ ;  /* 0x000000ff000f7c82 */ /* 0x000fe20008000000 */
[----:B----4-:R-:W-:Y:S01]  /*4190*/  ULEA UR17, UR4, UR17, 0x18 ;  /* 0x0000001104117291 */ /* 0x010fe2000f8ec0ff */
[----:B------:R-:W-:Y:S01]  /*41a0*/  UMOV UR14, URZ ;  /* 0x000000ff000e7c82 */ /* 0x000fe20008000000 */
[----:B------:R-:W-:Y:S02]  /*41b0*/  UISETP.NE.AND UP3, UPT, UR34, URZ, UPT ;  /* 0x000000ff2200728c */ /* 0x000fe4000bf65270 */
[----:B------:R-:W-:Y:S02]  /*41c0*/  UIADD3 UR5, UPT, UPT, UR17, 0x8600, URZ ;  /* 0x0000860011057890 */ /* 0x000fe4000fffe0ff */
[----:B------:R-:W-:-:S03]  /*41d0*/  UIADD3 UR4, UPT, UPT, UR17, 0x18600, URZ ;  /* 0x0001860011047890 */ /* 0x000fc6000fffe0ff */
[----:B---3--:R-:W2:Y:S01]  /*41e0*/  LDS R0, [UR17+0x200] ;  /* 0x00020011ff007984 */ /* 0x008ea20008000800 */
[----:B-1----:R-:W-:Y:S02]  /*41f0*/  UIADD3 UR6, UPT, UPT, UR6, 0x1f, URZ ;  /* 0x0000001f06067890 */ /* 0x002fe4000fffe0ff */
[----:B------:R-:W-:Y:S02]  /*4200*/  USHF.R.U32.HI UR5, URZ, 0x4, UR5 ;  /* 0x00000004ff057899 */ /* 0x000fe40008011605 */
[----:B------:R-:W-:Y:S02]  /*4210*/  USHF.R.S32.HI UR25, URZ, 0x1f, UR6 ;  /* 0x0000001fff197899 */ /* 0x000fe40008011406 */
[----:B------:R-:W-:Y:S02]  /*4220*/  USHF.R.U32.HI UR4, URZ, 0x4, UR4 ;  /* 0x00000004ff047899 */ /* 0x000fe40008011604 */
[----:B------:R-:W-:Y:S02]  /*4230*/  ULEA.HI UR25, UR25, UR6, URZ, 0x5 ;  /* 0x0000000619197291 */ /* 0x000fe4000f8f28ff */
[----:B------:R-:W-:-:S02]  /*4240*/  ULOP3.LUT UR5, UR5, 0x3fff, URZ, 0xc0, !UPT ;  /* 0x00003fff05057892 */ /* 0x000fc4000f8ec0ff */
[----:B------:R-:W-:Y:S02]  /*4250*/  USHF.R.S32.HI UR25, URZ, 0x5, UR25 ;  /* 0x00000005ff197899 */ /* 0x000fe40008011419 */
[----:B------:R-:W-:Y:S02]  /*4260*/  ULOP3.LUT UR22, UR4, 0x3fff, URZ, 0xc0, !UPT ;  /* 0x00003fff04167892 */ /* 0x000fe4000f8ec0ff */
[----:B------:R-:W-:Y:S02]  /*4270*/  UISETP.LT.AND UP0, UPT, UR25, 0x1, UPT ;  /* 0x000000011900788c */ /* 0x000fe4000bf01270 */
[----:B------:R-:W-:Y:S02]  /*4280*/  ULOP3.LUT UR21, UR5, 0x10000, URZ, 0xfc, !UPT ;  /* 0x0001000005157892 */ /* 0x000fe4000f8efcff */
[----:B------:R-:W-:Y:S02]  /*4290*/  ULOP3.LUT UR22, UR22, 0x10000, URZ, 0xfc, !UPT ;  /* 0x0001000016167892 */ /* 0x000fe4000f8efcff */
[----:B------:R-:W-:Y:S01]  /*42a0*/  USEL UR31, UR25, 0x1, !UP0 ;  /* 0x00000001191f7887 */ /* 0x000fe2000c000000 */
[----:B------:R-:W-:Y:S01]  /*42b0*/  UMOV UR28, 0x0 ;  /* 0x00000000001c7882 */ /* 0x000fe20000000000 */
[----:B------:R-:W-:Y:S01]  /*42c0*/  UMOV UR29, 0x8400490 ;  /* 0x08400490001d7882 */ /* 0x000fe20000000000 */
[----:B------:R-:W-:Y:S01]  /*42d0*/  UMOV UR26, 0x0 ;  /* 0x00000000001a7882 */ /* 0x000fe20000000000 */
[----:B------:R-:W-:Y:S01]  /*42e0*/  UMOV UR27, 0x8400490 ;  /* 0x08400490001b7882 */ /* 0x000fe20000000000 */
[----:B--2---:R-:W-:-:S15]  /*42f0*/  R2UR UR32, R0 ;  /* 0x00000000002072ca */ /* 0x004fde00000e0000 */
.L_x_87:
[C---:B------:R-:W-:Y:S02]  /*4300*/  LEA R0, R8.reuse, UR17, 0x3 ;  /* 0x0000001108007c11 */ /* 0x040fe4000f8e18ff */
[----:B------:R-:W-:Y:S02]  /*4310*/  SHF.L.U32 R5, R3, 0x1f, RZ ;  /* 0x0000001f03057819 */ /* 0x000fe400000006ff */
[----:B------:R-:W-:Y:S02]  /*4320*/  LEA R4, R8, UR17, 0x4 ;  /* 0x0000001108047c11 */ /* 0x000fe4000f8e20ff */
[----:B------:R-:W1:Y:S02]  /*4330*/  SYNCS.PHASECHK.TRANS64.TRYWAIT P0, [R0+URZ+0x150], R5 ;  /* 0x00015005000075a7 */ /* 0x000e6400080011ff */
[----:B-1-3--:R-:W-:Y:S05]  /*4340*/  @!P0 BRA `(.L_x_80) ;  /* 0x0000006c00688947 */ /* 0x00afea0003800000 */
.L_x_204:
[----:B-1----:R-:W1:Y:S01]  /*4350*/  LDS.128 R4, [R4+0x1e0] ;  /* 0x0001e00004047984 */ /* 0x002e620000000c00 */
[----:B------:R-:W-:Y:S02]  /*4360*/  VIADD R0, R0, 0x160 ;  /* 0x0000016000007836 */ /* 0x000fe40000000000 */
[----:B------:R-:W-:Y:S01]  /*4370*/  VIADD R8, R8, 0x1 ;  /* 0x0000000108087836 */ /* 0x000fe20000000000 */
[----:B------:R-:W-:Y:S01]  /*4380*/  @!PT LDS RZ, [RZ] ;  /* 0x00000000fffff984 */ /* 0x000fe20000000800 */
[----:B------:R-:W-:Y:S01]  /*4390*/  @!PT LDS RZ, [RZ] ;  /* 0x00000000fffff984 */ /* 0x000fe20000000800 */
[----:B------:R-:W-:Y:S01]  /*43a0*/  @!PT LDS RZ, [RZ] ;  /* 0x00000000fffff984 */ /* 0x000fe20000000800 */
[----:B------:R-:W-:Y:S01]  /*43b0*/  @!PT LDS RZ, [RZ] ;  /* 0x00000000fffff984 */ /* 0x000fe20000000800 */
[----:B------:R2:W-:Y:S06]  /*43c0*/  MEMBAR.ALL.CTA ;  /* 0x0000000000007992 */ /* 0x0005ec0000008000 */
[----:B--2---:R-:W2:Y:S01]  /*43d0*/  FENCE.VIEW.ASYNC.S ;  /* 0x00000000000073c6 */ /* 0x004ea20000000000 */
[----:B------:R-:W-:-:S04]  /*43e0*/  PRMT R0, RZ, 0x654, R0 ;  /* 0x00000654ff007816 */ /* 0x000fc80000000000 */
[----:B--2---:R2:W-:Y:S01]  /*43f0*/  SYNCS.ARRIVE.TRANS64.RED.A1T0 RZ, [R0+URZ], RZ ;  /* 0x000000ff00ff79a7 */ /* 0x0045e200081004ff */
[----:B-1----:R-:W-:Y:S01]  /*4400*/  LOP3.LUT P1, RZ, R6, 0x1, RZ, 0xc0, !PT ;  /* 0x0000000106ff7812 */ /* 0x002fe2000782c0ff */
[----:B--2---:R-:W-:-:S12]  /*4410*/  BRA.U UP3, `(.L_x_81) ;  /* 0x0000000103e07547 */ /* 0x004fd8000b800000 */
[----:B------:R-:W1:Y:S01]  /*4420*/  LDCU UR4, c[0x0][0x38c] ;  /* 0x00007180ff0477ac */ /* 0x000e620008000800 */
[----:B------:R-:W-:Y:S02]  /*4430*/  PLOP3.LUT P2, PT, PT, PT, PT, 0x80, 0x8 ;  /* 0x000000000008781c */ /* 0x000fe40003f4f070 */
[----:B------:R-:W-:Y:S01]  /*4440*/  SHF.L.U32 R5, R9, 0x1f, RZ ;  /* 0x0000001f09057819 */ /* 0x000fe200000006ff */
[----:B------:R-:W-:Y:S02]  /*4450*/  ULEA UR23, UR24, UR17, 0x3 ;  /* 0x0000001118177291 */ /* 0x000fe4000f8e18ff */
[----:B------:R-:W-:Y:S02]  /*4460*/  ULEA UR18, UR24, UR32, 0x7 ;  /* 0x0000002018127291 */ /* 0x000fe4000f8e38ff */
[----:B-1----:R-:W-:-:S06]  /*4470*/  UISETP.GE.AND UP0, UPT, UR4, 0x1, UPT ;  /* 0x000000010400788c */ /* 0x002fcc000bf06270 */
[----:B------:R-:W-:-:S05]  /*4480*/  PLOP3.LUT P0, PT, PT, PT, UP0, 0x80, 0x8 ;  /* 0x000000000008781c */ /* 0x000fca0003f0f008 */
[----:B------:R-:W-:-:S08]  /*4490*/  @UP0 ULEA UR4, UR15, UR17, 0x3 ;  /* 0x000000110f040291 */ /* 0x000fd0000f8e18ff */
[----:B------:R-:W-:-:S04]  /*44a0*/  @P0 SHF.L.U32 R0, R2, 0x1f, RZ ;  /* 0x0000001f02000819 */ /* 0x000fc800000006ff */
[----:B------:R1:W2:Y:S01]  /*44b0*/  @P0 SYNCS.PHASECHK.TRANS64.TRYWAIT P2, [UR4], R0 ;  /* 0x00000000ff0005a7 */ /* 0x0002a20008041104 */
[----:B------:R-:W3:Y:S02]  /*44c0*/  SYNCS.PHASECHK.TRANS64.TRYWAIT P0, [UR23+0x190], R5 ;  /* 0x00019005ff0075a7 */ /* 0x000ee40008001117 */
[----:B-123--:R-:W-:Y:S05]  /*44d0*/  @!P0 BRA `(.L_x_82) ;  /* 0x0000006c00188947 */ /* 0x00efea0003800000 */
.L_x_206:
[----:B------:R-:W-:Y:S01]  /*44e0*/  UMOV UR19, UR14 ;  /* 0x0000000e00137c82 */ /* 0x000fe20008000000 */
[----:B------:R-:W-:Y:S05]  /*44f0*/  BRA.U !UP0, `(.L_x_83) ;  /* 0x0000000108987547 */ /* 0x000fea000b800000 */
[----:B------:R-:W-:Y:S02]  /*4500*/  UIADD3 UR19, UPT, UPT, UR31, UR14, URZ ;  /* 0x0000000e1f137290 */ /* 0x000fe4000fffe0ff */
[----:B------:R-:W-:Y:S01]  /*4510*/  UPLOP3.LUT UP2, UPT, UPT, UPT, UPT, 0x40, 0x4 ;  /* 0x000000000004789c */ /* 0x000fe20003f4e870 */
[----:B------:R-:W-:Y:S01]  /*4520*/  UMOV UR16, UR25 ;  /* 0x0000001900107c82 */ /* 0x000fe20008000000 */
[----:B------:R-:W-:-:S09]  /*4530*/  UMOV UR6, UR15 ;  /* 0x0000000f00067c82 */ /* 0x000fd20008000000 */
.L_x_86:
[----:B--2---:R-:W-:Y:S01]  /*4540*/  ULEA UR5, UR6, UR17, 0x3 ;  /* 0x0000001106057291 */ /* 0x004fe2000f8e18ff */
[----:B---3--:R-:W-:Y:S11]  /*4550*/  @P2 BRA `(.L_x_84) ;  /* 0x00000000000c2947 */ /* 0x008ff60003800000 */
[----:B-1----:R-:W-:Y:S04]  /*4560*/  SHF.L.U32 R5, R2, 0x1f, RZ ;  /* 0x0000001f02057819 */ /* 0x002fe800000006ff */
[----:B------:R-:W1:Y:S02]  /*4570*/  SYNCS.PHASECHK.TRANS64.TRYWAIT P0, [UR5], R5 ;  /* 0x00000005ff0075a7 */ /* 0x000e640008001105 */
[----:B-1----:R-:W-:Y:S05]  /*4580*/  @!P0 BRA `(.L_x_85) ;  /* 0x0000006c00048947 */ /* 0x002fea0003800000 */
.L_x_84:
[----:B------:R-:W-:Y:S01]  /*4590*/  UISETP.NE.AND UP0, UPT, UR16, 0x1, UPT ;  /* 0x000000011000788c */ /* 0x000fe2000bf05270 */
[----:B------:R-:W-:Y:S01]  /*45a0*/  PLOP3.LUT P2, PT, PT, PT, PT, 0x80, 0x8 ;  /* 0x000000000008781c */ /* 0x000fe20003f4f070 */
[----:B------:R-:W-:Y:S02]  /*45b0*/  UIADD3 UR4, UPT, UPT, UR6, 0x1, URZ ;  /* 0x0000000106047890 */ /* 0x000fe4000fffe0ff */
[----:B------:R-:W-:Y:S02]  /*45c0*/  ULEA UR12, UR6, UR22, 0x9 ;  /* 0x00000016060c7291 */ /* 0x000fe4000f8e48ff */
[----:B------:R-:W-:Y:S01]  /*45d0*/  UISETP.NE.AND UP1, UPT, UR4, 0x10, UPT ;  /* 0x000000100400788c */ /* 0x000fe2000bf25270 */
[----:B------:R-:W-:Y:S01]  /*45e0*/  PLOP3.LUT P0, PT, PT, PT, UP0, 0x80, 0x8 ;  /* 0x000000000008781c */ /* 0x000fe20003f0f008 */
[----:B------:R-:W-:Y:S02]  /*45f0*/  UIADD3 UR10, UPT, UPT, UR12, 0x2, URZ ;  /* 0x000000020c0a7890 */ /* 0x000fe4000fffe0ff */
[----:B------:R-:W-:Y:S02]  /*4600*/  USEL UR7, URZ, 0x1, UP1 ;  /* 0x00000001ff077887 */ /* 0x000fe40008800000 */
[----:B------:R-:W-:Y:S02]  /*4610*/  USEL UR15, UR4, URZ, UP1 ;  /* 0x000000ff040f7287 */ /* 0x000fe40008800000 */
[----:B------:R-:W-:Y:S02]  /*4620*/  UIADD3 UR14, UPT, UPT, UR14, 0x1, URZ ;  /* 0x000000010e0e7890 */ /* 0x000fe4000fffe0ff */
[----:B------:R-:W-:Y:S01]  /*4630*/  @UP0 ULEA UR4, UR15, UR17, 0x3 ;  /* 0x000000110f040291 */ /* 0x000fe2000f8e18ff */
[----:B------:R-:W-:Y:S01]  /*4640*/  LOP3.LUT R2, R2, UR7, RZ, 0x3c, !PT ;  /* 0x0000000702027c12 */ /* 0x000fe2000f8e3cff */
[----:B------:R-:W-:Y:S01]  /*4650*/  UIADD3 UR7, UPT, UPT, UR5, 0x80, URZ ;  /* 0x0000008005077890 */ /* 0x000fe2000fffe0ff */
[----:B------:R-:W-:Y:S02]  /*4660*/  UMOV UR13, 0x80004020 ;  /* 0x80004020000d7882 */ /* 0x000fe40000000000 */
[----:B-1----:R-:W-:Y:S01]  /*4670*/  @P0 SHF.L.U32 R0, R2, 0x1f, RZ ;  /* 0x0000001f02000819 */ /* 0x002fe200000006ff */
[----:B------:R-:W-:Y:S01]  /*4680*/  UMOV UR5, 0x80004020 ;  /* 0x8000402000057882 */ /* 0x000fe20000000000 */
[----:B------:R-:W-:Y:S01]  /*4690*/  UMOV UR11, 0x80004020 ;  /* 0x80004020000b7882 */ /* 0x000fe20000000000 */
[----:B------:R-:W-:Y:S01]  /*46a0*/  UMOV UR9, 0x80004020 ;  /* 0x8000402000097882 */ /* 0x000fe20000000000 */
[----:B------:R2:W3:Y:S01]  /*46b0*/  @P0 SYNCS.PHASECHK.TRANS64.TRYWAIT P2, [UR4], R0 ;  /* 0x00000000ff0005a7 */ /* 0x0004e20008041104 */
[----:B------:R-:W-:Y:S02]  /*46c0*/  ULEA UR4, UR6, UR21, 0x8 ;  /* 0x0000001506047291 */ /* 0x000fe4000f8e40ff */
[----:B------:R-:W-:Y:S02]  /*46d0*/  UISETP.NE.AND UP0, UPT, UR14, UR19, UPT ;  /* 0x000000130e00728c */ /* 0x000fe4000bf05270 */
[----:B------:R-:W-:Y:S02]  /*46e0*/  UIADD3 UR8, UPT, UPT, UR4, 0x2, URZ ;  /* 0x0000000204087890 */ /* 0x000fe4000fffe0ff */
[----:B------:R-:W-:Y:S01]  /*46f0*/  UIADD3 UR16, UPT, UPT, UR16, -0x1, URZ ;  /* 0xffffffff10107890 */ /* 0x000fe2000fffe0ff */
[----:B------:R-:W-:Y:S02]  /*4700*/  UMOV UR6, UR15 ;  /* 0x0000000f00067c82 */ /* 0x000fe40008000000 */
[----:B------:R2:W-:Y:S01]  /*4710*/  UTCHMMA.2CTA gdesc[UR4], gdesc[UR12], tmem[UR18], tmem[UR28], idesc[UR29], UP2 ;  /* 0x00ff1c0c040075ea */ /* 0x0005e20009200012 */
[----:B------:R-:W-:Y:S03]  /*4720*/  UPLOP3.LUT UP2, UPT, UPT, UPT, UPT, 0x80, 0x8 ;  /* 0x000000000008789c */ /* 0x000fe60003f4f070 */
[----:B------:R2:W-:Y:S01]  /*4730*/  UTCHMMA.2CTA gdesc[UR8], gdesc[UR10], tmem[UR18], tmem[UR26], idesc[UR27], UPT ;  /* 0x00ff1a0a080075ea */ /* 0x0005e2000ba00012 */
[----:B------:R2:W-:Y:S01]  /*4740*/  UTCBAR.2CTA.MULTICAST [UR7], URZ, UR20 ;  /* 0x000000ff070073e9 */ /* 0x0005e20008200814 */
[----:B------:R-:W-:Y:S06]  /*4750*/  BRA.U UP0, `(.L_x_86) ;  /* 0xfffffffd00787547 */ /* 0x000fec000b83ffff */
.L_x_83:
[----:B--2---:R-:W-:Y:S01]  /*4760*/  UIADD3 UR4, UPT, UPT, UR23, 0x170, URZ ;  /* 0x0000017017047890 */ /* 0x004fe2000fffe0ff */
[----:B------:R-:W-:-:S08]  /*4770*/  UMOV UR14, UR19 ;  /* 0x00000013000e7c82 */ /* 0x000fd00008000000 */
[----:B------:R2:W-:Y:S01]  /*4780*/  UTCBAR.2CTA.MULTICAST [UR4], URZ, UR30 ;  /* 0x000000ff040073e9 */ /* 0x0005e2000820081e */
[----:B------:R-:W-:Y:S02]  /*4790*/  NOP ;  /* 0x0000000000007918 */ /* 0x000fe40000000000 */
.L_x_81:
[----:B--2---:R-:W-:Y:S01]  /*47a0*/  UIADD3 UR4, UPT, UPT, UR24, 0x1, URZ ;  /* 0x0000000118047890 */ /* 0x004fe2000fffe0ff */
[----:B------:R-:W-:-:S03]  /*47b0*/  ISETP.NE.AND P0, PT, R8, 0x2, PT ;  /* 0x000000020800780c */ /* 0x000fc60003f05270 */
[----:B------:R-:W-:Y:S01]  /*47c0*/  UISETP.NE.AND UP0, UPT, UR4, 0x4, UPT ;  /* 0x000000040400788c */ /* 0x000fe2000bf05270 */
[----:B-1----:R-:W-:Y:S02]  /*47d0*/  SEL R0, RZ, 0x1, P0 ;  /* 0x00000001ff007807 */ /* 0x002fe40000000000 */
[----:B------:R-:W-:Y:S01]  /*47e0*/  SEL R8, R8, RZ, P0 ;  /* 0x000000ff08087207 */ /* 0x000fe20000000000 */
[----:B------:R-:W-:Y:S01]  /*47f0*/  USEL UR5, URZ, 0x1, UP0 ;  /* 0x00000001ff057887 */ /* 0x000fe20008000000 */
[----:B------:R-:W-:Y:S01]  /*4800*/  LOP3.LUT R3, R3, R0, RZ, 0x3c, !PT ;  /* 0x0000000003037212 */ /* 0x000fe200078e3cff */
[----:B------:R-:W-:-:S04]  /*4810*/  USEL UR24, UR4, URZ, UP0 ;  /* 0x000000ff04187287 */ /* 0x000fc80008000000 */
[----:B------:R-:W-:Y:S01]  /*4820*/  LOP3.LUT R9, R9, UR5, RZ, 0x3c, !PT ;  /* 0x0000000509097c12 */ /* 0x000fe2000f8e3cff */
[----:B------:R-:W-:Y:S07]  /*4830*/  @P1 BRA `(.L_x_87) ;  /* 0xfffffff800b01947 */ /* 0x000fee000383ffff */
[----:B------:R-:W1:Y:S01]  /*4840*/  S2UR UR8, SR_CgaCtaId ;  /* 0x00000000000879c3 */ /* 0x000e620000008800 */
[----:B------:R-:W-:Y:S01]  /*4850*/  ELECT P0, URZ, PT ;  /* 0x0000000000ff782f */ /* 0x000fe20003800000 */
[----:B------:R-:W-:Y:S01]  /*4860*/  HFMA2 R0, -RZ, RZ, 0, 5.9604644775390625e-08 ;  /* 0x00000001ff007431 */ /* 0x000fe200000001ff */
[----:B------:R-:W-:-:S05]  /*4870*/  UMOV UR4, 0x40 ;  /* 0x0000004000047882 */ /* 0x000fca0000000000 */
[----:B------:R-:W-:Y:S01]  /*4880*/  UVIRTCOUNT.DEALLOC.SMPOOL 0x80 ;  /* 0x000000800000784c */ /* 0x000fe20000000000 */
[----:B------:R-:W-:Y:S02]  /*4890*/  UISETP.NE.AND UP1, UPT, UR34, URZ, UPT ;  /* 0x000000ff2200728c */ /* 0x000fe4000bf25270 */
[----:B-1----:R-:W-:-:S09]  /*48a0*/  ULEA UR8, UR8, UR4, 0x18 ;  /* 0x0000000408087291 */ /* 0x002fd2000f8ec0ff */
[----:B------:R1:W-:Y:S01]  /*48b0*/  @P0 STS.U8 [UR8+0x1c], R0 ;  /* 0x00001c00ff000988 */ /* 0x0003e20008000008 */
[----:B------:R-:W-:Y:S05]  /*48c0*/  BRA.U UP1, `(.L_x_88) ;  /* 0x0000000101a07547 */ /* 0x000fea000b800000 */
[----:B------:R-:W-:Y:S01]  /*48d0*/  UIADD3 UR7, UPT, UPT, UR17, 0x190, URZ ;  /* 0x0000019011077890 */ /* 0x000fe2000fffe0ff */
[----:B------:R-:W-:-:S03]  /*48e0*/  SHF.L.U32 R3, R9, 0x1f, RZ ;  /* 0x0000001f09037819 */ /* 0x000fc600000006ff */
[----:B------:R-:W-:-:S09]  /*48f0*/  ULEA UR4, UR24, UR7, 0x3 ;  /* 0x0000000718047291 */ /* 0x000fd2000f8e18ff */
[----:B------:R-:W2:Y:S02]  /*4900*/  SYNCS.PHASECHK.TRANS64.TRYWAIT P0, [UR4], R3 ;  /* 0x00000003ff0075a7 */ /* 0x000ea40008001104 */
[----:B--2---:R-:W-:Y:S05]  /*4910*/  @!P0 BRA `(.L_x_89) ;  /* 0x0000006800388947 */ /* 0x004fea0003800000 */
.L_x_209:
        /* <DEDUP_REMOVED lines=9> */
.L_x_211:
        /* <DEDUP_REMOVED lines=9> */
.L_x_213:
[----:B------:R-:W-:-:S04]  /*4a40*/  UIADD3 UR4, UPT, UPT, UR4, 0x1, URZ ;  /* 0x0000000104047890 */ /* 0x000fc8000fffe0ff */
[----:B------:R-:W-:-:S04]  /*4a50*/  UISETP.NE.AND UP0, UPT, UR4, 0x4, UPT ;  /* 0x000000040400788c */ /* 0x000fc8000bf05270 */
[----:B------:R-:W-:Y:S02]  /*4a60*/  USEL UR5, URZ, 0x1, UP0 ;  /* 0x00000001ff057887 */ /* 0x000fe40008000000 */
[----:B------:R-:W-:-:S04]  /*4a70*/  USEL UR4, UR4, URZ, UP0 ;  /* 0x000000ff04047287 */ /* 0x000fc80008000000 */
[----:B------:R-:W-:Y:S01]  /*4a80*/  ULEA UR4, UR4, UR7, 0x3 ;  /* 0x0000000704047291 */ /* 0x000fe2000f8e18ff */
[----:B-1----:R-:W-:-:S04]  /*4a90*/  LOP3.LUT R3, R2, UR5, RZ, 0x3c, !PT ;  /* 0x0000000502037c12 */ /* 0x002fc8000f8e3cff */
[----:B------:R-:W-:Y:S01]  /*4aa0*/  SHF.L.U32 R3, R3, 0x1f, RZ ;  /* 0x0000001f03037819 */ /* 0x000fe200000006ff */
[----:B------:R-:W-:-:S04]  /*4ab0*/  IMAD.U32 R0, RZ, RZ, UR4 ;  /* 0x00000004ff007e24 */ /* 0x000fc8000f8e00ff */
[----:B------:R1:W2:Y:S03]  /*4ac0*/  SYNCS.PHASECHK.TRANS64.TRYWAIT P0, [R0+URZ], R3 ;  /* 0x00000003000075a7 */ /* 0x0002a600080011ff */
[----:B--2---:R-:W-:Y:S05]  /*4ad0*/  @!P0 NANOSLEEP.SYNCS 0x989680 ;  /* 0x009896800000895d */ /* 0x004fea0003900000 */
[----:B------:R-:W2:Y:S02]  /*4ae0*/  @!P0 SYNCS.PHASECHK.TRANS64 P0, [R0+URZ], R3 ;  /* 0x00000003000085a7 */ /* 0x000ea400080010ff */
[----:B--2---:R-:W-:Y:S05]  /*4af0*/  @P0 BRA `(.L_x_92) ;  /* 0x0000000000200947 */ /* 0x004fea0003800000 */
.L_x_93:
[----:B--2---:R2:W4:Y:S02]  /*4b00*/  SYNCS.PHASECHK.TRANS64.TRYWAIT P0, [R0+URZ], R3 ;  /* 0x00000003000075a7 */ /* 0x00452400080011ff */
[----:B----4-:R-:W-:Y:S05]  /*4b10*/  @!P0 NANOSLEEP.SYNCS 0x989680 ;  /* 0x009896800000895d */ /* 0x010fea0003900000 */
[----:B------:R-:W4:Y:S02]  /*4b20*/  @!P0 SYNCS.PHASECHK.TRANS64 P0, [R0+URZ], R3 ;  /* 0x00000003000085a7 */ /* 0x000f2400080010ff */
[----:B----4-:R-:W-:Y:S05]  /*4b30*/  @!P0 BRA `(.L_x_93) ;  /* 0xfffffffc00f08947 */ /* 0x010fea000383ffff */
[----:B------:R-:W-:Y:S05]  /*4b40*/  BRA `(.L_x_92) ;  /* 0x00000000000c7947 */ /* 0x000fea0003800000 */
.L_x_88:
[----:B------:R-:W-:-:S04]  /*4b50*/  UIADD3 UR4, UPT, UPT, UR17, 0x1d0, URZ ;  /* 0x000001d011047890 */ /* 0x000fc8000fffe0ff */
[----:B------:R-:W-:-:S09]  /*4b60*/  UPRMT UR4, UR33, 0x654, UR4 ;  /* 0x0000065421047896 */ /* 0x000fd20008000004 */
[----:B------:R-:W-:Y:S03]  /*4b70*/  SYNCS.ARRIVE.TRANS64.RED.A1T0 RZ, [UR4], RZ ;  /* 0x000000ffffff79a7 */ /* 0x000fe60008100404 */
.L_x_92:
[----:B-12---:R-:W-:Y:S01]  /*4b80*/  SHF.L.U32 R3, RZ, 0x1f, RZ ;  /* 0x0000001fff037819 */ /* 0x006fe200000006ff */
[----:B------:R-:W-:Y:S01]  /*4b90*/  UIADD3 UR4, UPT, UPT, UR17, 0x1d0, URZ ;  /* 0x000001d011047890 */ /* 0x000fe2000fffe0ff */
[----:B------:R-:W-:Y:S02]  /*4ba0*/  PLOP3.LUT P0, PT, PT, PT, UP1, 0x80, 0x8 ;  /* 0x000000000008781c */ /* 0x000fe40003f0f018 */
[----:B------:R-:W1:Y:S02]  /*4bb0*/  SYNCS.PHASECHK.TRANS64.TRYWAIT P1, [UR17+0x1d0], R3 ;  /* 0x0001d003ff0075a7 */ /* 0x000e640008021111 */
[----:B-1----:R-:W-:Y:S09]  /*4bc0*/  @!P1 BRA `(.L_x_94) ;  /* 0x0000006400d49947 */ /* 0x002ff20003800000 */
.L_x_215:
[----:B------:R-:W-:Y:S01]  /*4bd0*/  @!UP1 UPRMT UR4, UR33, 0x654, UR4 ;  /* 0x0000065421049896 */ /* 0x000fe20008000004 */
[----:B------:R-:W-:Y:S01]  /*4be0*/  UMOV UR5, 0xffff ;  /* 0x0000ffff00057882 */ /* 0x000fe20000000000 */
[----:B------:R-:W-:-:S07]  /*4bf0*/  UMOV UR6, 0x1 ;  /* 0x0000000100067882 */ /* 0x000fce0000000000 */
[----:B------:R-:W-:Y:S01]  /*4c00*/  @!P0 SYNCS.ARRIVE.TRANS64.RED.A1T0 RZ, [UR4], RZ ;  /* 0x000000ffffff89a7 */ /* 0x000fe20008100404 */
[----:B------:R-:W-:Y:S01]  /*4c10*/  NOP ;  /* 0x0000000000007918 */ /* 0x000fe20000000000 */
[----:B-1----:R-:W1:Y:S01]  /*4c20*/  LDS R0, [UR8+0x14] ;  /* 0x00001408ff007984 */ /* 0x002e620008000800 */
[----:B------:R-:W-:-:S04]  /*4c30*/  ULOP3.LUT UR4, UR32, 0xffff, URZ, 0xc0, !UPT ;  /* 0x0000ffff20047892 */ /* 0x000fc8000f8ec0ff */
[----:B------:R-:W-:-:S04]  /*4c40*/  USHF.R.U32.HI UR4, URZ, 0x5, UR4 ;  /* 0x00000005ff047899 */ /* 0x000fc80008011604 */
[----:B------:R-:W-:Y:S02]  /*4c50*/  USHF.L.U32 UR5, UR5, UR4, URZ ;  /* 0x0000000405057299 */ /* 0x000fe400080006ff */
[----:B------:R-:W-:-:S04]  /*4c60*/  USHF.L.U32 UR4, UR6, UR4, URZ ;  /* 0x0000000406047299 */ /* 0x000fc800080006ff */
[----:B-1----:R-:W-:-:S04]  /*4c70*/  LOP3.LUT R0, R0, UR5, RZ, 0xc0, !PT ;  /* 0x0000000500007c12 */ /* 0x002fc8000f8ec0ff */
[----:B------:R-:W-:-:S13]  /*4c80*/  ISETP.NE.AND P0, PT, R0, UR5, PT ;  /* 0x0000000500007c0c */ /* 0x000fda000bf05270 */
[----:B------:R-:W-:Y:S05]  /*4c90*/  @P0 BRA `(.L_x_95) ;  /* 0x0000000000580947 */ /* 0x000fea0003800000 */
[----:B------:R-:W1:Y:S02]  /*4ca0*/  LDS R0, [UR8+0x18] ;  /* 0x00001808ff007984 */ /* 0x000e640008000800 */
[----:B-1----:R-:W-:-:S04]  /*4cb0*/  LOP3.LUT R0, R0, UR4, RZ, 0xc0, !PT ;  /* 0x0000000400007c12 */ /* 0x002fc8000f8ec0ff */
[----:B------:R-:W-:-:S13]  /*4cc0*/  ISETP.NE.AND P0, PT, R0, UR4, PT ;  /* 0x0000000400007c0c */ /* 0x000fda000bf05270 */
[----:B------:R-:W-:Y:S05]  /*4cd0*/  @P0 BRA `(.L_x_96) ;  /* 0x00000000003c0947 */ /* 0x000fea0003800000 */
[----:B------:R-:W1:Y:S01]  /*4ce0*/  S2R R2, SR_LANEID ;  /* 0x0000000000027919 */ /* 0x000e620000000000 */
[----:B------:R-:W-:Y:S01]  /*4cf0*/  ULOP3.LUT UR5, URZ, UR5, URZ, 0x33, !UPT ;  /* 0x00000005ff057292 */ /* 0x000fe2000f8e33ff */
[----:B------:R-:W-:Y:S01]  /*4d00*/  LOP3.LUT R4, RZ, UR4, RZ, 0x33, !PT ;  /* 0x00000004ff047c12 */ /* 0x000fe2000f8e33ff */
[----:B------:R-:W-:Y:S02]  /*4d10*/  VOTEU.ANY UR4, UPT, PT ;  /* 0x0000000000047886 */ /* 0x000fe400038e0100 */
[----:B------:R-:W-:Y:S01]  /*4d20*/  UFLO.U32 UR4, UR4 ;  /* 0x00000004000472bd */ /* 0x000fe200080e0000 */
[----:B------:R-:W2:Y:S01]  /*4d30*/  REDUX UR6, R4 ;  /* 0x00000000040673c4 */ /* 0x000ea20000000000 */
[----:B------:R-:W-:-:S06]  /*4d40*/  IMAD.U32 R0, RZ, RZ, UR5 ;  /* 0x00000005ff007e24 */ /* 0x000fcc000f8e00ff */
[----:B------:R4:W-:Y:S01]  /*4d50*/  UTCATOMSWS.AND URZ, UR5 ;  /* 0x0000000500ff79e3 */ /* 0x0009e20008000000 */
[----:B------:R-:W3:Y:S01]  /*4d60*/  REDUX UR7, R0 ;  /* 0x00000000000773c4 */ /* 0x000ee20000000000 */
[----:B-1----:R-:W-:Y:S01]  /*4d70*/  ISETP.EQ.U32.AND P0, PT, R2, UR4, PT ;  /* 0x0000000402007c0c */ /* 0x002fe2000bf02070 */
[----:B--2---:R-:W-:Y:S01]  /*4d80*/  IMAD.U32 R2, RZ, RZ, UR6 ;  /* 0x00000006ff027e24 */ /* 0x004fe2000f8e00ff */
[----:B---3--:R-:W-:-:S11]  /*4d90*/  MOV R3, UR7 ;  /* 0x0000000700037c02 */ /* 0x008fd60008000f00 */
[----:B------:R4:W-:Y:S04]  /*4da0*/  @P0 ATOMS.AND RZ, [UR8+0x14], R3 ;  /* 0x00001403ffff098c */ /* 0x0009e8000a800008 */
[----:B------:R4:W-:Y:S01]  /*4db0*/  @P0 ATOMS.AND RZ, [UR8+0x18], R2 ;  /* 0x00001802ffff098c */ /* 0x0009e2000a800008 */
[----:B------:R-:W-:Y:S05]  /*4dc0*/  BRA `(.L_x_97) ;  /* 0x0000000000147947 */ /* 0x000fea0003800000 */
.L_x_96:
[----:B------:R-:W-:Y:S02]  /*4dd0*/  MOV R2, 0x4df0 ;  /* 0x00004df000027802 */ /* 0x000fe40000000f00 */
[----:B---3-5:R-:W-:Y:S05]  /*4de0*/  CALL.REL.NOINC `($__internal_0_$__cuda_sm10x_tcgen05_guardrail_trap_col_being_dealloced_not_returned_by_alloc) ;  /* 0x0000006800b47944 */ /* 0x028fea0003c00000 */
[----:B------:R-:W-:Y:S05]  /*4df0*/  BRA `(.L_x_97) ;  /* 0x0000000000087947 */ /* 0x000fea0003800000 */
.L_x_95:
[----:B------:R-:W-:Y:S02]  /*4e00*/  MOV R2, 0x4e20 ;  /* 0x00004e2000027802 */ /* 0x000fe40000000f00 */
[----:B---3-5:R-:W-:Y:S05]  /*4e10*/  CALL.REL.NOINC `($__internal_2_$__cuda_sm10x_tcgen05_guardrail_trap_unallocated_columns_being_dealloced) ;  /* 0x0000006800c07944 */ /* 0x028fea0003c00000 */
.L_x_97:
[----:B------:R-:W-:Y:S01]  /*4e20*/  NOP ;  /* 0x0000000000007918 */ /* 0x000fe20000000000 */
[----:B----4-:R-:W-:Y:S05]  /*4e30*/  EXIT ;  /* 0x000000000000794d */ /* 0x010fea0003800000 */
.L_x_68:
[----:B------:R-:W-:-:S09]  /*4e40*/  UISETP.NE.OR UP0, UPT, UR22, 0x3, !UP5 ;  /* 0x000000031600788c */ /* 0x000fd2000ef05670 */
[----:B------:R-:W-:Y:S05]  /*4e50*/  BRA.U UP0, `(.L_x_98) ;  /* 0x0000001100c87547 */ /* 0x000fea000b800000 */
[----:B------:R-:W2:Y:S01]  /*4e60*/  S2UR UR10, SR_CgaCtaId ;  /* 0x00000000000a79c3 */ /* 0x000ea20000008800 */
[----:B------:R-:W3:Y:S01]  /*4e70*/  LDCU UR31, c[0x0][0x370] ;  /* 0x00006e00ff1f77ac */ /* 0x000ee20008000800 */
[----:B------:R-:W-:Y:S02]  /*4e80*/  HFMA2 R13, -RZ, RZ, 0, 0 ;  /* 0x00000000ff0d7431 */ /* 0x000fe400000001ff */
[----:B------:R-:W-:Y:S01]  /*4e90*/  IMAD.MOV.U32 R15, RZ, RZ, 0x1 ;  /* 0x00000001ff0f7424 */ /* 0x000fe200078e00ff */
[----:B------:R-:W-:Y:S01]  /*4ea0*/  MOV R7, 0x2000 ;  /* 0x0000200000077802 */ /* 0x000fe20000000f00 */
[----:B------:R-:W3:Y:S01]  /*4eb0*/  LDCU.128 UR48, c[0x0][0xb10] ;  /* 0x00016200ff3077ac */ /* 0x000ee20008000c00 */
[----:B------:R-:W-:Y:S01]  /*4ec0*/  IMAD.MOV.U32 R14, RZ, RZ, RZ ;  /* 0x000000ffff0e7224 */ /* 0x000fe200078e00ff */
[----:B------:R-:W4:Y:S01]  /*4ed0*/  LDC.64 R16, c[0x0][0x348] ;  /* 0x0000d200ff107b82 */ /* 0x000f220000000a00 */
[----:B------:R-:W1:Y:S01]  /*4ee0*/  LDCU UR30, c[0x0][0x374] ;  /* 0x00006e80ff1e77ac */ /* 0x000e620008000800 */
[----:B------:R-:W2:Y:S06]  /*4ef0*/  LDCU UR15, c[0x0][0xb0c] ;  /* 0x00016180ff0f77ac */ /* 0x000eac0008000800 */
[----:B------:R-:W4:Y:S01]  /*4f00*/  LDC.64 R2, c[0x0][0x888] ;  /* 0x00022200ff027b82 */ /* 0x000f220000000a00 */
[----:B------:R-:W4:Y:S01]  /*4f10*/  LDCU UR54, c[0x0][0xb20] ;  /* 0x00016400ff3677ac */ /* 0x000f220008000800 */
[----:B------:R-:W4:Y:S06]  /*4f20*/  LDCU UR4, c[0x0][0xb30] ;  /* 0x00016600ff0477ac */ /* 0x000f2c0008000800 */
[----:B------:R-:W4:Y:S01]  /*4f30*/  LDC.64 R4, c[0x0][0x890] ;  /* 0x00022400ff047b82 */ /* 0x000f220000000a00 */
[----:B------:R-:W-:Y:S01]  /*4f40*/  UMOV UR21, 0x400 ;  /* 0x0000040000157882 */ /* 0x000fe20000000000 */
[----:B---3--:R-:W-:-:S02]  /*4f50*/  UIMAD.WIDE.U32 UR6, UR31, UR48, URZ ;  /* 0x000000301f0672a5 */ /* 0x008fc4000f8e00ff */
[----:B-1----:R-:W-:Y:S02]  /*4f60*/  UIMAD.WIDE.U32 UR8, UR30, UR51, URZ ;  /* 0x000000331e0872a5 */ /* 0x002fe4000f8e00ff */
[----:B--2---:R-:W-:Y:S02]  /*4f70*/  ULEA UR21, UR10, UR21, 0x18 ;  /* 0x000000150a157291 */ /* 0x004fe4000f8ec0ff */
[----:B------:R-:W-:Y:S02]  /*4f80*/  UPLOP3.LUT UP2, UPT, UPT, UPT, UPT, 0x40, 0x4 ;  /* 0x000000000004789c */ /* 0x000fe40003f4e870 */
[----:B------:R-:W-:Y:S02]  /*4f90*/  UIADD3 UR37, UPT, UPT, UR21, 0x118, URZ ;  /* 0x0000011815257890 */ /* 0x000fe4000fffe0ff */
[----:B------:R-:W-:Y:S02]  /*4fa0*/  UIADD3 UR41, UPT, UPT, UR21, 0x100, URZ ;  /* 0x0000010015297890 */ /* 0x000fe4000fffe0ff */
[----:B------:R-:W-:-:S02]  /*4fb0*/  UIADD3 UR33, UPT, UPT, UR21, 0x108, URZ ;  /* 0x0000010815217890 */ /* 0x000fc4000fffe0ff */
[----:B------:R-:W-:Y:S01]  /*4fc0*/  UIADD3 UR25, UPT, UPT, UR21, 0x110, URZ ;  /* 0x0000011015197890 */ /* 0x000fe2000fffe0ff */
[----:B------:R-:W-:Y:S01]  /*4fd0*/  UMOV UR6, UR7 ;  /* 0x0000000700067c82 */ /* 0x000fe20008000000 */
[----:B------:R-:W-:Y:S01]  /*4fe0*/  UMOV UR47, UR9 ;  /* 0x00000009002f7c82 */ /* 0x000fe20008000000 */
[----:B------:R-:W-:Y:S02]  /*4ff0*/  UISETP.GE.AND UP0, UPT, UR45, 0x1, UPT ;  /* 0x000000012d00788c */ /* 0x000fe4000bf06270 */
[----:B------:R-:W-:Y:S01]  /*5000*/  UISETP.NE.AND UP4, UPT, UR45, 0x1, UPT ;  /* 0x000000012d00788c */ /* 0x000fe2000bf85270 */
[----:B------:R-:W1:Y:S01]  /*5010*/  LDCU.64 UR22, c[0x0][0xb28] ;  /* 0x00016500ff1677ac */ /* 0x000e620008000a00 */
[----:B------:R-:W-:Y:S02]  /*5020*/  UISETP.NE.AND UP6, UPT, UR15, 0x1, UPT ;  /* 0x000000010f00788c */ /* 0x000fe4000bfc5270 */
[----:B------:R-:W-:Y:S02]  /*5030*/  UISETP.NE.AND UP5, UPT, UR50, 0x1, UPT ;  /* 0x000000013200788c */ /* 0x000fe4000bfa5270 */
[----:B------:R-:W-:-:S02]  /*5040*/  UPRMT UR37, UR10, 0x654, UR37 ;  /* 0x000006540a257896 */ /* 0x000fc40008000025 */
[----:B------:R-:W-:Y:S02]  /*5050*/  USHF.R.U32.HI UR52, URZ, UR49, UR6 ;  /* 0x00000031ff347299 */ /* 0x000fe40008011606 */
[----:B------:R-:W-:Y:S02]  /*5060*/  UPRMT UR46, UR10, 0x654, UR41 ;  /* 0x000006540a2e7896 */ /* 0x000fe40008000029 */
[----:B------:R-:W-:Y:S02]  /*5070*/  UPRMT UR39, UR10, 0x654, UR33 ;  /* 0x000006540a277896 */ /* 0x000fe40008000021 */
[----:B------:R-:W-:Y:S02]  /*5080*/  UPRMT UR38, UR10, 0x654, UR25 ;  /* 0x000006540a267896 */ /* 0x000fe40008000019 */
[----:B----4-:R-:W-:Y:S02]  /*5090*/  USHF.R.U32.HI UR47, URZ, UR54, UR47 ;  /* 0x00000036ff2f7299 */ /* 0x010fe4000801162f */
[----:B------:R-:W-:-:S11]  /*50a0*/  UISETP.NE.AND UP3, UPT, UR4, 0x1, UPT ;  /* 0x000000010400788c */ /* 0x000fd6000bf65270 */
.L_x_109:
[C---:B------:R-:W-:Y:S02]  /*50b0*/  LEA R12, R14.reuse, UR21, 0x3 ;  /* 0x000000150e0c7c11 */ /* 0x040fe4000f8e18ff */
[----:B------:R-:W-:Y:S02]  /*50c0*/  SHF.L.U32 R9, R13, 0x1f, RZ ;  /* 0x0000001f0d097819 */ /* 0x000fe400000006ff */
[----:B------:R-:W-:Y:S02]  /*50d0*/  LEA R10, R14, UR21, 0x4 ;  /* 0x000000150e0a7c11 */ /* 0x000fe4000f8e20ff */
[----:B------:R-:W2:Y:S02]  /*50e0*/  SYNCS.PHASECHK.TRANS64.TRYWAIT P0, [R12+URZ+0x150], R9 ;  /* 0x000150090c0075a7 */ /* 0x000ea400080011ff */
[----:B--23--:R-:W-:Y:S05]  /*50f0*/  @!P0 BRA `(.L_x_99) ;  /* 0x0000006000a08947 */ /* 0x00cfea0003800000 */
.L_x_216:
[----:B--2---:R-:W2:Y:S01]  /*5100*/  LDS.128 R8, [R10+0x1e0] ;  /* 0x0001e0000a087984 */ /* 0x004ea20000000c00 */
[----:B------:R-:W-:Y:S01]  /*5110*/  UISETP.GE.AND UP0, UPT, UR45, 0x1, UPT ;  /* 0x000000012d00788c */ /* 0x000fe2000bf06270 */
[----:B------:R-:W-:Y:S01]  /*5120*/  @!PT LDS RZ, [RZ] ;  /* 0x00000000fffff984 */ /* 0x000fe20000000800 */
[----:B------:R-:W-:Y:S01]  /*5130*/  @!PT LDS RZ, [RZ] ;  /* 0x00000000fffff984 */ /* 0x000fe20000000800 */
[----:B------:R-:W-:Y:S01]  /*5140*/  @!PT LDS RZ, [RZ] ;  /* 0x00000000fffff984 */ /* 0x000fe20000000800 */
[----:B------:R-:W-:Y:S01]  /*5150*/  @!PT LDS RZ, [RZ] ;  /* 0x00000000fffff984 */ /* 0x000fe20000000800 */
[----:B------:R3:W-:Y:S06]  /*5160*/  MEMBAR.ALL.CTA ;  /* 0x0000000000007992 */ /* 0x0007ec0000008000 */
[----:B---3--:R-:W3:Y:S01]  /*5170*/  FENCE.VIEW.ASYNC.S ;  /* 0x00000000000073c6 */ /* 0x008ee20000000000 */
[----:B--2---:R-:W-:Y:S11]  /*5180*/  LOP3.LUT P0, RZ, R10, 0x1, RZ, 0xc0, !PT ;  /* 0x000000010aff7812 */ /* 0x004ff6000780c0ff */
[----:B------:R-:W-:Y:S02]  /*5190*/  @!UPT UIADD3 URZ, UPT, UPT, URZ, URZ, URZ ;  /* 0x000000fffffff290 */ /* 0x000fe4000fffe0ff */
[----:B---3--:R-:W-:Y:S01]  /*51a0*/  VOTEU.ANY UP1, P0 ;  /* 0x0000000000ff7886 */ /* 0x008fe20000020100 */
[----:B------:R-:W-:Y:S11]  /*51b0*/  PLOP3.LUT P0, PT, PT, PT, UP1, 0x80, 0x8 ;  /* 0x000000000008781c */ /* 0x000ff60003f0f018 */
[----:B------:R-:W-:Y:S02]  /*51c0*/  @!UPT UIADD3 URZ, UPT, UPT, URZ, URZ, URZ ;  /* 0x000000fffffff290 */ /* 0x000fe4000fffe0ff */
[----:B------:R-:W-:Y:S02]  /*51d0*/  @P0 SHF.R.U32.HI R0, RZ, 0x10, R9 ;  /* 0x00000010ff000819 */ /* 0x000fe40000011609 */
[----:B------:R-:W-:Y:S02]  /*51e0*/  @P0 MOV R6, R8 ;  /* 0x0000000800060202 */ /* 0x000fe40000000f00 */
[----:B------:R-:W-:Y:S01]  /*51f0*/  @P0 R2UR UR4, R0 ;  /* 0x00000000000402ca */ /* 0x000fe200000e0000 */
[----:B------:R-:W-:Y:S01]  /*5200*/  VIADD R0, R12, 0x160 ;  /* 0x000001600c007836 */ /* 0x000fe20000000000 */
[----:B------:R-:W-:Y:S02]  /*5210*/  @P0 LOP3.LUT R8, R9, 0xffff, RZ, 0xc0, !PT ;  /* 0x0000ffff09080812 */ /* 0x000fe400078ec0ff */
[----:B------:R-:W-:Y:S02]  /*5220*/  @P0 R2UR UR6, R6 ;  /* 0x00000000060602ca */ /* 0x000fe400000e0000 */
[----:B------:R-:W-:Y:S02]  /*5230*/  PRMT R0, RZ, 0x654, R0 ;  /* 0x00000654ff007816 */ /* 0x000fe40000000000 */
[----:B------:R-:W-:Y:S02]  /*5240*/  @P0 R2UR UR5, R8 ;  /* 0x00000000080502ca */ /* 0x000fe400000e0000 */
[----:B------:R2:W-:Y:S03]  /*5250*/  SYNCS.ARRIVE.TRANS64.RED.A1T0 RZ, [R0+URZ], RZ ;  /* 0x000000ff00ff79a7 */ /* 0x0005e600081004ff */
[----:B------:R-:W-:Y:S04]  /*5260*/  @UP1 UMOV UR29, UR4 ;  /* 0x00000004001d1c82 */ /* 0x000fe80008000000 */
[----:B------:R-:W-:Y:S04]  /*5270*/  @UP1 UMOV UR14, UR6 ;  /* 0x00000006000e1c82 */ /* 0x000fe80008000000 */
[----:B------:R-:W-:Y:S01]  /*5280*/  @UP1 UMOV UR13, UR5 ;  /* 0x00000005000d1c82 */ /* 0x000fe20008000000 */
[----:B------:R-:W-:Y:S05]  /*5290*/  BRA.U !UP0, `(.L_x_100) ;  /* 0x0000000108a47547 */ /* 0x000fea000b800000 */
[----:B------:R-:W-:Y:S02]  /*52a0*/  UIMAD.WIDE.U32 UR16, UR13, UR51, URZ ;  /* 0x000000330d1072a5 */ /* 0x000fe4000f8e00ff */
[----:B------:R-:W-:Y:S02]  /*52b0*/  UIMAD.WIDE.U32 UR18, UR14, UR48, URZ ;  /* 0x000000300e1272a5 */ /* 0x000fe4000f8e00ff */
[----:B------:R-:W-:Y:S02]  /*52c0*/  USEL UR4, UR30, UR47, !UP5 ;  /* 0x0000002f1e047287 */ /* 0x000fe4000e800000 */
[----:B------:R-:W-:Y:S02]  /*52d0*/  USEL UR7, UR31, UR52, !UP6 ;  /* 0x000000341f077287 */ /* 0x000fe4000f000000 */
[----:B-1----:R-:W-:Y:S02]  /*52e0*/  UIMAD.WIDE.U32 UR8, UR4, UR22, URZ ;  /* 0x00000016040872a5 */ /* 0x002fe4000f8e00ff */
[----:B------:R-:W-:Y:S01]  /*52f0*/  UIMAD.WIDE.U32 UR10, UR7, UR22, URZ ;  /* 0x00000016070a72a5 */ /* 0x000fe2000f8e00ff */
[----:B------:R-:W-:Y:S02]  /*5300*/  UMOV UR5, UR17 ;  /* 0x0000001100057c82 */ /* 0x000fe40008000000 */
[----:B------:R-:W-:Y:S03]  /*5310*/  USHF.R.U32.HI UR6, URZ, UR54, UR5 ;  /* 0x00000036ff067299 */ /* 0x000fe60008011605 */
[----:B------:R-:W-:Y:S01]  /*5320*/  UMOV UR5, UR19 ;  /* 0x0000001300057c82 */ /* 0x000fe20008000000 */
[----:B------:R-:W-:Y:S02]  /*5330*/  USEL UR6, UR13, UR6, !UP5 ;  /* 0x000000060d067287 */ /* 0x000fe4000e800000 */
[----:B------:R-:W-:Y:S03]  /*5340*/  USHF.R.U32.HI UR12, URZ, UR49, UR5 ;  /* 0x00000031ff0c7299 */ /* 0x000fe60008011605 */
[----:B------:R-:W-:Y:S02]  /*5350*/  UMOV UR5, UR9 ;  /* 0x0000000900057c82 */ /* 0x000fe40008000000 */
[----:B------:R-:W-:Y:S03]  /*5360*/  @UP4 USHF.R.U32.HI UR4, URZ, UR23, UR5 ;  /* 0x00000017ff044299 */ /* 0x000fe60008011605 */
[----:B------:R-:W-:Y:S01]  /*5370*/  UMOV UR5, UR11 ;  /* 0x0000000b00057c82 */ /* 0x000fe20008000000 */
[----:B------:R-:W-:Y:S02]  /*5380*/  UIMAD UR4, UR45, UR4, URZ ;  /* 0x000000042d0472a4 */ /* 0x000fe4000f8e02ff */
[----:B------:R-:W-:Y:S02]  /*5390*/  @UP4 USHF.R.U32.HI UR7, URZ, UR23, UR5 ;  /* 0x00000017ff074299 */ /* 0x000fe40008011605 */
[----:B------:R-:W-:Y:S02]  /*53a0*/  UIMAD.WIDE.U32 UR10, UR6, UR22, URZ ;  /* 0x00000016060a72a5 */ /* 0x000fe4000f8e00ff */
[----:B------:R-:W-:Y:S02]  /*53b0*/  USEL UR5, UR14, UR12, !UP6 ;  /* 0x0000000c0e057287 */ /* 0x000fe4000f000000 */
[----:B------:R-:W-:Y:S02]  /*53c0*/  UIMAD UR8, UR45, UR7, URZ ;  /* 0x000000072d0872a4 */ /* 0x000fe4000f8e02ff */
[----:B------:R-:W-:Y:S03]  /*53d0*/  UISETP.GE.AND UP0, UPT, UR6, UR4, UPT ;  /* 0x000000040600728c */ /* 0x000fe6000bf06270 */
[----:B------:R-:W-:Y:S01]  /*53e0*/  UMOV UR4, UR11 ;  /* 0x0000000b00047c82 */ /* 0x000fe20008000000 */
[----:B------:R-:W-:Y:S02]  /*53f0*/  UISETP.GE.OR UP0, UPT, UR5, UR8, UP0 ;  /* 0x000000080500728c */ /* 0x000fe40008706670 */
[----:B------:R-:W-:Y:S02]  /*5400*/  USHF.R.U32.HI UR4, URZ, UR23, UR4 ;  /* 0x00000017ff047299 */ /* 0x000fe40008011604 */
[----:B------:R-:W-:Y:S02]  /*5410*/  UIMAD.WIDE.U32 UR8, UR5, UR22, URZ ;  /* 0x00000016050872a5 */ /* 0x000fe4000f8e00ff */
[----:B------:R-:W-:Y:S04]  /*5420*/  USEL UR10, UR6, UR4, !UP4 ;  /* 0x00000004060a7287 */ /* 0x000fe8000e000000 */
[----:B------:R-:W-:Y:S01]  /*5430*/  UIADD3 UR11, UPT, UPT, -UR10, URZ, URZ ;  /* 0x000000ff0a0b7290 */ /* 0x000fe2000fffe1ff */
[----:B------:R-:W-:Y:S02]  /*5440*/  @!UP0 UMOV UR4, UR9 ;  /* 0x0000000900048c82 */ /* 0x000fe40008000000 */
[----:B------:R-:W-:Y:S02]  /*5450*/  @!UP0 USHF.R.U32.HI UR4, URZ, UR23, UR4 ;  /* 0x00000017ff048299 */ /* 0x000fe40008011604 */
[----:B------:R-:W-:Y:S02]  /*5460*/  UIMAD UR8, UR45, UR11, UR6 ;  /* 0x0000000b2d0872a4 */ /* 0x000fe4000f8e0206 */
[----:B------:R-:W-:Y:S04]  /*5470*/  @!UP0 USEL UR4, UR5, UR4, !UP4 ;  /* 0x0000000405048287 */ /* 0x000fe8000e000000 */
[----:B------:R-:W-:Y:S02]  /*5480*/  @!UP0 UIMAD UR7, UR7, UR8, UR4 ;  /* 0x00000008070782a4 */ /* 0x000fe4000f8e0204 */
[----:B------:R-:W-:Y:S02]  /*5490*/  @!UP0 UIADD3 UR9, UPT, UPT, UR10, -UR4, URZ ;  /* 0x800000040a098290 */ /* 0x000fe4000fffe0ff */
[----:B------:R-:W-:Y:S02]  /*54a0*/  UIADD3 UR8, UPT, UPT, -UR6, URZ, URZ ;  /* 0x000000ff06087290 */ /* 0x000fe4000fffe1ff */
[----:B------:R-:W-:Y:S02]  /*54b0*/  UIADD3 UR4, UPT, UPT, -UR5, URZ, URZ ;  /* 0x000000ff05047290 */ /* 0x000fe4000fffe1ff */
[----:B------:R-:W-:Y:S03]  /*54c0*/  @!UP0 UIMAD UR6, UR9, UR45, UR5 ;  /* 0x0000002d090682a4 */ /* 0x000fe6000f8e0205 */
[----:B------:R-:W-:Y:S01]  /*54d0*/  @!UP0 UMOV UR5, UR7 ;  /* 0x0000000700058c82 */ /* 0x000fe20008000000 */
[----:B------:R-:W-:Y:S02]  /*54e0*/  UIMAD UR7, UR15, UR4, UR14 ;  /* 0x000000040f0772a4 */ /* 0x000fe4000f8e020e */
[----:B------:R-:W-:Y:S02]  /*54f0*/  UIMAD UR4, UR50, UR8, UR13 ;  /* 0x00000008320472a4 */ /* 0x000fe4000f8e020d */
[----:B------:R-:W-:Y:S02]  /*5500*/  UIMAD UR14, UR5, UR15, UR7 ;  /* 0x0000000f050e72a4 */ /* 0x000fe4000f8e0207 */
[----:B------:R-:W-:Y:S11]  /*5510*/  UIMAD UR13, UR6, UR50, UR4 ;  /* 0x00000032060d72a4 */ /* 0x000ff6000f8e0204 */
[----:B------:R-:W-:Y:S01]  /*5520*/  @!UPT UIADD3 URZ, UPT, UPT, URZ, URZ, URZ ;  /* 0x000000fffffff290 */ /* 0x000fe2000fffe0ff */
.L_x_100:
[----:B------:R-:W3:Y:S01]  /*5530*/  @!UP3 LDCU.128 UR8, c[0x0][0xb10] ;  /* 0x00016200ff08b7ac */ /* 0x000ee20008000c00 */
[C---:B------:R-:W-:Y:S02]  /*5540*/  ISETP.NE.U32.AND P1, PT, R4.reuse, RZ, PT ;  /* 0x000000ff0400720c */ /* 0x040fe40003f25070 */
[----:B------:R-:W-:Y:S02]  /*5550*/  ISETP.NE.U32.AND P0, PT, R4, RZ, PT ;  /* 0x000000ff0400720c */ /* 0x000fe40003f05070 */
[C---:B------:R-:W-:Y:S02]  /*5560*/  ISETP.NE.AND.EX P1, PT, R5.reuse, RZ, PT, P1 ;  /* 0x000000ff0500720c */ /* 0x040fe40003f25310 */
[----:B------:R-:W-:Y:S01]  /*5570*/  ISETP.NE.AND.EX P0, PT, R5, RZ, PT, P0 ;  /* 0x000000ff0500720c */ /* 0x000fe20003f05300 */
[----:B------:R-:W4:Y:S01]  /*5580*/  @!UP3 LDCU UR5, c[0x0][0xb0c] ;  /* 0x00016180ff05b7ac */ /* 0x000f220008000800 */
[----:B------:R-:W-:Y:S01]  /*5590*/  SHF.L.U32 R9, R15, 0x1f, RZ ;  /* 0x0000001f0f097819 */ /* 0x000fe200000006ff */
[----:B------:R-:W-:Y:S02]  /*55a0*/  USHF.L.U32 UR42, UR26, 0x8, URZ ;  /* 0x000000081a2a7899 */ /* 0x000fe400080006ff */
[----:B------:R-:W-:Y:S02]  /*55b0*/  USHF.L.U32 UR43, UR20, 0x6, URZ ;  /* 0x00000006142b7899 */ /* 0x000fe400080006ff */
[----:B---3--:R-:W-:Y:S07]  /*55c0*/  UIMAD.WIDE.U32 UR6, UR14, UR8, URZ ;  /* 0x000000080e0672a5 */ /* 0x008fee000f8e00ff */
[----:B------:R-:W-:Y:S01]  /*55d0*/  @!UP3 UMOV UR4, UR7 ;  /* 0x000000070004bc82 */ /* 0x000fe20008000000 */
[----:B----4-:R-:W-:Y:S02]  /*55e0*/  @!UP3 UISETP.NE.AND UP0, UPT, UR5, 0x1, UPT ;  /* 0x000000010500b88c */ /* 0x010fe4000bf05270 */
[----:B------:R-:W-:Y:S02]  /*55f0*/  @!UP3 USHF.R.U32.HI UR4, URZ, UR9, UR4 ;  /* 0x00000009ff04b299 */ /* 0x000fe40008011604 */
[----:B------:R-:W-:Y:S02]  /*5600*/  UIMAD.WIDE.U32 UR6, UR13, UR11, URZ ;  /* 0x0000000b0d0672a5 */ /* 0x000fe4000f8e00ff */
[----:B------:R-:W-:Y:S02]  /*5610*/  @!UP3 USEL UR8, UR14, UR4, !UP0 ;  /* 0x000000040e08b287 */ /* 0x000fe4000c000000 */
[----:B------:R-:W-:Y:S03]  /*5620*/  @!UP3 UISETP.NE.AND UP0, UPT, UR10, 0x1, UPT ;  /* 0x000000010a00b88c */ /* 0x000fe6000bf05270 */
[----:B------:R-:W-:Y:S02]  /*5630*/  @!UP3 UMOV UR6, UR7 ;  /* 0x000000070006bc82 */ /* 0x000fe40008000000 */
[----:B------:R-:W3:Y:S02]  /*5640*/  @!UP3 LDCU UR4, c[0x0][0xb20] ;  /* 0x00016400ff04b7ac */ /* 0x000ee40008000800 */
[----:B---3--:R-:W-:Y:S04]  /*5650*/  @!UP3 USHF.R.U32.HI UR6, URZ, UR4, UR6 ;  /* 0x00000004ff06b299 */ /* 0x008fe80008011606 */
[----:B------:R-:W-:Y:S04]  /*5660*/  @!UP3 USEL UR6, UR13, UR6, !UP0 ;  /* 0x000000060d06b287 */ /* 0x000fe8000c000000 */
[----:B------:R-:W-:Y:S02]  /*5670*/  @!UP3 UIADD3 UR4, UPT, UPT, -UR8, UR6, URZ ;  /* 0x000000060804b290 */ /* 0x000fe4000fffe1ff */
[----:B------:R-:W-:Y:S02]  /*5680*/  @!UP3 UIADD3 UR6, UPT, UPT, UR8, -UR6, URZ ;  /* 0x800000060806b290 */ /* 0x000fe4000fffe0ff */
[----:B------:R-:W-:Y:S02]  /*5690*/  @!UP3 UIMAD UR14, UR4, UR5, UR14 ;  /* 0x00000005040eb2a4 */ /* 0x000fe4000f8e020e */
[----:B------:R-:W-:Y:S01]  /*56a0*/  @!UP3 UIMAD UR13, UR6, UR10, UR13 ;  /* 0x0000000a060db2a4 */ /* 0x000fe2000f8e020d */
[----:B------:R-:W-:Y:S11]  /*56b0*/  BRA.U UP2, `(.L_x_101) ;  /* 0x0000000102107547 */ /* 0x000ff6000b800000 */
[----:B--2---:R-:W-:Y:S04]  /*56c0*/  MOV R0, UR53 ;  /* 0x0000003500007c02 */ /* 0x004fe80008000f00 */
[----:B------:R-:W-:Y:S04]  /*56d0*/  SHF.L.U32 R11, R0, 0x1f, RZ ;  /* 0x0000001f000b7819 */ /* 0x000fe800000006ff */
[----:B------:R-:W2:Y:S02]  /*56e0*/  SYNCS.PHASECHK.TRANS64.TRYWAIT P2, [UR21+0x148], R11 ;  /* 0x0001480bff0075a7 */ /* 0x000ea40008041115 */
[----:B--2---:R-:W-:Y:S05]  /*56f0*/  @!P2 BRA `(.L_x_102) ;  /* 0x0000005c0034a947 */ /* 0x004fea0003800000 */
.L_x_101:
[----:B------:R-:W-:Y:S05]  /*5700*/  @!P1 BRA `(.L_x_103) ;  /* 0x0000000000309947 */ /* 0x000fea0003800000 */
[----:B------:R-:W-:Y:S01]  /*5710*/  ISETP.NE.U32.AND P1, PT, R2, RZ, PT ;  /* 0x000000ff0200720c */ /* 0x000fe20003f25070 */
[----:B------:R-:W3:Y:S01]  /*5720*/  LDCU.64 UR4, c[0x0][0x358] ;  /* 0x00006b00ff0477ac */ /* 0x000ee20008000a00 */
[----:B------:R-:W-:Y:S02]  /*5730*/  IMAD.MOV.U32 R84, RZ, RZ, 0x1 ;  /* 0x00000001ff547424 */ /* 0x000fe400078e00ff */
[----:B------:R-:W-:Y:S11]  /*5740*/  ISETP.NE.AND.EX P1, PT, R3, RZ, PT, P1 ;  /* 0x000000ff0300720c */ /* 0x000ff60003f25310 */
[----:B------:R-:W-:Y:S02]  /*5750*/  @!UPT UIADD3 URZ, UPT, UPT, URZ, URZ, URZ ;  /* 0x000000fffffff290 */ /* 0x000fe4000fffe0ff */
[----:B--2---:R-:W2:Y:S01]  /*5760*/  @P1 LDC.64 R10, c[0x0][0x888] ;  /* 0x00022200ff0a1b82 */ /* 0x004ea20000000a00 */
[----:B------:R-:W-:Y:S04]  /*5770*/  @P1 IMAD R0, R4, UR36, RZ ;  /* 0x0000002404001c24 */ /* 0x000fe8000f8e02ff */
[----:B--2---:R-:W-:Y:S04]  /*5780*/  @P1 IMAD.WIDE R10, R0, 0x4, R10 ;  /* 0x00000004000a1825 */ /* 0x004fe800078e020a */
[----:B------:R-:W-:Y:S01]  /*5790*/  HFMA2 R0, -RZ, RZ, 0, 5.9604644775390625e-08 ;  /* 0x00000001ff007431 */ /* 0x000fe200000001ff */
[----:B---3-5:R3:W5:Y:S04]  /*57a0*/  @P1 LDG.E R41, desc[UR4][R10.64] ;  /* 0x000000040a291981 */ /* 0x028768000c1e1900 */
[----:B------:R-:W-:Y:S01]  /*57b0*/  @!P1 PRMT R84, R0, 0x7610, R84 ;  /* 0x0000761000549816 */ /* 0x000fe20000000054 */
[----:B---3--:R-:W4:Y:S06]  /*57c0*/  @!P1 LDC R41, c[0x0][0x880] ;  /* 0x00022000ff299b82 */ /* 0x008f2c0000000800 */
.L_x_103:
[----:B----45:R-:W-:Y:S01]  /*57d0*/  @!P0 FSETP.EQ.AND P1, PT, R41, RZ, PT ;  /* 0x000000ff2900820b */ /* 0x030fe20003f22000 */
[----:B------:R-:W-:Y:S01]  /*57e0*/  @!UPT UIADD3 URZ, UPT, UPT, URZ, URZ, URZ ;  /* 0x000000fffffff290 */ /* 0x000fe2000fffe0ff */
[----:B------:R-:W-:Y:S11]  /*57f0*/  @!P0 BRA `(.L_x_104) ;  /* 0x0000000000188947 */ /* 0x000ff60003800000 */
[----:B------:R-:W-:Y:S02]  /*5800*/  LOP3.LUT P0, RZ, R84, 0xff, RZ, 0xc0, !PT ;  /* 0x000000ff54ff7812 */ /* 0x000fe4000780c0ff */
[----:B------:R-:W-:Y:S04]  /*5810*/  ISETP.NE.U32.AND P1, PT, R2, RZ, PT ;  /* 0x000000ff0200720c */ /* 0x000fe80003f25070 */
[----:B------:R-:W-:Y:S04]  /*5820*/  ISETP.NE.AND.EX P1, PT, R3, RZ, PT, P1 ;  /* 0x000000ff0300720c */ /* 0x000fe80003f25310 */
[----:B------:R-:W-:Y:S03]  /*5830*/  PLOP3.LUT P1, PT, P1, PT, PT, 0x8, 0x80 ;  /* 0x000000000080781c */ /* 0x000fe60000f2e170 */
[----:B------:R-:W-:Y:S11]  /*5840*/  @P0 FSETP.EQ.AND P1, PT, R41, RZ, PT ;  /* 0x000000ff2900020b */ /* 0x000ff60003f22000 */
[----:B------:R-:W-:Y:S02]  /*5850*/  @!UPT UIADD3 URZ, UPT, UPT, URZ, URZ, URZ ;  /* 0x000000fffffff290 */ /* 0x000fe4000fffe0ff */
.L_x_104:
[----:B------:R-:W3:Y:S01]  /*5860*/  SYNCS.PHASECHK.TRANS64.TRYWAIT P2, [UR21+0x120], R9 ;  /* 0x00012009ff0075a7 */ /* 0x000ee20008041115 */
[----:B------:R-:W-:Y:S04]  /*5870*/  ELECT P0, URZ, PT ;  /* 0x0000000000ff782f */ /* 0x000fe80003800000 */
[----:B------:R-:W-:Y:S11]  /*5880*/  PLOP3.LUT P1, PT, P1, P0, PT, 0xf2, 0x2f ;  /* 0x00000000002f781c */ /* 0x000ff60000f21e72 */
[----:B------:R-:W-:Y:S02]  /*5890*/  @!UPT UIADD3 URZ, UPT, UPT, URZ, URZ, URZ ;  /* 0x000000fffffff290 */ /* 0x000fe4000fffe0ff */
[----:B------:R-:W-:Y:S05]  /*58a0*/  @!P1 IADD3 R8, P0, PT, R16, 0x580, RZ ;  /* 0x0000058010089810 */ /* 0x000fea0007f1e0ff */
[----:B------:R-:W-:Y:S01]  /*58b0*/  @!P1 IMAD.X R6, RZ, RZ, R17, P0 ;  /* 0x000000ffff069224 */ /* 0x000fe200000e0611 */
[----:B---3--:R-:W-:Y:S07]  /*58c0*/  @!P2 BRA `(.L_x_105) ;  /* 0x0000005800d8a947 */ /* 0x008fee0003800000 */
.L_x_219:
[----:B------:R-:W-:Y:S01]  /*58d0*/  @!P1 R2UR UR5, R8 ;  /* 0x00000000080592ca */ /* 0x000fe200000e0000 */
[----:B------:R-:W-:Y:S01]  /*58e0*/  VOTEU.ALL UP0, P1 ;  /* 0x0000000000ff7886 */ /* 0x000fe20000800000 */
[----:B------:R-:W-:Y:S01]  /*58f0*/  @!P1 R2UR UR4, R6 ;  /* 0x00000000060492ca */ /* 0x000fe200000e0000 */
[----:B------:R-:W-:Y:S01]  /*5900*/  UMOV UR6, 0x0 ;  /* 0x0000000000067882 */ /* 0x000fe20000000000 */
[----:B------:R-:W-:Y:S01]  /*5910*/  UMOV UR7, 0x10000000 ;  /* 0x1000000000077882 */ /* 0x000fe20000000000 */
[----:B------:R-:W-:Y:S01]  /*5920*/  UMOV UR44, UR36 ;  /* 0x00000024002c7c82 */ /* 0x000fe20008000000 */
[----:B------:R-:W-:Y:S01]  /*5930*/  @!UP0 UIADD3 UR40, UPT, UPT, UR21, 0x400, URZ ;  /* 0x0000040015288890 */ /* 0x000fe2000fffe0ff */
[----:B--2---:R-:W-:Y:S01]  /*5940*/  @!P1 IMAD.MOV.U32 R0, RZ, RZ, 0x2000 ;  /* 0x00002000ff009424 */ /* 0x004fe200078e00ff */
[----:B------:R-:W-:Y:S01]  /*5950*/  @!UP0 UIADD3 UR10, UPT, UPT, UR42, 0x80, URZ ;  /* 0x000000802a0a8890 */ /* 0x000fe2000fffe0ff */
[----:B------:R-:W-:Y:S01]  /*5960*/  @!P1 IADD3 R8, P0, PT, R16, 0x580, RZ ;  /* 0x0000058010089810 */ /* 0x000fe20007f1e0ff */
[----:B------:R-:W-:Y:S01]  /*5970*/  @!UP0 UIADD3 UR8, UPT, UPT, UR21, 0x1400, URZ ;  /* 0x0000140015088890 */ /* 0x000fe2000fffe0ff */
[----:B------:R-:W-:Y:S02]  /*5980*/  VOTEU.ALL UP0, P1 ;  /* 0x0000000000ff7886 */ /* 0x000fe40000800000 */
[----:B------:R-:W-:Y:S01]  /*5990*/  IMAD.U32 R10, RZ, RZ, UR5 ;  /* 0x00000005ff0a7e24 */ /* 0x000fe2000f8e00ff */
[----:B------:R-:W-:Y:S01]  /*59a0*/  UMOV UR9, UR41 ;  /* 0x0000002900097c82 */ /* 0x000fe20008000000 */
[----:B------:R-:W-:Y:S01]  /*59b0*/  IMAD.U32 R11, RZ, RZ, UR4 ;  /* 0x00000004ff0b7e24 */ /* 0x000fe2000f8e00ff */
[----:B------:R-:W-:Y:S01]  /*59c0*/  UMOV UR11, UR43 ;  /* 0x0000002b000b7c82 */ /* 0x000fe20008000000 */
[----:B------:R-:W-:Y:S01]  /*59d0*/  UMOV UR12, UR36 ;  /* 0x00000024000c7c82 */ /* 0x000fe20008000000 */
[----:B------:R-:W-:Y:S01]  /*59e0*/  @!P1 R2UR UR4, R10 ;  /* 0x000000000a0492ca */ /* 0x000fe200000e0000 */
[----:B------:R-:W-:Y:S01]  /*59f0*/  @!P1 IMAD.X R6, RZ, RZ, R17, P0 ;  /* 0x000000ffff069224 */ /* 0x000fe200000e0611 */
[----:B------:R-:W-:Y:S11]  /*5a00*/  @!P1 R2UR UR5, R11 ;  /* 0x000000000b0592ca */ /* 0x000ff600000e0000 */
[----:B------:R-:W-:Y:S02]  /*5a10*/  @!UPT UIADD3 URZ, UPT, UPT, URZ, URZ, URZ ;  /* 0x000000fffffff290 */ /* 0x000fe4000fffe0ff */
[----:B------:R2:W-:Y:S01]  /*5a20*/  @!UP0 UTMALDG.3D [UR40], [UR4], desc[UR6] ;  /* 0x00000628040085b4 */ /* 0x0005e20008011000 */
[----:B------:R-:W-:Y:S05]  /*5a30*/  VOTEU.ALL UP0, P1 ;  /* 0x0000000000ff7886 */ /* 0x000fea0000800000 */
[----:B------:R2:W-:Y:S01]  /*5a40*/  @!UP0 UTMALDG.3D [UR8], [UR4], desc[UR6] ;  /* 0x00000608040085b4 */ /* 0x0005e20008011000 */
[----:B------:R2:W-:Y:S01]  /*5a50*/  @!P1 SYNCS.ARRIVE.TRANS64.RED.A0TR RZ, [UR21+0x100], R0 ;  /* 0x00010000ffff99a7 */ /* 0x0005e20008300415 */
[----:B------:R-:W-:Y:S01]  /*5a60*/  SYNCS.ARRIVE.TRANS64.RED.A1T0 RZ, [UR46], RZ ;  /* 0x000000ffffff79a7 */ /* 0x000fe2000810042e */
[----:B------:R-:W3:Y:S02]  /*5a70*/  SYNCS.PHASECHK.TRANS64.TRYWAIT P2, [UR21+0x128], R9 ;  /* 0x00012809ff0075a7 */ /* 0x000ee40008041115 */
[----:B--23--:R-:W-:Y:S05]  /*5a80*/  @!P2 BRA `(.L_x_106) ;  /* 0x000000580080a947 */ /* 0x00cfea0003800000 */
.L_x_221:
        /* <DEDUP_REMOVED lines=10> */
[----:B------:R-:W-:Y:S02]  /*5b30*/  @!UP0 UIADD3 UR10, UPT, UPT, UR42, 0xa0, URZ ;  /* 0x000000a02a0a8890 */ /* 0x000fe4000fffe0ff */
[----:B------:R-:W-:Y:S01]  /*5b40*/  @!UP0 UIADD3 UR8, UPT, UPT, UR21, 0x3400, URZ ;  /* 0x0000340015088890 */ /* 0x000fe2000fffe0ff */
[----:B------:R-:W-:Y:S01]  /*5b50*/  IMAD.U32 R10, RZ, RZ, UR5 ;  /* 0x00000005ff0a7e24 */ /* 0x000fe2000f8e00ff */
[----:B------:R-:W-:Y:S01]  /*5b60*/  VOTEU.ALL UP0, P1 ;  /* 0x0000000000ff7886 */ /* 0x000fe20000800000 */
[----:B------:R-:W-:Y:S01]  /*5b70*/  IMAD.U32 R11, RZ, RZ, UR4 ;  /* 0x00000004ff0b7e24 */ /* 0x000fe2000f8e00ff */
[----:B------:R-:W-:Y:S01]  /*5b80*/  UMOV UR9, UR33 ;  /* 0x0000002100097c82 */ /* 0x000fe20008000000 */
[----:B------:R-:W-:Y:S01]  /*5b90*/  UMOV UR11, UR43 ;  /* 0x0000002b000b7c82 */ /* 0x000fe20008000000 */
[----:B------:R-:W-:Y:S01]  /*5ba0*/  @!P1 R2UR UR4, R10 ;  /* 0x000000000a0492ca */ /* 0x000fe200000e0000 */
[----:B------:R-:W-:Y:S01]  /*5bb0*/  UMOV UR12, UR36 ;  /* 0x00000024000c7c82 */ /* 0x000fe20008000000 */
[----:B------:R-:W-:Y:S01]  /*5bc0*/  @!P1 R2UR UR5, R11 ;  /* 0x000000000b0592ca */ /* 0x000fe200000e0000 */
[----:B------:R-:W-:Y:S11]  /*5bd0*/  @!P1 IMAD.X R6, RZ, RZ, R17, P0 ;  /* 0x000000ffff069224 */ /* 0x000ff600000e0611 */
[----:B------:R-:W-:Y:S01]  /*5be0*/  @!UPT UIADD3 URZ, UPT, UPT, URZ, URZ, URZ ;  /* 0x000000fffffff290 */ /* 0x000fe2000fffe0ff */
[----:B------:R2:W-:Y:S01]  /*5bf0*/  @!UP0 UTMALDG.3D [UR32], [UR4], desc[UR6] ;  /* 0x00000620040085b4 */ /* 0x0005e20008011000 */
[----:B------:R-:W-:Y:S05]  /*5c00*/  VOTEU.ALL UP0, P1 ;  /* 0x0000000000ff7886 */ /* 0x000fea0000800000 */
[----:B------:R2:W-:Y:S01]  /*5c10*/  @!UP0 UTMALDG.3D [UR8], [UR4], desc[UR6] ;  /* 0x00000608040085b4 */ /* 0x0005e20008011000 */
[----:B------:R2:W-:Y:S01]  /*5c20*/  @!P1 SYNCS.ARRIVE.TRANS64.RED.A0TR RZ, [UR21+0x108], R0 ;  /* 0x00010800ffff99a7 */ /* 0x0005e20008300415 */
[----:B------:R-:W-:Y:S01]  /*5c30*/  SYNCS.ARRIVE.TRANS64.RED.A1T0 RZ, [UR39], RZ ;  /* 0x000000ffffff79a7 */ /* 0x000fe20008100427 */
[----:B------:R-:W3:Y:S02]  /*5c40*/  SYNCS.PHASECHK.TRANS64.TRYWAIT P2, [UR21+0x130], R9 ;  /* 0x00013009ff0075a7 */ /* 0x000ee40008041115 */
[----:B--23--:R-:W-:Y:S05]  /*5c50*/  @!P2 BRA `(.L_x_107) ;  /* 0x000000580024a947 */ /* 0x00cfea0003800000 */
.L_x_223:
        /* <DEDUP_REMOVED lines=9> */
[----:B------:R-:W-:Y:S01]  /*5cf0*/  VIADD R14, R14, 0x1 ;  /* 0x000000010e0e7836 */ /* 0x000fe20000000000 */
        /* <DEDUP_REMOVED lines=10> */
[----:B------:R-:W-:Y:S11]  /*5da0*/  UMOV UR12, UR36 ;  /* 0x00000024000c7c82 */ /* 0x000ff60008000000 */
        /* <DEDUP_REMOVED lines=8> */
.L_x_225:
[----:B------:R-:W-:Y:S01]  /*5e30*/  UPLOP3.LUT UP2, UPT, UPT, UPT, UPT, 0x80, 0x8 ;  /* 0x000000000008789c */ /* 0x000fe20003f4f070 */
[----:B------:R-:W-:Y:S01]  /*5e40*/  @!P1 IADD3 R6, P0, PT, R16, 0x580, RZ ;  /* 0x0000058010069810 */ /* 0x000fe20007f1e0ff */
[----:B------:R-:W-:Y:S01]  /*5e50*/  UMOV UR6, 0x0 ;  /* 0x0000000000067882 */ /* 0x000fe20000000000 */
[----:B------:R-:W-:Y:S01]  /*5e60*/  UMOV UR7, 0x10000000 ;  /* 0x1000000000077882 */ /* 0x000fe20000000000 */
[----:B------:R-:W-:Y:S01]  /*5e70*/  VOTEU.ALL UP0, P1 ;  /* 0x0000000000ff7886 */ /* 0x000fe20000800000 */
[----:B------:R-:W-:Y:S01]  /*5e80*/  @!P1 R2UR UR5, R6 ;  /* 0x00000000060592ca */ /* 0x000fe200000e0000 */
[----:B--2---:R-:W-:Y:S01]  /*5e90*/  @!P1 IMAD.X R0, RZ, RZ, R17, P0 ;  /* 0x000000ffff009224 */ /* 0x004fe200000e0611 */
[----:B------:R-:W-:Y:S01]  /*5ea0*/  UMOV UR19, UR43 ;  /* 0x0000002b00137c82 */ /* 0x000fe20008000000 */
[----:B------:R-:W-:Y:S01]  /*5eb0*/  UMOV UR20, UR36 ;  /* 0x0000002400147c82 */ /* 0x000fe20008000000 */
[----:B------:R-:W-:Y:S01]  /*5ec0*/  @!UP0 UIADD3 UR18, UPT, UPT, UR42, 0x60, URZ ;  /* 0x000000602a128890 */ /* 0x000fe2000fffe0ff */
[----:B------:R-:W-:Y:S01]  /*5ed0*/  R2UR UR26, R86 ;  /* 0x00000000561a72ca */ /* 0x000fe200000e0000 */
[----:B------:R-:W-:Y:S01]  /*5ee0*/  @!UP0 UIADD3 UR16, UPT, UPT, UR21, 0x6400, URZ ;  /* 0x0000640015108890 */ /* 0x000fe2000fffe0ff */
[----:B------:R-:W-:Y:S01]  /*5ef0*/  @!P1 R2UR UR4, R0 ;  /* 0x00000000000492ca */ /* 0x000fe200000e0000 */
[----:B------:R-:W-:Y:S01]  /*5f00*/  @!UP0 UIADD3 UR17, UPT, UPT, UR21, 0x118, URZ ;  /* 0x0000011815118890 */ /* 0x000fe2000fffe0ff */
[----:B------:R-:W-:Y:S01]  /*5f10*/  R2UR UR24, R87 ;  /* 0x00000000571872ca */ /* 0x000fe200000e0000 */
[----:B------:R-:W-:Y:S01]  /*5f20*/  @!UP0 UIADD3 UR10, UPT, UPT, UR42, 0xe0, URZ ;  /* 0x000000e02a0a8890 */ /* 0x000fe2000fffe0ff */
[----:B------:R-:W-:Y:S01]  /*5f30*/  ISETP.NE.AND P0, PT, R14, 0x2, PT ;  /* 0x000000020e00780c */ /* 0x000fe20003f05270 */
[----:B------:R-:W-:Y:S01]  /*5f40*/  @!UP0 UIADD3 UR8, UPT, UPT, UR21, 0x7400, URZ ;  /* 0x0000740015088890 */ /* 0x000fe2000fffe0ff */
[----:B------:R-:W-:Y:S01]  /*5f50*/  IMAD.U32 R8, RZ, RZ, UR5 ;  /* 0x00000005ff087e24 */ /* 0x000fe2000f8e00ff */
[----:B------:R-:W-:Y:S01]  /*5f60*/  VOTEU.ALL UP0, P1 ;  /* 0x0000000000ff7886 */ /* 0x000fe20000800000 */
[----:B------:R-:W-:Y:S01]  /*5f70*/  UMOV UR11, UR43 ;  /* 0x0000002b000b7c82 */ /* 0x000fe20008000000 */
[----:B------:R-:W-:Y:S01]  /*5f80*/  UMOV UR12, UR36 ;  /* 0x00000024000c7c82 */ /* 0x000fe20008000000 */
[----:B------:R-:W-:Y:S01]  /*5f90*/  UMOV UR9, UR17 ;  /* 0x0000001100097c82 */ /* 0x000fe20008000000 */
[----:B------:R-:W-:Y:S01]  /*5fa0*/  SEL R0, RZ, 0x1, P0 ;  /* 0x00000001ff007807 */ /* 0x000fe20000000000 */
[----:B------:R-:W-:Y:S01]  /*5fb0*/  UIADD3 UR26, UPT, UPT, UR13, UR26, URZ ;  /* 0x0000001a0d1a7290 */ /* 0x000fe2000fffe0ff */
[----:B------:R-:W-:Y:S01]  /*5fc0*/  IMAD.U32 R9, RZ, RZ, UR4 ;  /* 0x00000004ff097e24 */ /* 0x000fe2000f8e00ff */
[----:B------:R-:W-:Y:S01]  /*5fd0*/  @!P1 R2UR UR4, R8 ;  /* 0x00000000080492ca */ /* 0x000fe200000e0000 */
[----:B------:R-:W-:Y:S01]  /*5fe0*/  UMOV UR36, UR29 ;  /* 0x0000001d00247c82 */ /* 0x000fe20008000000 */
[----:B------:R-:W-:Y:S02]  /*5ff0*/  LOP3.LUT R13, R13, R0, RZ, 0x3c, !PT ;  /* 0x000000000d0d7212 */ /* 0x000fe400078e3cff */
[----:B------:R-:W-:Y:S02]  /*6000*/  @!P1 R2UR UR5, R9 ;  /* 0x00000000090592ca */ /* 0x000fe400000e0000 */
[----:B------:R-:W-:Y:S02]  /*6010*/  LOP3.LUT R15, R15, 0x1, RZ, 0x3c, !PT ;  /* 0x000000010f0f7812 */ /* 0x000fe400078e3cff */
[----:B------:R-:W-:Y:S09]  /*6020*/  SEL R14, R14, RZ, P0 ;  /* 0x000000ff0e0e7207 */ /* 0x000ff20000000000 */
[----:B------:R2:W-:Y:S01]  /*6030*/  @!UP0 UTMALDG.3D [UR16], [UR4], desc[UR6] ;  /* 0x00000610040085b4 */ /* 0x0005e20008011000 */
[----:B------:R-:W-:Y:S05]  /*6040*/  VOTEU.ALL UP0, P1 ;  /* 0x0000000000ff7886 */ /* 0x000fea0000800000 */
[----:B------:R3:W-:Y:S01]  /*6050*/  @!UP0 UTMALDG.3D [UR8], [UR4], desc[UR6] ;  /* 0x00000608040085b4 */ /* 0x0007e20008011000 */
[----:B------:R3:W-:Y:S01]  /*6060*/  @!P1 SYNCS.ARRIVE.TRANS64.RED.A0TR RZ, [UR21+0x118], R7 ;  /* 0x00011807ffff99a7 */ /* 0x0007e20008300415 */
[----:B------:R-:W-:Y:S01]  /*6070*/  SYNCS.ARRIVE.TRANS64.RED.A1T0 RZ, [UR37], RZ ;  /* 0x000000ffffff79a7 */ /* 0x000fe20008100425 */
[----:B--2---:R-:W-:Y:S01]  /*6080*/  UIADD3 UR20, UPT, UPT, UR14, UR24, URZ ;  /* 0x000000180e147290 */ /* 0x004fe2000fffe0ff */
[----:B------:R-:W-:Y:S11]  /*6090*/  BRA.U UP1, `(.L_x_109) ;  /* 0xfffffff101047547 */ /* 0x000ff6000b83ffff */
[----:B------:R-:W-:-:S04]  /*60a0*/  SHF.L.U32 R3, R15, 0x1f, RZ ;  /* 0x0000001f0f037819 */ /* 0x000fc800000006ff */
[----:B------:R-:W2:Y:S02]  /*60b0*/  SYNCS.PHASECHK.TRANS64.TRYWAIT P0, [UR21+0x120], R3 ;  /* 0x00012003ff0075a7 */ /* 0x000ea40008001115 */
[----:B--2---:R-:W-:Y:S05]  /*60c0*/  @!P0 BRA `(.L_x_110) ;  /* 0x0000005400388947 */ /* 0x004fea0003800000 */
.L_x_227:
[----:B------:R-:W4:Y:S02]  /*60d0*/  SYNCS.PHASECHK.TRANS64.TRYWAIT P0, [UR21+0x128], R3 ;  /* 0x00012803ff0075a7 */ /* 0x000f240008001115 */
[----:B----4-:R-:W-:Y:S05]  /*60e0*/  @!P0 BRA `(.L_x_111) ;  /* 0x0000005400488947 */ /* 0x010fea0003800000 */
.L_x_229:
[----:B------:R-:W4:Y:S02]  /*60f0*/  SYNCS.PHASECHK.TRANS64.TRYWAIT P0, [UR21+0x130], R3 ;  /* 0x00013003ff0075a7 */ /* 0x000f240008001115 */
[----:B----4-:R-:W-:Y:S05]  /*6100*/  @!P0 BRA `(.L_x_112) ;  /* 0x0000005400588947 */ /* 0x010fea0003800000 */
.L_x_231:
[----:B--2---:R-:W-:-:S07]  /*6110*/  MOV R0, UR21 ;  /* 0x0000001500007c02 */ /* 0x004fce0008000f00 */
.L_x_113:
[----:B--2---:R-:W-:-:S04]  /*6120*/  SHF.L.U32 R3, R15, 0x1f, RZ ;  /* 0x0000001f0f037819 */ /* 0x004fc800000006ff */
[----:B------:R2:W4:Y:S03]  /*6130*/  SYNCS.PHASECHK.TRANS64.TRYWAIT P0, [R0+URZ+0x138], R3 ;  /* 0x00013803000075a7 */ /* 0x00052600080011ff */
[----:B----4-:R-:W-:Y:S05]  /*6140*/  @!P0 NANOSLEEP.SYNCS 0x989680 ;  /* 0x009896800000895d */ /* 0x010fea0003900000 */
[----:B------:R-:W4:Y:S02]  /*6150*/  @!P0 SYNCS.PHASECHK.TRANS64 P0, [R0+URZ+0x138], R3 ;  /* 0x00013803000085a7 */ /* 0x000f2400080010ff */
[----:B-1-34-:R-:W-:Y:S05]  /*6160*/  @P0 EXIT ;  /* 0x000000000000094d */ /* 0x01afea0003800000 */
[----:B------:R-:W-:Y:S05]  /*6170*/  BRA `(.L_x_113) ;  /* 0xfffffffc00e87947 */ /* 0x000fea000383ffff */
.L_x_98:
[----:B------:R-:W-:-:S06]  /*6180*/  UISETP.GE.AND UP0, UPT, UR22, 0x4, UPT ;  /* 0x000000041600788c */ /* 0x000fcc000bf06270 */
[----:B------:R-:W-:-:S13]  /*6190*/  PLOP3.LUT P0, PT, PT, PT, UP0, 0x80, 0x8 ;  /* 0x000000000008781c */ /* 0x000fda0003f0f008 */
[----:B-1----:R-:W-:Y:S05]  /*61a0*/  @!P0 EXIT ;  /* 0x000000000000894d */ /* 0x002fea0003800000 */
[----:B------:R-:W1:Y:S08]  /*61b0*/  S2UR UR4, SR_CgaCtaId ;  /* 0x00000000000479c3 */ /* 0x000e700000008800 */
[----:B------:R-:W-:Y:S01]  /*61c0*/  BAR.SYNC.DEFER_BLOCKING 0x6, 0xa0 ;  /* 0x0182800000007b1d */ /* 0x000fe20000010000 */
[C---:B------:R-:W-:Y:S01]  /*61d0*/  IMAD.SHL.U32 R5, R98.reuse, 0x20, RZ ;  /* 0x0000002062057824 */ /* 0x040fe200078e00ff */
[C---:B------:R-:W-:Y:S01]  /*61e0*/  LOP3.LUT R99, R98.reuse, 0x60, RZ, 0xc0, !PT ;  /* 0x0000006062637812 */ /* 0x040fe200078ec0ff */
[----:B------:R-:W-:Y:S01]  /*61f0*/  IMAD.SHL.U32 R8, R85, 0x400, RZ ;  /* 0x0000040055087824 */ /* 0x000fe200078e00ff */
[C---:B------:R-:W-:Y:S01]  /*6200*/  LOP3.LUT R96, R98.reuse, 0x2, RZ, 0xc0, !PT ;  /* 0x0000000262607812 */ /* 0x040fe200078ec0ff */
[----:B------:R-:W-:Y:S01]  /*6210*/  IMAD.SHL.U32 R4, R98, 0x4, RZ ;  /* 0x0000000462047824 */ /* 0x000fe200078e00ff */
[----:B------:R-:W-:-:S02]  /*6220*/  UMOV UR43, 0x400 ;  /* 0x00000400002b7882 */ /* 0x000fc40000000000 */
[----:B------:R-:W2:Y:S01]  /*6230*/  LDC.64 R80, c[0x0][0x888] ;  /* 0x00022200ff507b82 */ /* 0x000ea20000000a00 */
[----:B------:R-:W-:Y:S01]  /*6240*/  LOP3.LUT R97, R5, 0xb20, RZ, 0xc0, !PT ;  /* 0x00000b2005617812 */ /* 0x000fe200078ec0ff */
[----:B------:R-:W-:Y:S01]  /*6250*/  IMAD.SHL.U32 R6, R85, 0x200000, RZ ;  /* 0x0020000055067824 */ /* 0x000fe200078e00ff */
[----:B------:R-:W-:Y:S01]  /*6260*/  LOP3.LUT R5, R5, 0xc0, RZ, 0xc0, !PT ;  /* 0x000000c005057812 */ /* 0x000fe200078ec0ff */
[----:B------:R-:W-:Y:S01]  /*6270*/  IMAD.U32 R37, R98, 0x10000, RZ ;  /* 0x0001000062257824 */ /* 0x000fe200078e00ff */
[----:B------:R-:W-:Y:S01]  /*6280*/  LOP3.LUT R97, R97, 0x400, R8, 0xf8, !PT ;  /* 0x0000040061617812 */ /* 0x000fe200078ef808 */
[----:B------:R-:W-:Y:S01]  /*6290*/  HFMA2 R36, -RZ, RZ, 0, 0 ;  /* 0x00000000ff247431 */ /* 0x000fe200000001ff */
[----:B------:R-:W-:Y:S01]  /*62a0*/  LOP3.LUT R4, R5, 0x18, R4, 0xf8, !PT ;  /* 0x0000001805047812 */ /* 0x000fe200078ef804 */
[----:B------:R-:W3:Y:S01]  /*62b0*/  LDC.64 R82, c[0x0][0x890] ;  /* 0x00022400ff527b82 */ /* 0x000ee20000000a00 */
[----:B------:R-:W-:Y:S01]  /*62c0*/  LOP3.LUT R6, R6, 0x200000, RZ, 0xc0, !PT ;  /* 0x0020000006067812 */ /* 0x000fe200078ec0ff */
[----:B------:R-:W-:Y:S01]  /*62d0*/  IMAD.MOV.U32 R94, RZ, RZ, 0x1 ;  /* 0x00000001ff5e7424 */ /* 0x000fe200078e00ff */
[----:B------:R-:W-:-:S02]  /*62e0*/  LOP3.LUT R97, R97, R4, RZ, 0xfc, !PT ;  /* 0x0000000461617212 */ /* 0x000fc400078efcff */
[----:B------:R-:W-:Y:S02]  /*62f0*/  CS2R R92, SRZ ;  /* 0x00000000005c7805 */ /* 0x000fe4000001ff00 */
[----:B------:R-:W-:Y:S01]  /*6300*/  LOP3.LUT R98, R98, 0x4, RZ, 0xc0, !PT ;  /* 0x0000000462627812 */ /* 0x000fe200078ec0ff */
[----:B------:R-:W-:Y:S01]  /*6310*/  IMAD.MOV.U32 R90, RZ, RZ, RZ ;  /* 0x000000ffff5a7224 */ /* 0x000fe200078e00ff */
[----:B------:R-:W-:Y:S01]  /*6320*/  LOP3.LUT R37, R6, 0x400000, R37, 0xf8, !PT ;  /* 0x0040000006257812 */ /* 0x000fe200078ef825 */
[----:B-1----:R-:W-:Y:S01]  /*6330*/  ULEA UR43, UR4, UR43, 0x18 ;  /* 0x0000002b042b7291 */ /* 0x002fe2000f8ec0ff */
[----:B------:R-:W1:Y:S01]  /*6340*/  LDC.64 R78, c[0x0][0x8b0] ;  /* 0x00022c00ff4e7b82 */ /* 0x000e620000000a00 */
[----:B------:R-:W4:Y:S02]  /*6350*/  LDCU UR59, c[0x0][0x370] ;  /* 0x00006e00ff3b77ac */ /* 0x000f240008000800 */
[----:B------:R-:W-:Y:S01]  /*6360*/  UIADD3 UR4, UPT, UPT, UR43, 0x400, URZ ;  /* 0x000004002b047890 */ /* 0x000fe2000fffe0ff */
[----:B------:R-:W1:Y:S04]  /*6370*/  LDCU.64 UR62, c[0x0][0x348] ;  /* 0x00006900ff3e77ac */ /* 0x000e680008000a00 */
[----:B------:R-:W4:Y:S01]  /*6380*/  LDS R0, [UR43+0x200] ;  /* 0x0002002bff007984 */ /* 0x000f220008000800 */
[----:B------:R-:W1:Y:S01]  /*6390*/  LDC.64 R76, c[0x0][0x8a8] ;  /* 0x00022a00ff4c7b82 */ /* 0x000e620000000a00 */
[----:B------:R-:W-:Y:S01]  /*63a0*/  IMAD.U32 R88, RZ, RZ, UR4 ;  /* 0x00000004ff587e24 */ /* 0x000fe2000f8e00ff */
[----:B------:R-:W1:Y:S03]  /*63b0*/  LDCU UR42, c[0x0][0xb0c] ;  /* 0x00016180ff2a77ac */ /* 0x000e660008000800 */
[----:B------:R-:W-:Y:S01]  /*63c0*/  IMAD R97, R97, 0x2, R88 ;  /* 0x0000000261617824 */ /* 0x000fe200078e0258 */
[----:B------:R-:W1:Y:S03]  /*63d0*/  LDCU UR39, c[0x0][0xb30] ;  /* 0x00016600ff2777ac */ /* 0x000e660008000800 */
[--C-:B------:R-:W-:Y:S01]  /*63e0*/  IMAD R96, R96, -0x10, R97.reuse ;  /* 0xfffffff060607824 */ /* 0x100fe200078e0261 */
[----:B------:R-:W1:Y:S01]  /*63f0*/  LDCU.64 UR56, c[0x0][0x888] ;  /* 0x00011100ff3877ac */ /* 0x000e620008000a00 */
[----:B------:R-:W-:Y:S01]  /*6400*/  IMAD R95, R98, -0x10, R97 ;  /* 0xfffffff0625f7824 */ /* 0x000fe200078e0261 */
[----:B------:R-:W1:Y:S01]  /*6410*/  LDCU.64 UR40, c[0x0][0xb28] ;  /* 0x00016500ff2877ac */ /* 0x000e620008000a00 */
[----:B------:R-:W1:Y:S01]  /*6420*/  LDCU.128 UR52, c[0x0][0xb10] ;  /* 0x00016200ff3477ac */ /* 0x000e620008000c00 */
[----:B------:R-:W1:Y:S01]  /*6430*/  LDCU UR58, c[0x0][0x374] ;  /* 0x00006e80ff3a77ac */ /* 0x000e620008000800 */
[----:B------:R-:W-:Y:S01]  /*6440*/  UMOV UR47, URZ ;  /* 0x000000ff002f7c82 */ /* 0x000fe20008000000 */
[----:B------:R-:W-:Y:S01]  /*6450*/  UMOV UR46, URZ ;  /* 0x000000ff002e7c82 */ /* 0x000fe20008000000 */
[----:B--234-:R-:W-:-:S07]  /*6460*/  IADD3 R37, PT, PT, R0, R37, RZ ;  /* 0x0000002500257210 */ /* 0x01cfce0007ffe0ff */
.L_x_157:
[----:B------:R-:W-:Y:S02]  /*6470*/  LEA R3, R90, UR43, 0x3 ;  /* 0x0000002b5a037c11 */ /* 0x000fe4000f8e18ff */
[----:B------:R-:W-:Y:S02]  /*6480*/  SHF.L.U32 R0, R92, 0x1f, RZ ;  /* 0x0000001f5c007819 */ /* 0x000fe400000006ff */
[----:B------:R-:W-:Y:S02]  /*6490*/  LEA R5, R90, UR43, 0x4 ;  /* 0x0000002b5a057c11 */ /* 0x000fe4000f8e20ff */
[----:B--2---:R-:W2:Y:S02]  /*64a0*/  SYNCS.PHASECHK.TRANS64.TRYWAIT P0, [R3+URZ+0x150], R0 ;  /* 0x00015000030075a7 */ /* 0x004ea400080011ff */
[----:B-12---:R-:W-:Y:S05]  /*64b0*/  @!P0 BRA `(.L_x_114) ;  /* 0x0000005000848947 */ /* 0x006fea0003800000 */
.L_x_232:
[----:B------:R-:W3:Y:S01]  /*64c0*/  LDS.128 R4, [R5+0x1e0] ;  /* 0x0001e00005047984 */ /* 0x000ee20000000c00 */
[----:B------:R-:W-:Y:S01]  /*64d0*/  UISETP.GE.AND UP0, UPT, UR45, 0x1, UPT ;  /* 0x000000012d00788c */ /* 0x000fe2000bf06270 */
[----:B------:R-:W-:Y:S01]  /*64e0*/  @!PT LDS RZ, [RZ] ;  /* 0x00000000fffff984 */ /* 0x000fe20000000800 */
[----:B------:R-:W-:Y:S01]  /*64f0*/  @!PT LDS RZ, [RZ] ;  /* 0x00000000fffff984 */ /* 0x000fe20000000800 */
[----:B------:R-:W-:Y:S01]  /*6500*/  @!PT LDS RZ, [RZ] ;  /* 0x00000000fffff984 */ /* 0x000fe20000000800 */
[----:B------:R-:W-:Y:S01]  /*6510*/  @!PT LDS RZ, [RZ] ;  /* 0x00000000fffff984 */ /* 0x000fe20000000800 */
[----:B------:R4:W-:Y:S06]  /*6520*/  MEMBAR.ALL.CTA ;  /* 0x0000000000007992 */ /* 0x0009ec0000008000 */
[----:B----4-:R-:W4:Y:S01]  /*6530*/  FENCE.VIEW.ASYNC.S ;  /* 0x00000000000073c6 */ /* 0x010f220000000000 */
[----:B---3--:R-:W-:Y:S11]  /*6540*/  LOP3.LUT P0, RZ, R6, 0x1, RZ, 0xc0, !PT ;  /* 0x0000000106ff7812 */ /* 0x008ff6000780c0ff */
[----:B------:R-:W-:Y:S02]  /*6550*/  @!UPT UIADD3 URZ, UPT, UPT, URZ, URZ, URZ ;  /* 0x000000fffffff290 */ /* 0x000fe4000fffe0ff */
[----:B----4-:R-:W-:Y:S01]  /*6560*/  VOTEU.ANY UP1, P0 ;  /* 0x0000000000ff7886 */ /* 0x010fe20000020100 */
[----:B------:R-:W-:Y:S01]  /*6570*/  PLOP3.LUT P0, PT, PT, PT, UP1, 0x80, 0x8 ;  /* 0x000000000008781c */ /* 0x000fe20003f0f018 */
[----:B------:R-:W-:Y:S11]  /*6580*/  UP2UR UR61, UPR, URZ, 0x2 ;  /* 0x00000002ff3d7883 */ /* 0x000ff60008000000 */
[----:B------:R-:W-:Y:S01]  /*6590*/  @!UPT UIADD3 URZ, UPT, UPT, URZ, URZ, URZ ;  /* 0x000000fffffff290 */ /* 0x000fe2000fffe0ff */
[----:B--2---:R-:W-:Y:S02]  /*65a0*/  @P0 SHF.R.U32.HI R0, RZ, 0x10, R5 ;  /* 0x00000010ff000819 */ /* 0x004fe40000011605 */
        /* <DEDUP_REMOVED lines=12> */
[----:B------:R-:W3:Y:S01]  /*6670*/  LDCU UR12, c[0x0][0xb20] ;  /* 0x00016400ff0c77ac */ /* 0x000ee20008000800 */
[----:B-1----:R-:W-:Y:S02]  /*6680*/  UIMAD.WIDE.U32 UR4, UR58, UR55, URZ ;  /* 0x000000373a0472a5 */ /* 0x002fe4000f8e00ff */
[----:B------:R-:W-:Y:S02]  /*6690*/  UIMAD.WIDE.U32 UR6, UR59, UR52, URZ ;  /* 0x000000343b0672a5 */ /* 0x000fe4000f8e00ff */
[----:B------:R-:W-:Y:S02]  /*66a0*/  UISETP.NE.AND UP0, UPT, UR54, 0x1, UPT ;  /* 0x000000013600788c */ /* 0x000fe4000bf05270 */
[----:B------:R-:W-:Y:S02]  /*66b0*/  UIMAD.WIDE.U32 UR8, UR37, UR55, URZ ;  /* 0x00000037250872a5 */ /* 0x000fe4000f8e00ff */
[----:B------:R-:W-:Y:S02]  /*66c0*/  UIMAD.WIDE.U32 UR10, UR38, UR52, URZ ;  /* 0x00000034260a72a5 */ /* 0x000fe4000f8e00ff */
[----:B------:R-:W-:Y:S02]  /*66d0*/  UISETP.NE.AND UP1, UPT, UR42, 0x1, UPT ;  /* 0x000000012a00788c */ /* 0x000fe4000bf25270 */
[----:B------:R-:W-:Y:S01]  /*66e0*/  UISETP.NE.AND UP2, UPT, UR45, 0x1, UPT ;  /* 0x000000012d00788c */ /* 0x000fe2000bf45270 */
[----:B------:R-:W-:Y:S02]  /*66f0*/  UMOV UR4, UR5 ;  /* 0x0000000500047c82 */ /* 0x000fe40008000000 */
[----:B---3--:R-:W-:Y:S03]  /*6700*/  USHF.R.U32.HI UR5, URZ, UR12, UR4 ;  /* 0x0000000cff057299 */ /* 0x008fe60008011604 */
[----:B------:R-:W-:Y:S02]  /*6710*/  UMOV UR4, UR7 ;  /* 0x0000000700047c82 */ /* 0x000fe40008000000 */
[----:B------:R-:W-:Y:S02]  /*6720*/  USHF.R.U32.HI UR7, URZ, UR53, UR4 ;  /* 0x00000035ff077299 */ /* 0x000fe40008011604 */
[----:B------:R-:W-:Y:S02]  /*6730*/  USEL UR4, UR58, UR5, !UP0 ;  /* 0x000000053a047287 */ /* 0x000fe4000c000000 */
[----:B------:R-:W-:Y:S01]  /*6740*/  USEL UR7, UR59, UR7, !UP1 ;  /* 0x000000073b077287 */ /* 0x000fe2000c800000 */
[----:B------:R-:W-:Y:S01]  /*6750*/  UMOV UR5, UR9 ;  /* 0x0000000900057c82 */ /* 0x000fe20008000000 */
[----:B------:R-:W-:Y:S02]  /*6760*/  UIMAD.WIDE.U32 UR8, UR4, UR40, URZ ;  /* 0x00000028040872a5 */ /* 0x000fe4000f8e00ff */
[----:B------:R-:W-:Y:S03]  /*6770*/  USHF.R.U32.HI UR6, URZ, UR12, UR5 ;  /* 0x0000000cff067299 */ /* 0x000fe60008011605 */
[----:B------:R-:W-:Y:S01]  /*6780*/  UMOV UR5, UR11 ;  /* 0x0000000b00057c82 */ /* 0x000fe20008000000 */
[----:B------:R-:W-:Y:S02]  /*6790*/  UIMAD.WIDE.U32 UR10, UR7, UR40, URZ ;  /* 0x00000028070a72a5 */ /* 0x000fe4000f8e00ff */
[----:B------:R-:W-:Y:S02]  /*67a0*/  USHF.R.U32.HI UR12, URZ, UR53, UR5 ;  /* 0x00000035ff0c7299 */ /* 0x000fe40008011605 */
[----:B------:R-:W-:Y:S01]  /*67b0*/  USEL UR6, UR37, UR6, !UP0 ;  /* 0x0000000625067287 */ /* 0x000fe2000c000000 */
[----:B------:R-:W-:Y:S02]  /*67c0*/  UMOV UR5, UR9 ;  /* 0x0000000900057c82 */ /* 0x000fe40008000000 */
[----:B------:R-:W-:Y:S01]  /*67d0*/  UMOV UR10, UR11 ;  /* 0x0000000b000a7c82 */ /* 0x000fe20008000000 */
[----:B------:R-:W-:Y:S02]  /*67e0*/  @UP2 USHF.R.U32.HI UR4, URZ, UR41, UR5 ;  /* 0x00000029ff042299 */ /* 0x000fe40008011605 */
[----:B------:R-:W-:Y:S02]  /*67f0*/  @UP2 USHF.R.U32.HI UR7, URZ, UR41, UR10 ;  /* 0x00000029ff072299 */ /* 0x000fe4000801160a */
[----:B------:R-:W-:Y:S02]  /*6800*/  UIMAD UR4, UR45, UR4, URZ ;  /* 0x000000042d0472a4 */ /* 0x000fe4000f8e02ff */
        /* <DEDUP_REMOVED lines=8> */
[----:B------:R-:W-:Y:S02]  /*6890*/  USEL UR11, UR6, UR4, !UP2 ;  /* 0x00000004060b7287 */ /* 0x000fe4000d000000 */
[----:B------:R-:W-:Y:S02]  /*68a0*/  UIADD3 UR8, UPT, UPT, -UR5, URZ, URZ ;  /* 0x000000ff05087290 */ /* 0x000fe4000fffe1ff */
[----:B------:R-:W-:Y:S01]  /*68b0*/  UIADD3 UR10, UPT, UPT, -UR11, URZ, URZ ;  /* 0x000000ff0b0a7290 */ /* 0x000fe2000fffe1ff */
[----:B------:R-:W-:Y:S01]  /*68c0*/  @!UP0 UMOV UR4, UR9 ;  /* 0x0000000900048c82 */ /* 0x000fe20008000000 */
[----:B------:R-:W-:Y:S02]  /*68d0*/  UIADD3 UR9, UPT, UPT, -UR6, URZ, URZ ;  /* 0x000000ff06097290 */ /* 0x000fe4000fffe1ff */
[----:B------:R-:W-:Y:S02]  /*68e0*/  @!UP0 USHF.R.U32.HI UR4, URZ, UR41, UR4 ;  /* 0x00000029ff048299 */ /* 0x000fe40008011604 */
[----:B------:R-:W-:Y:S02]  /*68f0*/  UIMAD UR10, UR45, UR10, UR6 ;  /* 0x0000000a2d0a72a4 */ /* 0x000fe4000f8e0206 */
[----:B------:R-:W-:Y:S04]  /*6900*/  @!UP0 USEL UR4, UR5, UR4, !UP2 ;  /* 0x0000000405048287 */ /* 0x000fe8000d000000 */
[----:B------:R-:W-:Y:S02]  /*6910*/  @!UP0 UIMAD UR10, UR7, UR10, UR4 ;  /* 0x0000000a070a82a4 */ /* 0x000fe4000f8e0204 */
[----:B------:R-:W-:Y:S02]  /*6920*/  @!UP0 UIADD3 UR11, UPT, UPT, UR11, -UR4, URZ ;  /* 0x800000040b0b8290 */ /* 0x000fe4000fffe0ff */
[----:B------:R-:W-:Y:S02]  /*6930*/  UIMAD UR7, UR42, UR8, UR38 ;  /* 0x000000082a0772a4 */ /* 0x000fe4000f8e0226 */
[----:B------:R-:W-:Y:S02]  /*6940*/  @!UP0 UIMAD UR6, UR11, UR45, UR5 ;  /* 0x0000002d0b0682a4 */ /* 0x000fe4000f8e0205 */
[----:B------:R-:W-:Y:S01]  /*6950*/  UIMAD UR4, UR54, UR9, UR37 ;  /* 0x00000009360472a4 */ /* 0x000fe2000f8e0225 */
[----:B------:R-:W-:Y:S02]  /*6960*/  @!UP0 UMOV UR5, UR10 ;  /* 0x0000000a00058c82 */ /* 0x000fe40008000000 */
[----:B------:R-:W-:Y:S02]  /*6970*/  UIMAD UR38, UR5, UR42, UR7 ;  /* 0x0000002a052672a4 */ /* 0x000fe4000f8e0207 */
[----:B------:R-:W-:Y:S11]  /*6980*/  UIMAD UR37, UR6, UR54, UR4 ;  /* 0x00000036062572a4 */ /* 0x000ff6000f8e0204 */
[----:B------:R-:W-:Y:S01]  /*6990*/  @!UPT UIADD3 URZ, UPT, UPT, URZ, URZ, URZ ;  /* 0x000000fffffff290 */ /* 0x000fe2000fffe0ff */
.L_x_115:
[----:B-1----:R-:W-:Y:S01]  /*69a0*/  UISETP.NE.AND UP0, UPT, UR39, 0x1, UPT ;  /* 0x000000012700788c */ /* 0x002fe2000bf05270 */
[----:B------:R-:W-:Y:S01]  /*69b0*/  LOP3.LUT P0, RZ, R88, 0x1b0, RZ, 0xc0, !PT ;  /* 0x000001b058ff7812 */ /* 0x000fe2000780c0ff */
[----:B------:R-:W-:Y:S01]  /*69c0*/  USHF.L.U32 UR50, UR20, 0x6, URZ ;  /* 0x0000000614327899 */ /* 0x000fe200080006ff */
[----:B------:R-:W-:Y:S01]  /*69d0*/  BSSY.RECONVERGENT B6, `(.L_x_116) ;  /* 0x0000034000067945 */ /* 0x000fe20003800200 */
[----:B------:R-:W-:Y:S01]  /*69e0*/  USHF.L.U32 UR49, UR26, 0x8, URZ ;  /* 0x000000081a317899 */ /* 0x000fe200080006ff */
[----:B------:R-:W-:Y:S06]  /*69f0*/  IADD3 R90, PT, PT, R90, 0x1, RZ ;  /* 0x000000015a5a7810 */ /* 0x000fec0007ffe0ff */
[----:B------:R-:W1:Y:S01]  /*6a00*/  @!UP0 LDCU.128 UR12, c[0x0][0xb10] ;  /* 0x00016200ff0c87ac */ /* 0x000e620008000c00 */
[----:B------:R-:W3:Y:S01]  /*6a10*/  @!UP0 LDCU UR5, c[0x0][0xb0c] ;  /* 0x00016180ff0587ac */ /* 0x000ee20008000800 */
[----:B------:R-:W4:Y:S01]  /*6a20*/  @!UP0 LDCU UR10, c[0x0][0xb20] ;  /* 0x00016400ff0a87ac */ /* 0x000f220008000800 */
[----:B-1----:R-:W-:Y:S02]  /*6a30*/  UIMAD.WIDE.U32 UR8, UR38, UR12, URZ ;  /* 0x0000000c260872a5 */ /* 0x002fe4000f8e00ff */
[----:B------:R-:W-:Y:S02]  /*6a40*/  UIMAD.WIDE.U32 UR6, UR37, UR15, URZ ;  /* 0x0000000f250672a5 */ /* 0x000fe4000f8e00ff */
[----:B------:R-:W-:Y:S03]  /*6a50*/  @!UP0 UISETP.NE.AND UP1, UPT, UR14, 0x1, UPT ;  /* 0x000000010e00888c */ /* 0x000fe6000bf25270 */
[----:B------:R-:W-:Y:S01]  /*6a60*/  @!UP0 UMOV UR4, UR9 ;  /* 0x0000000900048c82 */ /* 0x000fe20008000000 */
[----:B---3--:R-:W-:Y:S02]  /*6a70*/  @!UP0 UISETP.NE.AND UP2, UPT, UR5, 0x1, UPT ;  /* 0x000000010500888c */ /* 0x008fe4000bf45270 */
[----:B------:R-:W-:Y:S01]  /*6a80*/  @!UP0 USHF.R.U32.HI UR4, URZ, UR13, UR4 ;  /* 0x0000000dff048299 */ /* 0x000fe20008011604 */
[----:B------:R-:W-:Y:S02]  /*6a90*/  @!UP0 UMOV UR6, UR7 ;  /* 0x0000000700068c82 */ /* 0x000fe40008000000 */
[----:B----4-:R-:W-:Y:S02]  /*6aa0*/  @!UP0 USHF.R.U32.HI UR6, URZ, UR10, UR6 ;  /* 0x0000000aff068299 */ /* 0x010fe40008011606 */
[----:B------:R-:W-:Y:S02]  /*6ab0*/  @!UP0 USEL UR7, UR38, UR4, !UP2 ;  /* 0x0000000426078287 */ /* 0x000fe4000d000000 */
[----:B------:R-:W-:Y:S04]  /*6ac0*/  @!UP0 USEL UR6, UR37, UR6, !UP1 ;  /* 0x0000000625068287 */ /* 0x000fe8000c800000 */
[----:B------:R-:W-:Y:S02]  /*6ad0*/  @!UP0 UIADD3 UR4, UPT, UPT, -UR7, UR6, URZ ;  /* 0x0000000607048290 */ /* 0x000fe4000fffe1ff */
[----:B------:R-:W-:Y:S02]  /*6ae0*/  @!UP0 UIADD3 UR6, UPT, UPT, UR7, -UR6, URZ ;  /* 0x8000000607068290 */ /* 0x000fe4000fffe0ff */
[----:B------:R-:W-:Y:S02]  /*6af0*/  @!UP0 UIMAD UR38, UR4, UR5, UR38 ;  /* 0x00000005042682a4 */ /* 0x000fe4000f8e0226 */
[----:B------:R-:W-:Y:S01]  /*6b00*/  @!UP0 UIMAD UR37, UR6, UR14, UR37 ;  /* 0x0000000e062582a4 */ /* 0x000fe2000f8e0225 */
[----:B------:R-:W-:Y:S11]  /*6b10*/  @!P0 BRA `(.L_x_117) ;  /* 0x00000000007c8947 */ /* 0x000ff60003800000 */
[----:B------:R-:W1:Y:S01]  /*6b20*/  LDCU.64 UR8, c[0x4][0x80] ;  /* 0x01001000ff0877ac */ /* 0x000e620008000a00 */
[----:B------:R-:W-:Y:S01]  /*6b30*/  MOV R2, 0x0 ;  /* 0x0000000000027802 */ /* 0x000fe20000000f00 */
[----:B------:R-:W-:Y:S02]  /*6b40*/  HFMA2 R12, -RZ, RZ, 0, 5.9604644775390625e-08 ;  /* 0x00000001ff0c7431 */ /* 0x000fe400000001ff */
[----:B------:R-:W-:Y:S01]  /*6b50*/  IMAD.MOV.U32 R8, RZ, RZ, 0x70 ;  /* 0x00000070ff087424 */ /* 0x000fe200078e00ff */
[----:B------:R3:W4:Y:S01]  /*6b60*/  LDC.64 R14, c[0x4][R2] ;  /* 0x01000000020e7b82 */ /* 0x0007220000000a00 */
[----:B------:R-:W2:Y:S01]  /*6b70*/  LDCU.64 UR6, c[0x4][0x88] ;  /* 0x01001100ff0677ac */ /* 0x000ea20008000a00 */
[----:B------:R-:W-:Y:S01]  /*6b80*/  IMAD.MOV.U32 R13, RZ, RZ, RZ ;  /* 0x000000ffff0d7224 */ /* 0x000fe200078e00ff */
[----:B------:R-:W2:Y:S01]  /*6b90*/  LDCU.64 UR4, c[0x4][0x8] ;  /* 0x01000100ff0477ac */ /* 0x000ea20008000a00 */
[----:B-1----:R-:W-:Y:S01]  /*6ba0*/  MOV R5, UR9 ;  /* 0x0000000900057c02 */ /* 0x002fe20008000f00 */
[----:B------:R-:W-:Y:S01]  /*6bb0*/  IMAD.U32 R4, RZ, RZ, UR8 ;  /* 0x00000008ff047e24 */ /* 0x000fe2000f8e00ff */
[----:B--2---:R-:W-:Y:S01]  /*6bc0*/  MOV R7, UR7 ;  /* 0x0000000700077c02 */ /* 0x004fe20008000f00 */
[----:B------:R-:W-:Y:S01]  /*6bd0*/  IMAD.U32 R6, RZ, RZ, UR6 ;  /* 0x00000006ff067e24 */ /* 0x000fe2000f8e00ff */
[----:B------:R-:W-:Y:S01]  /*6be0*/  MOV R11, UR5 ;  /* 0x00000005000b7c02 */ /* 0x000fe20008000f00 */
[----:B------:R-:W-:Y:S02]  /*6bf0*/  IMAD.U32 R10, RZ, RZ, UR4 ;  /* 0x00000004ff0a7e24 */ /* 0x000fe4000f8e00ff */
[----:B------:R-:W-:Y:S07]  /*6c00*/  LEPC R20, `(.L_x_118) ;  /* 0x000000001014794e */ /* 0x000fee0000000000 */
[----:B---345:R-:W-:Y:S05]  /*6c10*/  CALL.ABS.NOINC R14 ;  /* 0x000000000e007343 */ /* 0x038fea0003c00000 */
.L_x_118:
[----:B------:R-:W1:Y:S01]  /*6c20*/  LDCU.64 UR8, c[0x4][0x80] ;  /* 0x01001000ff0877ac */ /* 0x000e620008000a00 */
[----:B------:R-:W2:Y:S01]  /*6c30*/  LDC.64 R2, c[0x4][R2] ;  /* 0x0100000002027b82 */ /* 0x000ea20000000a00 */
[----:B------:R-:W-:Y:S02]  /*6c40*/  HFMA2 R12, -RZ, RZ, 0, 5.9604644775390625e-08 ;  /* 0x00000001ff0c7431 */ /* 0x000fe400000001ff */
[----:B------:R-:W-:Y:S02]  /*6c50*/  IMAD.MOV.U32 R8, RZ, RZ, 0x70 ;  /* 0x00000070ff087424 */ /* 0x000fe400078e00ff */
[----:B------:R-:W-:Y:S01]  /*6c60*/  IMAD.MOV.U32 R13, RZ, RZ, RZ ;  /* 0x000000ffff0d7224 */ /* 0x000fe200078e00ff */
[----:B------:R-:W3:Y:S01]  /*6c70*/  LDCU.64 UR6, c[0x4][0x88] ;  /* 0x01001100ff0677ac */ /* 0x000ee20008000a00 */
[----:B------:R-:W4:Y:S01]  /*6c80*/  LDCU.64 UR4, c[0x4][0x8] ;  /* 0x01000100ff0477ac */ /* 0x000f220008000a00 */
[----:B-1----:R-:W-:Y:S02]  /*6c90*/  MOV R4, UR8 ;  /* 0x0000000800047c02 */ /* 0x002fe40008000f00 */
[----:B------:R-:W-:Y:S02]  /*6ca0*/  MOV R5, UR9 ;  /* 0x0000000900057c02 */ /* 0x000fe40008000f00 */
[----:B---3--:R-:W-:Y:S01]  /*6cb0*/  MOV R7, UR7 ;  /* 0x0000000700077c02 */ /* 0x008fe20008000f00 */
[----:B------:R-:W-:Y:S01]  /*6cc0*/  IMAD.U32 R6, RZ, RZ, UR6 ;  /* 0x00000006ff067e24 */ /* 0x000fe2000f8e00ff */
[----:B----4-:R-:W-:Y:S01]  /*6cd0*/  MOV R11, UR5 ;  /* 0x00000005000b7c02 */ /* 0x010fe20008000f00 */
[----:B------:R-:W-:Y:S02]  /*6ce0*/  IMAD.U32 R10, RZ, RZ, UR4 ;  /* 0x00000004ff0a7e24 */ /* 0x000fe4000f8e00ff */
[----:B------:R-:W-:Y:S07]  /*6cf0*/  LEPC R20, `(.L_x_117) ;  /* 0x000000001014794e */ /* 0x000fee0000000000 */
[----:B--2---:R-:W-:Y:S05]  /*6d00*/  CALL.ABS.NOINC R2 ;  /* 0x0000000002007343 */ /* 0x004fea0003c00000 */
.L_x_117:
[----:B------:R-:W-:Y:S05]  /*6d10*/  BSYNC.RECONVERGENT B6 ;  /* 0x0000000000067941 */ /* 0x000fea0003800200 */
.L_x_116:
[----:B------:R-:W-:Y:S02]  /*6d20*/  ISETP.NE.U32.AND P0, PT, RZ, UR56, PT ;  /* 0x00000038ff007c0c */ /* 0x000fe4000bf05070 */
[C---:B------:R-:W-:Y:S02]  /*6d30*/  ISETP.NE.U32.AND P1, PT, R82.reuse, RZ, PT ;  /* 0x000000ff5200720c */ /* 0x040fe40003f25070 */
[----:B------:R-:W-:Y:S02]  /*6d40*/  ISETP.NE.U32.AND P4, PT, R82, RZ, PT ;  /* 0x000000ff5200720c */ /* 0x000fe40003f85070 */
[----:B------:R-:W-:Y:S02]  /*6d50*/  ISETP.NE.AND.EX P0, PT, RZ, UR57, PT, P0 ;  /* 0x00000039ff007c0c */ /* 0x000fe4000bf05300 */
[C---:B------:R-:W-:Y:S02]  /*6d60*/  ISETP.NE.AND.EX P1, PT, R83.reuse, RZ, PT, P1 ;  /* 0x000000ff5300720c */ /* 0x040fe40003f25310 */
[----:B------:R-:W-:Y:S02]  /*6d70*/  ISETP.NE.AND.EX P4, PT, R83, RZ, P0, P4 ;  /* 0x000000ff5300720c */ /* 0x000fe40000785340 */
[----:B------:R-:W-:Y:S02]  /*6d80*/  ISETP.NE.U32.AND P5, PT, R78, RZ, PT ;  /* 0x000000ff4e00720c */ /* 0x000fe40003fa5070 */
[----:B------:R-:W-:Y:S02]  /*6d90*/  ISETP.NE.U32.AND P3, PT, RZ, UR56, PT ;  /* 0x00000038ff007c0c */ /* 0x000fe4000bf65070 */
[----:B------:R-:W-:Y:S02]  /*6da0*/  PLOP3.LUT P2, PT, PT, PT, PT, 0x8, 0x80 ;  /* 0x000000000080781c */ /* 0x000fe40003f4e170 */
[----:B------:R-:W-:Y:S02]  /*6db0*/  ISETP.NE.AND.EX P5, PT, R79, RZ, PT, P5 ;  /* 0x000000ff4f00720c */ /* 0x000fe40003fa5350 */
[----:B------:R-:W-:Y:S03]  /*6dc0*/  ISETP.NE.AND.EX P3, PT, RZ, UR57, PT, P3 ;  /* 0x00000039ff007c0c */ /* 0x000fe6000bf65330 */
[----:B------:R-:W-:Y:S01]  /*6dd0*/  @!P4 PLOP3.LUT P2, PT, P1, PT, PT, 0x80, 0x8 ;  /* 0x000000000008c81c */ /* 0x000fe20000f4f070 */
[----:B------:R-:W-:Y:S01]  /*6de0*/  @!UPT UIADD3 URZ, UPT, UPT, URZ, URZ, URZ ;  /* 0x000000fffffff290 */ /* 0x000fe2000fffe0ff */
[----:B------:R-:W-:Y:S11]  /*6df0*/  @!P1 BRA `(.L_x_119) ;  /* 0x0000000000309947 */ /* 0x000ff60003800000 */
[----:B------:R-:W-:Y:S01]  /*6e00*/  ISETP.NE.U32.AND P0, PT, R80, RZ, PT ;  /* 0x000000ff5000720c */ /* 0x000fe20003f05070 */
[----:B------:R-:W1:Y:S01]  /*6e10*/  LDCU.64 UR4, c[0x0][0x358] ;  /* 0x00006b00ff0477ac */ /* 0x000e620008000a00 */
[----:B------:R-:W-:Y:S02]  /*6e20*/  IMAD.MOV.U32 R84, RZ, RZ, 0x1 ;  /* 0x00000001ff547424 */ /* 0x000fe400078e00ff */
[----:B------:R-:W-:Y:S11]  /*6e30*/  ISETP.NE.AND.EX P0, PT, R81, RZ, PT, P0 ;  /* 0x000000ff5100720c */ /* 0x000ff60003f05300 */
[----:B------:R-:W-:Y:S02]  /*6e40*/  @!UPT UIADD3 URZ, UPT, UPT, URZ, URZ, URZ ;  /* 0x000000fffffff290 */ /* 0x000fe4000fffe0ff */
[----:B------:R-:W3:Y:S01]  /*6e50*/  @P0 LDC.64 R2, c[0x0][0x888] ;  /* 0x00022200ff020b82 */ /* 0x000ee20000000a00 */
[----:B--2---:R-:W-:Y:S04]  /*6e60*/  @P0 IMAD R0, R82, UR36, RZ ;  /* 0x0000002452000c24 */ /* 0x004fe8000f8e02ff */
[----:B---3--:R-:W-:Y:S04]  /*6e70*/  @P0 IMAD.WIDE R2, R0, 0x4, R2 ;  /* 0x0000000400020825 */ /* 0x008fe800078e0202 */
[----:B------:R-:W-:Y:S01]  /*6e80*/  HFMA2 R0, -RZ, RZ, 0, 5.9604644775390625e-08 ;  /* 0x00000001ff007431 */ /* 0x000fe200000001ff */
[----:B-1---5:R1:W5:Y:S04]  /*6e90*/  @P0 LDG.E R41, desc[UR4][R2.64] ;  /* 0x0000000402290981 */ /* 0x022368000c1e1900 */
[----:B------:R-:W-:Y:S01]  /*6ea0*/  @!P0 PRMT R84, R0, 0x7610, R84 ;  /* 0x0000761000548816 */ /* 0x000fe20000000054 */
[----:B-1----:R-:W3:Y:S06]  /*6eb0*/  @!P0 LDC R41, c[0x0][0x880] ;  /* 0x00022000ff298b82 */ /* 0x002eec0000000800 */
.L_x_119:
[----:B------:R-:W-:Y:S05]  /*6ec0*/  @!P5 BRA `(.L_x_120) ;  /* 0x000000000024d947 */ /* 0x000fea0003800000 */
[----:B------:R-:W-:Y:S01]  /*6ed0*/  ISETP.NE.U32.AND P0, PT, R76, RZ, PT ;  /* 0x000000ff4c00720c */ /* 0x000fe20003f05070 */
[----:B------:R-:W1:Y:S03]  /*6ee0*/  LDCU.64 UR4, c[0x0][0x358] ;  /* 0x00006b00ff0477ac */ /* 0x000e660008000a00 */
[----:B------:R-:W-:Y:S11]  /*6ef0*/  ISETP.NE.AND.EX P0, PT, R77, RZ, PT, P0 ;  /* 0x000000ff4d00720c */ /* 0x000ff60003f05300 */
[----:B------:R-:W-:Y:S02]  /*6f00*/  @!UPT UIADD3 URZ, UPT, UPT, URZ, URZ, URZ ;  /* 0x000000fffffff290 */ /* 0x000fe4000fffe0ff */
[----:B------:R-:W4:Y:S01]  /*6f10*/  @P0 LDC.64 R2, c[0x0][0x8a8] ;  /* 0x00022a00ff020b82 */ /* 0x000f220000000a00 */
[----:B--2---:R-:W-:Y:S04]  /*6f20*/  @P0 IMAD R0, R78, UR36, RZ ;  /* 0x000000244e000c24 */ /* 0x004fe8000f8e02ff */
[----:B----4-:R-:W-:Y:S05]  /*6f30*/  @P0 IMAD.WIDE R2, R0, 0x4, R2 ;  /* 0x0000000400020825 */ /* 0x010fea00078e0202 */
[----:B-1---5:R1:W5:Y:S02]  /*6f40*/  @P0 LDG.E R38, desc[UR4][R2.64] ;  /* 0x0000000402260981 */ /* 0x022364000c1e1900 */
[----:B-1----:R-:W4:Y:S02]  /*6f50*/  @!P0 LDC R38, c[0x0][0x8a0] ;  /* 0x00022800ff268b82 */ /* 0x002f240000000800 */
.L_x_120:
[----:B---3-5:R-:W-:Y:S01]  /*6f60*/  FSETP.NEU.AND P0, PT, R41, RZ, PT ;  /* 0x000000ff2900720b */ /* 0x028fe20003f0d000 */
[----:B------:R-:W-:Y:S01]  /*6f70*/  BSSY B1, `(.L_x_121) ;  /* 0x0000038000017945 */ /* 0x000fe20003800000 */
[----:B------:R-:W-:Y:S01]  /*6f80*/  SEL R3, RZ, 0xffffffff, P3 ;  /* 0xffffffffff037807 */ /* 0x000fe20001800000 */
[----:B------:R-:W-:Y:S01]  /*6f90*/  IMAD.MOV.U32 R47, RZ, RZ, 0x1 ;  /* 0x00000001ff2f7424 */ /* 0x000fe200078e00ff */
[----:B------:R-:W-:Y:S01]  /*6fa0*/  @!P4 LOP3.LUT P3, RZ, R84, 0xff, RZ, 0xc0, !PT ;  /* 0x000000ff54ffc812 */ /* 0x000fe2000786c0ff */
[----:B------:R-:W-:Y:S01]  /*6fb0*/  IMAD R39, R36, 0x80, R37 ;  /* 0x0000008024277824 */ /* 0x000fe200078e0225 */
[----:B------:R-:W-:Y:S01]  /*6fc0*/  @!P4 SEL R2, RZ, 0xffffffff, P0 ;  /* 0xffffffffff02c807 */ /* 0x000fe20000000000 */
[----:B------:R-:W-:Y:S01]  /*6fd0*/  IMAD R91, R98, -0x10, R96 ;  /* 0xfffffff0625b7824 */ /* 0x000fe200078e0260 */
[----:B------:R-:W-:Y:S01]  /*6fe0*/  LOP3.LUT R94, R94, 0x1, RZ, 0x3c, !PT ;  /* 0x000000015e5e7812 */ /* 0x000fe200078e3cff */
[----:B------:R-:W-:Y:S01]  /*6ff0*/  IMAD.MOV.U32 R46, RZ, RZ, RZ ;  /* 0x000000ffff2e7224 */ /* 0x000fe200078e00ff */
[----:B------:R-:W-:Y:S02]  /*7000*/  @P2 SEL R2, R3, R2, !P3 ;  /* 0x0000000203022207 */ /* 0x000fe40005800000 */
[----:B------:R-:W-:Y:S02]  /*7010*/  CS2R R74, SRZ ;  /* 0x00000000004a7805 */ /* 0x000fe4000001ff00 */
[----:B------:R-:W-:Y:S02]  /*7020*/  LEA R101, R36, UR43, 0x3 ;  /* 0x0000002b24657c11 */ /* 0x000fe4000f8e18ff */
[----:B------:R-:W-:Y:S02]  /*7030*/  CS2R R72, SRZ ;  /* 0x0000000000487805 */ /* 0x000fe4000001ff00 */
[----:B------:R-:W-:Y:S02]  /*7040*/  @!P4 LOP3.LUT R2, R2, 0x1, RZ, 0xc0, !PT ;  /* 0x000000010202c812 */ /* 0x000fe400078ec0ff */
[----:B------:R-:W-:Y:S02]  /*7050*/  CS2R R66, SRZ ;  /* 0x0000000000427805 */ /* 0x000fe4000001ff00 */
[----:B--2---:R-:W-:Y:S02]  /*7060*/  SHF.L.U32 R0, R93, 0x1f, RZ ;  /* 0x0000001f5d007819 */ /* 0x004fe400000006ff */
[----:B------:R-:W-:Y:S02]  /*7070*/  CS2R R64, SRZ ;  /* 0x0000000000407805 */ /* 0x000fe4000001ff00 */
[----:B------:R-:W-:Y:S02]  /*7080*/  ISETP.NE.U32.OR P5, PT, R2, 0x1, P4 ;  /* 0x000000010200780c */ /* 0x000fe400027a5470 */
[----:B------:R-:W-:Y:S02]  /*7090*/  CS2R R58, SRZ ;  /* 0x00000000003a7805 */ /* 0x000fe4000001ff00 */
[----:B------:R-:W-:Y:S02]  /*70a0*/  LOP3.LUT P4, R89, R84, 0xff, RZ, 0xc0, !PT ;  /* 0x000000ff54597812 */ /* 0x000fe4000788c0ff */
[----:B------:R-:W-:Y:S02]  /*70b0*/  CS2R R56, SRZ ;  /* 0x0000000000387805 */ /* 0x000fe4000001ff00 */
[----:B------:R-:W-:Y:S02]  /*70c0*/  SEL R2, RZ, 0xffffffff, P0 ;  /* 0xffffffffff027807 */ /* 0x000fe40000000000 */
[----:B------:R-:W-:Y:S02]  /*70d0*/  CS2R R50, SRZ ;  /* 0x0000000000327805 */ /* 0x000fe4000001ff00 */
[----:B------:R-:W-:Y:S02]  /*70e0*/  P2R R100, PR, RZ, 0x20 ;  /* 0x00000020ff647803 */ /* 0x000fe40000000000 */
[----:B------:R-:W-:Y:S02]  /*70f0*/  CS2R R48, SRZ ;  /* 0x0000000000307805 */ /* 0x000fe4000001ff00 */
[----:B------:R-:W-:Y:S04]  /*7100*/  @P1 SEL R2, R3, R2, !P4 ;  /* 0x0000000203021207 */ /* 0x000fe80006000000 */
[----:B------:R-:W-:Y:S02]  /*7110*/  LOP3.LUT R2, R2, 0x1, RZ, 0xc0, !PT ;  /* 0x0000000102027812 */ /* 0x000fe400078ec0ff */
[----:B------:R-:W-:Y:S02]  /*7120*/  @P5 SHF.L.U32 R4, R94, 0x1f, RZ ;  /* 0x0000001f5e045819 */ /* 0x000fe400000006ff */
[----:B------:R-:W-:Y:S02]  /*7130*/  ISETP.NE.U32.AND P0, PT, R2, 0x1, PT ;  /* 0x000000010200780c */ /* 0x000fe40003f05070 */
[----:B------:R-:W1:Y:S02]  /*7140*/  @P5 SYNCS.PHASECHK.TRANS64.TRYWAIT P3, [UR43+0x100], R4 ;  /* 0x00010004ff0055a7 */ /* 0x000e64000806112b */
[----:B------:R-:W-:Y:S01]  /*7150*/  P2R R60, PR, RZ, 0x1 ;  /* 0x00000001ff3c7803 */ /* 0x000fe20000000000 */
[----:B------:R2:W3:Y:S01]  /*7160*/  SYNCS.PHASECHK.TRANS64.TRYWAIT P2, [R101+URZ+0x170], R0 ;  /* 0x00017000650075a7 */ /* 0x0004e200080411ff */
[----:B-1----:R-:W-:Y:S01]  /*7170*/  @P5 SEL R47, RZ, 0x1, !P3 ;  /* 0x00000001ff2f5807 */ /* 0x002fe20005800000 */
[----:B--2---:R-:W-:Y:S06]  /*7180*/  @!P5 BRA `(.L_x_122) ;  /* 0x000000000058d947 */ /* 0x004fec0003800000 */
[----:B------:R-:W-:Y:S01]  /*7190*/  IMAD.MOV.U32 R75, RZ, RZ, RZ ;  /* 0x000000ffff4b7224 */ /* 0x000fe200078e00ff */
[----:B------:R-:W-:Y:S01]  /*71a0*/  ISETP.NE.AND P0, PT, R47, RZ, PT ;  /* 0x000000ff2f00720c */ /* 0x000fe20003f05270 */
[----:B------:R-:W-:Y:S01]  /*71b0*/  BSSY B0, `(.L_x_123) ;  /* 0x000000c000007945 */ /* 0x000fe20003800000 */
[----:B------:R-:W-:Y:S02]  /*71c0*/  CS2R R50, SRZ ;  /* 0x0000000000327805 */ /* 0x000fe4000001ff00 */
[----:B------:R-:W-:Y:S02]  /*71d0*/  CS2R R48, SRZ ;  /* 0x0000000000307805 */ /* 0x000fe4000001ff00 */
[----:B------:R-:W-:Y:S02]  /*71e0*/  CS2R R58, SRZ ;  /* 0x00000000003a7805 */ /* 0x000fe4000001ff00 */
[----:B------:R-:W-:Y:S02]  /*71f0*/  CS2R R56, SRZ ;  /* 0x0000000000387805 */ /* 0x000fe4000001ff00 */
[----:B------:R-:W-:Y:S02]  /*7200*/  CS2R R66, SRZ ;  /* 0x0000000000427805 */ /* 0x000fe4000001ff00 */
[----:B------:R-:W-:Y:S02]  /*7210*/  CS2R R64, SRZ ;  /* 0x0000000000407805 */ /* 0x000fe4000001ff00 */
[----:B------:R-:W-:Y:S01]  /*7220*/  CS2R R72, SRZ ;  /* 0x0000000000487805 */ /* 0x000fe2000001ff00 */
[----:B------:R-:W-:Y:S06]  /*7230*/  @P0 BRA `(.L_x_124) ;  /* 0x00000000000c0947 */ /* 0x000fec0003800000 */
[----:B------:R-:W-:Y:S04]  /*7240*/  SHF.L.U32 R3, R94, 0x1f, RZ ;  /* 0x0000001f5e037819 */ /* 0x000fe800000006ff */
[----:B------:R-:W1:Y:S02]  /*7250*/  SYNCS.PHASECHK.TRANS64.TRYWAIT P0, [UR43+0x100], R3 ;  /* 0x00010003ff0075a7 */ /* 0x000e64000800112b */
[----:B-1----:R-:W-:Y:S05]  /*7260*/  @!P0 BRA `(.L_x_125) ;  /* 0x00000044002c8947 */ /* 0x002fea0003800000 */
.L_x_124:
[----:B------:R-:W-:Y:S05]  /*7270*/  BSYNC B0 ;  /* 0x0000000000007941 */ /* 0x000fea0003800000 */
.L_x_123:
[----:B------:R-:W-:Y:S01]  /*7280*/  ISETP.NE.AND P0, PT, R60, RZ, PT ;  /* 0x000000ff3c00720c */ /* 0x000fe20003f05270 */
[----:B------:R-:W-:Y:S11]  /*7290*/  HFMA2 R46, -RZ, RZ, 0, 5.9604644775390625e-08 ;  /* 0x00000001ff2e7431 */ /* 0x000ff600000001ff */
[----:B------:R-:W-:Y:S01]  /*72a0*/  @!UPT UIADD3 URZ, UPT, UPT, URZ, URZ, URZ ;  /* 0x000000fffffff290 */ /* 0x000fe2000fffe0ff */
[----:B------:R2:W1:Y:S04]  /*72b0*/  @P0 LDS.128 R48, [R97] ;  /* 0x0000000061300984 */ /* 0x0004680000000c00 */
[----:B------:R2:W1:Y:S04]  /*72c0*/  @P0 LDS.128 R56, [R96+0x10] ;  /* 0x0000100060380984 */ /* 0x0004680000000c00 */
[----:B------:R2:W1:Y:S04]  /*72d0*/  @P0 LDS.128 R64, [R95+0x20] ;  /* 0x000020005f400984 */ /* 0x0004680000000c00 */
[----:B------:R2:W1:Y:S02]  /*72e0*/  @P0 LDS.128 R72, [R91+0x30] ;  /* 0x000030005b480984 */ /* 0x0004640000000c00 */
.L_x_122:
[----:B------:R-:W-:Y:S05]  /*72f0*/  BSYNC B1 ;  /* 0x0000000000017941 */ /* 0x000fea0003800000 */
.L_x_121:
[----:B-1----:R-:W-:Y:S04]  /*7300*/  SHF.R.U32.HI R2, RZ, 0x15, R39 ;  /* 0x00000015ff027819 */ /* 0x002fe80000011627 */
[----:B------:R-:W-:Y:S01]  /*7310*/  LOP3.LUT P0, RZ, R2, 0x3, R85, 0x48, !PT ;  /* 0x0000000302ff7812 */ /* 0x000fe20007804855 */
[----:B------:R-:W-:Y:S01]  /*7320*/  @!UPT UIADD3 URZ, UPT, UPT, URZ, URZ, URZ ;  /* 0x000000fffffff290 */ /* 0x000fe2000fffe0ff */
[----:B---3--:R-:W-:Y:S11]  /*7330*/  @P2 BRA `(.L_x_126) ;  /* 0x0000000000082947 */ /* 0x008ff60003800000 */
[----:B------:R-:W1:Y:S02]  /*7340*/  SYNCS.PHASECHK.TRANS64.TRYWAIT P1, [R101+URZ+0x170], R0 ;  /* 0x00017000650075a7 */ /* 0x000e6400080211ff */
[----:B-1----:R-:W-:Y:S05]  /*7350*/  @!P1 BRA `(.L_x_127) ;  /* 0x0000004400089947 */ /* 0x002fea0003800000 */
.L_x_126:
[----:B------:R-:W-:Y:S05]  /*7360*/  @!P0 BRA `(.L_x_128) ;  /* 0x0000000000408947 */ /* 0x000fea0003800000 */
[----:B------:R-:W3:Y:S01]  /*7370*/  LDCU.64 UR8, c[0x4][0x70] ;  /* 0x01000e00ff0877ac */ /* 0x000ee20008000a00 */
[----:B------:R-:W-:Y:S01]  /*7380*/  MOV R3, 0x0 ;  /* 0x0000000000037802 */ /* 0x000fe20000000f00 */
[----:B------:R-:W-:Y:S02]  /*7390*/  HFMA2 R12, -RZ, RZ, 0, 5.9604644775390625e-08 ;  /* 0x00000001ff0c7431 */ /* 0x000fe400000001ff */
[----:B------:R-:W-:Y:S02]  /*73a0*/  IMAD.MOV.U32 R8, RZ, RZ, 0x192 ;  /* 0x00000192ff087424 */ /* 0x000fe400078e00ff */
[----:B------:R-:W-:Y:S01]  /*73b0*/  IMAD.MOV.U32 R13, RZ, RZ, RZ ;  /* 0x000000ffff0d7224 */ /* 0x000fe200078e00ff */
[----:B------:R-:W5:Y:S01]  /*73c0*/  LDCU.64 UR6, c[0x4][0x78] ;  /* 0x01000f00ff0677ac */ /* 0x000f620008000a00 */
[----:B------:R-:W1:Y:S01]  /*73d0*/  LDC.64 R2, c[0x4][R3] ;  /* 0x0100000003027b82 */ /* 0x000e620000000a00 */
[----:B------:R-:W2:Y:S01]  /*73e0*/  LDCU.64 UR4, c[0x4][0x10] ;  /* 0x01000200ff0477ac */ /* 0x000ea20008000a00 */
[----:B---3--:R-:W-:Y:S01]  /*73f0*/  MOV R5, UR9 ;  /* 0x0000000900057c02 */ /* 0x008fe20008000f00 */
[----:B------:R-:W-:Y:S01]  /*7400*/  IMAD.U32 R4, RZ, RZ, UR8 ;  /* 0x00000008ff047e24 */ /* 0x000fe2000f8e00ff */
[----:B-----5:R-:W-:Y:S01]  /*7410*/  MOV R7, UR7 ;  /* 0x0000000700077c02 */ /* 0x020fe20008000f00 */
[----:B------:R-:W-:Y:S01]  /*7420*/  IMAD.U32 R6, RZ, RZ, UR6 ;  /* 0x00000006ff067e24 */ /* 0x000fe2000f8e00ff */
[----:B--2---:R-:W-:Y:S01]  /*7430*/  MOV R11, UR5 ;  /* 0x00000005000b7c02 */ /* 0x004fe20008000f00 */
[----:B------:R-:W-:Y:S02]  /*7440*/  IMAD.U32 R10, RZ, RZ, UR4 ;  /* 0x00000004ff0a7e24 */ /* 0x000fe4000f8e00ff */
[----:B------:R-:W-:Y:S07]  /*7450*/  LEPC R20, `(.L_x_128) ;  /* 0x000000001014794e */ /* 0x000fee0000000000 */
[----:B-1--4-:R-:W-:Y:S05]  /*7460*/  CALL.ABS.NOINC R2 ;  /* 0x0000000002007343 */ /* 0x012fea0003c00000 */
.L_x_128:
[C---:B------:R-:W-:Y:S01]  /*7470*/  SHF.L.U32 R40, R48.reuse, 0x10, RZ ;  /* 0x0000001030287819 */ /* 0x040fe200000006ff */
[----:B------:R-:W-:Y:S05]  /*7480*/  WARPSYNC.ALL ;  /* 0x0000000000007948 */ /* 0x000fea0003800000 */
[----:B------:R-:W-:Y:S01]  /*7490*/  R2UR UR4, R39 ;  /* 0x00000000270472ca */ /* 0x000fe200000e0000 */
[----:B------:R-:W-:Y:S01]  /*74a0*/  BSSY.RECONVERGENT B0, `(.L_x_129) ;  /* 0x000008c000007945 */ /* 0x000fe20003800200 */
[----:B------:R-:W-:Y:S02]  /*74b0*/  LOP3.LUT R43, R48, 0xffff0000, RZ, 0xc0, !PT ;  /* 0xffff0000302b7812 */ /* 0x000fe400078ec0ff */
[----:B------:R-:W-:Y:S02]  /*74c0*/  SHF.L.U32 R42, R49, 0x10, RZ ;  /* 0x00000010312a7819 */ /* 0x000fe400000006ff */
[----:B------:R-:W-:Y:S02]  /*74d0*/  SHF.L.U32 R45, R51, 0x10, RZ ;  /* 0x00000010332d7819 */ /* 0x000fe400000006ff */
[----:B------:R-:W-:Y:S02]  /*74e0*/  LOP3.LUT R44, R75, 0xffff0000, RZ, 0xc0, !PT ;  /* 0xffff00004b2c7812 */ /* 0x000fe400078ec0ff */
[----:B------:R-:W-:Y:S03]  /*74f0*/  ISETP.NE.AND P0, PT, R99, RZ, PT ;  /* 0x000000ff6300720c */ /* 0x000fe60003f05270 */
[----:B------:R-:W1:Y:S02]  /*7500*/  LDTM.x32 R4, tmem[UR4] ;  /* 0x00000004000479ee */ /* 0x000e6400082c0000 */
[C---:B-1--4-:R-:W-:Y:S01]  /*7510*/  FMUL R0, R38.reuse, R4 ;  /* 0x0000000426007220 */ /* 0x052fe20000400000 */
[C---:B------:R-:W-:Y:S01]  /*7520*/  FMUL R2, R38.reuse, R5 ;  /* 0x0000000526027220 */ /* 0x040fe20000400000 */
[C---:B------:R-:W-:Y:S01]  /*7530*/  FMUL R3, R38.reuse, R6 ;  /* 0x0000000626037220 */ /* 0x040fe20000400000 */
[----:B------:R-:W-:Y:S01]  /*7540*/  FMUL R7, R38, R7 ;  /* 0x0000000726077220 */ /* 0x000fe20000400000 */
[----:B------:R-:W-:Y:S01]  /*7550*/  FFMA R0, R41, R40, R0 ;  /* 0x0000002829007223 */ /* 0x000fe20000000000 */
[----:B------:R-:W-:Y:S01]  /*7560*/  LOP3.LUT R40, R49, 0xffff0000, RZ, 0xc0, !PT ;  /* 0xffff000031287812 */ /* 0x000fe200078ec0ff */
[C---:B------:R-:W-:Y:S01]  /*7570*/  FFMA R2, R41.reuse, R43, R2 ;  /* 0x0000002b29027223 */ /* 0x040fe20000000002 */
[C---:B------:R-:W-:Y:S01]  /*7580*/  SHF.L.U32 R43, R50.reuse, 0x10, RZ ;  /* 0x00000010322b7819 */ /* 0x040fe200000006ff */
[C---:B------:R-:W-:Y:S01]  /*7590*/  FFMA R3, R41.reuse, R42, R3 ;  /* 0x0000002a29037223 */ /* 0x040fe20000000003 */
[----:B------:R-:W-:Y:S01]  /*75a0*/  LOP3.LUT R42, R50, 0xffff0000, RZ, 0xc0, !PT ;  /* 0xffff0000322a7812 */ /* 0x000fe200078ec0ff */
[----:B------:R-:W-:Y:S01]  /*75b0*/  FMUL R4, R38, R8 ;  /* 0x0000000826047220 */ /* 0x000fe20000400000 */
[----:B------:R-:W-:Y:S01]  /*75c0*/  F2FP.BF16.F32.PACK_AB R52, R2, R0 ;  /* 0x000000000234723e */ /* 0x000fe200000010ff */
[----:B------:R-:W-:Y:S01]  /*75d0*/  FFMA R7, R41, R40, R7 ;  /* 0x0000002829077223 */ /* 0x000fe20000000007 */
[----:B------:R-:W-:Y:S01]  /*75e0*/  LOP3.LUT R40, R51, 0xffff0000, RZ, 0xc0, !PT ;  /* 0xffff000033287812 */ /* 0x000fe200078ec0ff */
[C---:B------:R-:W-:Y:S01]  /*75f0*/  FMUL R5, R38.reuse, R9 ;  /* 0x0000000926057220 */ /* 0x040fe20000400000 */
[C---:B------:R-:W-:Y:S01]  /*7600*/  FMUL R6, R38.reuse, R10 ;  /* 0x0000000a26067220 */ /* 0x040fe20000400000 */
[----:B------:R-:W-:Y:S01]  /*7610*/  FMUL R11, R38, R11 ;  /* 0x0000000b260b7220 */ /* 0x000fe20000400000 */
[----:B------:R-:W-:Y:S01]  /*7620*/  F2FP.BF16.F32.PACK_AB R53, R7, R3 ;  /* 0x000000030735723e */ /* 0x000fe200000010ff */
[C---:B------:R-:W-:Y:S01]  /*7630*/  FFMA R4, R41.reuse, R43, R4 ;  /* 0x0000002b29047223 */ /* 0x040fe20000000004 */
[C---:B------:R-:W-:Y:S01]  /*7640*/  SHF.L.U32 R43, R56.reuse, 0x10, RZ ;  /* 0x00000010382b7819 */ /* 0x040fe200000006ff */
[----:B------:R-:W-:Y:S01]  /*7650*/  FFMA R5, R41, R42, R5 ;  /* 0x0000002a29057223 */ /* 0x000fe20000000005 */
[----:B------:R-:W-:Y:S01]  /*7660*/  LOP3.LUT R42, R57, 0xffff0000, RZ, 0xc0, !PT ;  /* 0xffff0000392a7812 */ /* 0x000fe200078ec0ff */
[----:B------:R-:W-:Y:S01]  /*7670*/  FFMA R6, R41, R45, R6 ;  /* 0x0000002d29067223 */ /* 0x000fe20000000006 */
[----:B------:R-:W-:Y:S01]  /*7680*/  SHF.L.U32 R45, R57, 0x10, RZ ;  /* 0x00000010392d7819 */ /* 0x000fe200000006ff */
[----:B------:R-:W-:Y:S01]  /*7690*/  FFMA R11, R41, R40, R11 ;  /* 0x00000028290b7223 */ /* 0x000fe2000000000b */
[----:B------:R-:W-:Y:S01]  /*76a0*/  LOP3.LUT R40, R56, 0xffff0000, RZ, 0xc0, !PT ;  /* 0xffff000038287812 */ /* 0x000fe200078ec0ff */
[C---:B------:R-:W-:Y:S01]  /*76b0*/  FMUL R8, R38.reuse, R12 ;  /* 0x0000000c26087220 */ /* 0x040fe20000400000 */
[----:B------:R-:W-:Y:S01]  /*76c0*/  F2FP.BF16.F32.PACK_AB R54, R5, R4 ;  /* 0x000000040536723e */ /* 0x000fe200000010ff */
[C---:B------:R-:W-:Y:S01]  /*76d0*/  FMUL R9, R38.reuse, R13 ;  /* 0x0000000d26097220 */ /* 0x040fe20000400000 */
[----:B------:R-:W-:Y:S01]  /*76e0*/  F2FP.BF16.F32.PACK_AB R55, R11, R6 ;  /* 0x000000060b37723e */ /* 0x000fe200000010ff */
[C---:B------:R-:W-:Y:S01]  /*76f0*/  FMUL R10, R38.reuse, R14 ;  /* 0x0000000e260a7220 */ /* 0x040fe20000400000 */
[----:B------:R-:W-:Y:S01]  /*7700*/  FMUL R15, R38, R15 ;  /* 0x0000000f260f7220 */ /* 0x000fe20000400000 */
[----:B------:R-:W-:Y:S01]  /*7710*/  FFMA R8, R41, R43, R8 ;  /* 0x0000002b29087223 */ /* 0x000fe20000000008 */
[----:B------:R-:W-:Y:S01]  /*7720*/  SHF.L.U32 R43, R59, 0x10, RZ ;  /* 0x000000103b2b7819 */ /* 0x000fe200000006ff */
[C---:B------:R-:W-:Y:S01]  /*7730*/  FFMA R9, R41.reuse, R40, R9 ;  /* 0x0000002829097223 */ /* 0x040fe20000000009 */
[C---:B------:R-:W-:Y:S01]  /*7740*/  SHF.L.U32 R40, R58.reuse, 0x10, RZ ;  /* 0x000000103a287819 */ /* 0x040fe200000006ff */
        /* <DEDUP_REMOVED lines=8> */
[----:B------:R-:W-:Y:S01]  /*77d0*/  FMUL R14, R38, R18 ;  /* 0x00000012260e7220 */ /* 0x000fe20000400000 */
[----:B------:R-:W-:Y:S01]  /*77e0*/  FFMA R12, R41, R40, R12 ;  /* 0x00000028290c7223 */ /* 0x000fe2000000000c */
[----:B------:R-:W-:Y:S01]  /*77f0*/  LOP3.LUT R40, R59, 0xffff0000, RZ, 0xc0, !PT ;  /* 0xffff00003b287812 */ /* 0x000fe200078ec0ff */
[C---:B------:R-:W-:Y:S01]  /*7800*/  FFMA R13, R41.reuse, R42, R13 ;  /* 0x0000002a290d7223 */ /* 0x040fe2000000000d */
[----:B------:R-:W-:Y:S01]  /*7810*/  LOP3.LUT R42, R64, 0xffff0000, RZ, 0xc0, !PT ;  /* 0xffff0000402a7812 */ /* 0x000fe200078ec0ff */
[----:B------:R-:W-:Y:S01]  /*7820*/  FMUL R19, R38, R19 ;  /* 0x0000001326137220 */ /* 0x000fe20000400000 */
[----:B------:R-:W-:Y:S01]  /*7830*/  FFMA R14, R41, R43, R14 ;  /* 0x0000002b290e7223 */ /* 0x000fe2000000000e */
[----:B------:R-:W-:Y:S01]  /*7840*/  SHF.L.U32 R43, R64, 0x10, RZ ;  /* 0x00000010402b7819 */ /* 0x000fe200000006ff */
[----:B------:R1:W-:Y:S01]  /*7850*/  STS.128 [R97], R52 ;  /* 0x0000003461007388 */ /* 0x0003e20000000c00 */
[----:B------:R-:W-:Y:S01]  /*7860*/  F2FP.BF16.F32.PACK_AB R70, R13, R12 ;  /* 0x0000000c0d46723e */ /* 0x000fe200000010ff */
[C---:B------:R-:W-:Y:S01]  /*7870*/  FMUL R16, R38.reuse, R20 ;  /* 0x0000001426107220 */ /* 0x040fe20000400000 */
        /* <DEDUP_REMOVED lines=8> */
[C---:B------:R-:W-:Y:S01]  /*7900*/  FFMA R17, R41.reuse, R42, R17 ;  /* 0x0000002a29117223 */ /* 0x040fe20000000011 */
[----:B------:R-:W-:Y:S01]  /*7910*/  FFMA R18, R41, R45, R18 ;  /* 0x0000002d29127223 */ /* 0x000fe20000000012 */
[----:B------:R1:W-:Y:S01]  /*7920*/  STS.128 [R96+0x10], R68 ;  /* 0x0000104460007388 */ /* 0x0003e20000000c00 */
[----:B------:R-:W-:Y:S01]  /*7930*/  SHF.L.U32 R45, R67, 0x10, RZ ;  /* 0x00000010432d7819 */ /* 0x000fe200000006ff */
[----:B------:R-:W-:Y:S01]  /*7940*/  FFMA R23, R41, R40, R23 ;  /* 0x0000002829177223 */ /* 0x000fe20000000017 */
[----:B------:R-:W-:Y:S01]  /*7950*/  LOP3.LUT R40, R66, 0xffff0000, RZ, 0xc0, !PT ;  /* 0xffff000042287812 */ /* 0x000fe200078ec0ff */
[C---:B------:R-:W-:Y:S01]  /*7960*/  FMUL R20, R38.reuse, R24 ;  /* 0x0000001826147220 */ /* 0x040fe20000400000 */
[----:B------:R-:W-:Y:S01]  /*7970*/  LOP3.LUT R42, R67, 0xffff0000, RZ, 0xc0, !PT ;  /* 0xffff0000432a7812 */ /* 0x000fe200078ec0ff */
[C---:B------:R-:W-:Y:S01]  /*7980*/  FMUL R21, R38.reuse, R25 ;  /* 0x0000001926157220 */ /* 0x040fe20000400000 */
[----:B------:R-:W-:Y:S01]  /*7990*/  F2FP.BF16.F32.PACK_AB R104, R17, R16 ;  /* 0x000000101168723e */ /* 0x000fe200000010ff */
[C---:B------:R-:W-:Y:S01]  /*79a0*/  FMUL R22, R38.reuse, R26 ;  /* 0x0000001a26167220 */ /* 0x040fe20000400000 */
[----:B------:R-:W-:Y:S01]  /*79b0*/  FMUL R27, R38, R27 ;  /* 0x0000001b261b7220 */ /* 0x000fe20000400000 */
[C---:B------:R-:W-:Y:S01]  /*79c0*/  FFMA R20, R41.reuse, R43, R20 ;  /* 0x0000002b29147223 */ /* 0x040fe20000000014 */
[C---:B------:R-:W-:Y:S01]  /*79d0*/  FFMA R21, R41.reuse, R40, R21 ;  /* 0x0000002829157223 */ /* 0x040fe20000000015 */
[C---:B------:R-:W-:Y:S01]  /*79e0*/  FFMA R22, R41.reuse, R45, R22 ;  /* 0x0000002d29167223 */ /* 0x040fe20000000016 */
[----:B------:R-:W-:Y:S01]  /*79f0*/  FFMA R27, R41, R42, R27 ;  /* 0x0000002a291b7223 */ /* 0x000fe2000000001b */
[----:B------:R-:W-:Y:S01]  /*7a00*/  SHF.L.U32 R40, R72, 0x10, RZ ;  /* 0x0000001048287819 */ /* 0x000fe200000006ff */
[----:B------:R-:W-:Y:S01]  /*7a10*/  FMUL R24, R38, R28 ;  /* 0x0000001c26187220 */ /* 0x000fe20000400000 */
[----:B------:R-:W-:Y:S01]  /*7a20*/  LOP3.LUT R42, R72, 0xffff0000, RZ, 0xc0, !PT ;  /* 0xffff0000482a7812 */ /* 0x000fe200078ec0ff */
[C---:B------:R-:W-:Y:S01]  /*7a30*/  FMUL R25, R38.reuse, R29 ;  /* 0x0000001d26197220 */ /* 0x040fe20000400000 */
[----:B------:R-:W-:Y:S01]  /*7a40*/  SHF.L.U32 R43, R73, 0x10, RZ ;  /* 0x00000010492b7819 */ /* 0x000fe200000006ff */
[C---:B------:R-:W-:Y:S01]  /*7a50*/  FMUL R26, R38.reuse, R30 ;  /* 0x0000001e261a7220 */ /* 0x040fe20000400000 */
[C---:B------:R-:W-:Y:S01]  /*7a60*/  FFMA R24, R41.reuse, R40, R24 ;  /* 0x0000002829187223 */ /* 0x040fe20000000018 */
[----:B------:R-:W-:Y:S01]  /*7a70*/  FFMA R25, R41, R42, R25 ;  /* 0x0000002a29197223 */ /* 0x000fe20000000019 */
[----:B------:R-:W-:Y:S01]  /*7a80*/  LOP3.LUT R40, R73, 0xffff0000, RZ, 0xc0, !PT ;  /* 0xffff000049287812 */ /* 0x000fe200078ec0ff */
[----:B------:R-:W-:Y:S01]  /*7a90*/  FFMA R26, R41, R43, R26 ;  /* 0x0000002b291a7223 */ /* 0x000fe2000000001a */
[----:B------:R-:W-:Y:S01]  /*7aa0*/  FMUL R31, R38, R31 ;  /* 0x0000001f261f7220 */ /* 0x000fe20000400000 */
[----:B------:R-:W-:Y:S01]  /*7ab0*/  SHF.L.U32 R43, R74, 0x10, RZ ;  /* 0x000000104a2b7819 */ /* 0x000fe200000006ff */
[----:B------:R-:W-:Y:S01]  /*7ac0*/  FMUL R28, R38, R32 ;  /* 0x00000020261c7220 */ /* 0x000fe20000400000 */
[----:B------:R-:W-:Y:S01]  /*7ad0*/  LOP3.LUT R42, R74, 0xffff0000, RZ, 0xc0, !PT ;  /* 0xffff00004a2a7812 */ /* 0x000fe200078ec0ff */
[C---:B------:R-:W-:Y:S01]  /*7ae0*/  FMUL R29, R38.reuse, R33 ;  /* 0x00000021261d7220 */ /* 0x040fe20000400000 */
[----:B------:R-:W-:Y:S01]  /*7af0*/  SHF.L.U32 R45, R75, 0x10, RZ ;  /* 0x000000104b2d7819 */ /* 0x000fe200000006ff */
[C---:B------:R-:W-:Y:S01]  /*7b00*/  FMUL R30, R38.reuse, R34 ;  /* 0x00000022261e7220 */ /* 0x040fe20000400000 */
[----:B------:R-:W-:Y:S01]  /*7b10*/  FFMA R31, R41, R40, R31 ;  /* 0x00000028291f7223 */ /* 0x000fe2000000001f */
[----:B------:R-:W-:Y:S01]  /*7b20*/  FMUL R35, R38, R35 ;  /* 0x0000002326237220 */ /* 0x000fe20000400000 */
[----:B------:R-:W-:Y:S01]  /*7b30*/  F2FP.BF16.F32.PACK_AB R105, R23, R18 ;  /* 0x000000121769723e */ /* 0x000fe200000010ff */
[----:B------:R-:W-:Y:S01]  /*7b40*/  FFMA R28, R41, R43, R28 ;  /* 0x0000002b291c7223 */ /* 0x000fe2000000001c */
[----:B------:R-:W-:Y:S01]  /*7b50*/  F2FP.BF16.F32.PACK_AB R106, R21, R20 ;  /* 0x00000014156a723e */ /* 0x000fe200000010ff */
[----:B------:R-:W-:Y:S01]  /*7b60*/  FFMA R29, R41, R42, R29 ;  /* 0x0000002a291d7223 */ /* 0x000fe2000000001d */
[----:B------:R-:W-:Y:S01]  /*7b70*/  F2FP.BF16.F32.PACK_AB R107, R27, R22 ;  /* 0x000000161b6b723e */ /* 0x000fe200000010ff */
[C---:B------:R-:W-:Y:S01]  /*7b80*/  FFMA R30, R41.reuse, R45, R30 ;  /* 0x0000002d291e7223 */ /* 0x040fe2000000001e */
[----:B------:R-:W-:Y:S01]  /*7b90*/  FFMA R35, R41, R44, R35 ;  /* 0x0000002c29237223 */ /* 0x000fe20000000023 */
[----:B------:R-:W-:Y:S02]  /*7ba0*/  F2FP.BF16.F32.PACK_AB R108, R25, R24 ;  /* 0x00000018196c723e */ /* 0x000fe400000010ff */
[----:B------:R1:W-:Y:S01]  /*7bb0*/  STS.128 [R95+0x20], R104 ;  /* 0x000020685f007388 */ /* 0x0003e20000000c00 */
[----:B------:R-:W-:Y:S02]  /*7bc0*/  F2FP.BF16.F32.PACK_AB R109, R31, R26 ;  /* 0x0000001a1f6d723e */ /* 0x000fe400000010ff */
[----:B------:R-:W-:Y:S02]  /*7bd0*/  F2FP.BF16.F32.PACK_AB R110, R29, R28 ;  /* 0x0000001c1d6e723e */ /* 0x000fe400000010ff */
[----:B------:R-:W-:Y:S05]  /*7be0*/  F2FP.BF16.F32.PACK_AB R111, R35, R30 ;  /* 0x0000001e236f723e */ /* 0x000fea00000010ff */
[----:B------:R1:W-:Y:S01]  /*7bf0*/  STS.128 [R91+0x30], R108 ;  /* 0x0000306c5b007388 */ /* 0x0003e20000000c00 */
[----:B------:R-:W-:Y:S01]  /*7c00*/  @!PT LDS RZ, [RZ] ;  /* 0x00000000fffff984 */ /* 0x000fe20000000800 */
[----:B------:R-:W-:Y:S01]  /*7c10*/  @!PT LDS RZ, [RZ] ;  /* 0x00000000fffff984 */ /* 0x000fe20000000800 */
[----:B------:R-:W-:Y:S01]  /*7c20*/  @!PT LDS RZ, [RZ] ;  /* 0x00000000fffff984 */ /* 0x000fe20000000800 */
[----:B------:R-:W-:Y:S01]  /*7c30*/  @!PT LDS RZ, [RZ] ;  /* 0x00000000fffff984 */ /* 0x000fe20000000800 */
[----:B------:R3:W-:Y:S07]  /*7c40*/  MEMBAR.ALL.CTA ;  /* 0x0000000000007992 */ /* 0x0007ee0000008000 */
[----:B---3--:R-:W3:Y:S02]  /*7c50*/  FENCE.VIEW.ASYNC.S ;  /* 0x00000000000073c6 */ /* 0x008ee40000000000 */
[----:B---3--:R-:W-:Y:S06]  /*7c60*/  BAR.SYNC.DEFER_BLOCKING 0x1, 0x80 ;  /* 0x0042000000007b1d */ /* 0x008fec0000010000 */
[----:B------:R-:W-:Y:S05]  /*7c70*/  @P0 BRA `(.L_x_130) ;  /* 0x0000000000380947 */ /* 0x000fea0003800000 */
[----:B------:R-:W-:Y:S01]  /*7c80*/  UIADD3 UR4, UPT, UPT, UR43, 0x400, URZ ;  /* 0x000004002b047890 */ /* 0x000fe2000fffe0ff */
[----:B------:R-:W-:Y:S01]  /*7c90*/  UMOV UR51, UR36 ;  /* 0x0000002400337c82 */ /* 0x000fe20008000000 */
[----:B------:R-:W-:Y:S02]  /*7ca0*/  UIADD3 UR9, UPT, UPT, UR49, 0x80, URZ ;  /* 0x0000008031097890 */ /* 0x000fe4000fffe0ff */
[----:B------:R-:W-:Y:S02]  /*7cb0*/  UIADD3 UR8, UPT, UPT, UR43, 0x1400, URZ ;  /* 0x000014002b087890 */ /* 0x000fe4000fffe0ff */
[----:B------:R-:W-:Y:S01]  /*7cc0*/  MOV R88, UR4 ;  /* 0x0000000400587c02 */ /* 0x000fe20008000f00 */
[----:B------:R-:W-:Y:S01]  /*7cd0*/  UIADD3 UR4, UP0, UPT, UR62, 0x680, URZ ;  /* 0x000006803e047890 */ /* 0x000fe2000ff1e0ff */
[----:B------:R-:W-:Y:S02]  /*7ce0*/  UMOV UR10, UR50 ;  /* 0x00000032000a7c82 */ /* 0x000fe40008000000 */
[----:B------:R-:W-:Y:S01]  /*7cf0*/  R2UR UR48, R88 ;  /* 0x00000000583072ca */ /* 0x000fe200000e0000 */
[----:B------:R-:W-:Y:S01]  /*7d00*/  UIADD3.X UR5, UPT, UPT, URZ, UR63, URZ, UP0, !UPT ;  /* 0x0000003fff057290 */ /* 0x000fe200087fe4ff */
[----:B------:R-:W-:Y:S11]  /*7d10*/  UMOV UR11, UR36 ;  /* 0x00000024000b7c82 */ /* 0x000ff60008000000 */
[----:B------:R3:W-:Y:S01]  /*7d20*/  UTMASTG.3D [UR48], [UR4] ;  /* 0x00000030040073b5 */ /* 0x0007e20008010000 */
[----:B------:R3:W-:Y:S01]  /*7d30*/  UTMASTG.3D [UR8], [UR4] ;  /* 0x00000008040073b5 */ /* 0x0007e20008010000 */
[----:B------:R0:W-:Y:S01]  /*7d40*/  UTMACMDFLUSH ;  /* 0x00000000000079b7 */ /* 0x0001e20000000000 */
[----:B---3--:R-:W-:Y:S04]  /*7d50*/  DEPBAR.LE SB0, 0x1 ;  /* 0x000080400000791a */ /* 0x008fe80000000000 */
.L_x_130:
[----:B------:R-:W-:Y:S05]  /*7d60*/  BSYNC.RECONVERGENT B0 ;  /* 0x0000000000007941 */ /* 0x000fea0003800200 */
.L_x_129:
[----:B------:R-:W-:Y:S01]  /*7d70*/  BAR.SYNC.DEFER_BLOCKING 0x1, 0x80 ;  /* 0x0042000000007b1d */ /* 0x000fe20000010000 */
[----:B------:R-:W-:Y:S01]  /*7d80*/  ISETP.NE.AND P1, PT, R100, RZ, PT ;  /* 0x000000ff6400720c */ /* 0x000fe20003f25270 */
[----:B------:R-:W-:Y:S01]  /*7d90*/  UISETP.NE.AND UP0, UPT, UR47, URZ, UPT ;  /* 0x000000ff2f00728c */ /* 0x000fe2000bf05270 */
[----:B------:R-:W-:Y:S11]  /*7da0*/  LEA R3, R46, UR43, 0x3 ;  /* 0x0000002b2e037c11 */ /* 0x000ff6000f8e18ff */
[----:B------:R-:W-:Y:S01]  /*7db0*/  @P1 SHF.L.U32 R4, R94, 0x1f, RZ ;  /* 0x0000001f5e041819 */ /* 0x000fe200000006ff */
[----:B------:R-:W-:Y:S06]  /*7dc0*/  BRA.U !UP0, `(.L_x_131) ;  /* 0x0000000108247547 */ /* 0x000fec000b800000 */
[----:B------:R-:W3:Y:S01]  /*7dd0*/  S2R R0, SR_CgaCtaId ;  /* 0x0000000000007919 */ /* 0x000ee20000008800 */
[----:B------:R-:W-:Y:S01]  /*7de0*/  IMAD.U32 R2, RZ, RZ, UR46 ;  /* 0x0000002eff027e24 */ /* 0x000fe2000f8e00ff */
[----:B------:R-:W-:Y:S04]  /*7df0*/  UIADD3 UR4, UPT, UPT, UR46, 0x1, URZ ;  /* 0x000000012e047890 */ /* 0x000fe8000fffe0ff */
[----:B------:R-:W-:Y:S01]  /*7e00*/  @P1 LEA R2, R2, UR43, 0x3 ;  /* 0x0000002b02021c11 */ /* 0x000fe2000f8e18ff */
[----:B------:R-:W-:Y:S04]  /*7e10*/  UISETP.NE.AND UP0, UPT, UR4, 0x4, UPT ;  /* 0x000000040400788c */ /* 0x000fe8000bf05270 */
[----:B------:R-:W-:Y:S01]  /*7e20*/  @P1 VIADD R5, R2, 0x120 ;  /* 0x0000012002051836 */ /* 0x000fe20000000000 */
[----:B------:R-:W-:Y:S04]  /*7e30*/  USEL UR46, UR4, URZ, UP0 ;  /* 0x000000ff042e7287 */ /* 0x000fe80008000000 */
[----:B---3--:R-:W-:Y:S04]  /*7e40*/  @P1 PRMT R0, R0, 0x654, R5 ;  /* 0x0000065400001816 */ /* 0x008fe80000000005 */
[----:B------:R3:W-:Y:S04]  /*7e50*/  @P1 SYNCS.ARRIVE.TRANS64.RED.A1T0 RZ, [R0+URZ], RZ ;  /* 0x000000ff00ff19a7 */ /* 0x0007e800081004ff */
.L_x_131:
[----:B------:R-:W4:Y:S01]  /*7e60*/  @P1 SYNCS.PHASECHK.TRANS64.TRYWAIT P0, [R3+URZ+0x100], R4 ;  /* 0x00010004030015a7 */ /* 0x000f2200080011ff */
[----:B------:R-:W-:Y:S01]  /*7e70*/  BSSY B1, `(.L_x_132) ;  /* 0x0000016000017945 */ /* 0x000fe20003800000 */
[----:B----4-:R-:W-:Y:S03]  /*7e80*/  @P1 SEL R47, RZ, 0x1, !P0 ;  /* 0x00000001ff2f1807 */ /* 0x010fe60004000000 */
[----:B------:R-:W-:Y:S05]  /*7e90*/  @!P1 BRA `(.L_x_133) ;  /* 0x00000000004c9947 */ /* 0x000fea0003800000 */
[----:B------:R-:W-:Y:S01]  /*7ea0*/  ISETP.NE.AND P0, PT, R47, RZ, PT ;  /* 0x000000ff2f00720c */ /* 0x000fe20003f05270 */
[----:B------:R-:W-:Y:S01]  /*7eb0*/  BSSY B0, `(.L_x_134) ;  /* 0x000000b000007945 */ /* 0x000fe20003800000 */
[----:B------:R-:W-:Y:S11]  /*7ec0*/  ISETP.NE.AND P1, PT, R60, RZ, PT ;  /* 0x000000ff3c00720c */ /* 0x000ff60003f25270 */
[----:B------:R-:W-:Y:S02]  /*7ed0*/  @!UPT UIADD3 URZ, UPT, UPT, URZ, URZ, URZ ;  /* 0x000000fffffff290 */ /* 0x000fe4000fffe0ff */
[C---:B------:R-:W-:Y:S01]  /*7ee0*/  @P1 IMAD R6, R46.reuse, 0x2000, R97 ;  /* 0x000020002e061824 */ /* 0x040fe200078e0261 */
[C---:B------:R-:W-:Y:S01]  /*7ef0*/  @P1 LEA R4, R46.reuse, R95, 0xd ;  /* 0x0000005f2e041211 */ /* 0x040fe200078e68ff */
[C---:B------:R-:W-:Y:S02]  /*7f00*/  @P1 IMAD R5, R46.reuse, 0x2000, R96 ;  /* 0x000020002e051824 */ /* 0x040fe400078e0260 */
[----:B------:R-:W-:Y:S01]  /*7f10*/  @P1 IMAD R2, R46, 0x2000, R91 ;  /* 0x000020002e021824 */ /* 0x000fe200078e025b */
[----:B------:R-:W-:Y:S06]  /*7f20*/  @P0 BRA `(.L_x_135) ;  /* 0x00000000000c0947 */ /* 0x000fec0003800000 */
[----:B---3--:R-:W-:Y:S04]  /*7f30*/  SHF.L.U32 R0, R94, 0x1f, RZ ;  /* 0x0000001f5e007819 */ /* 0x008fe800000006ff */
[----:B------:R-:W3:Y:S02]  /*7f40*/  SYNCS.PHASECHK.TRANS64.TRYWAIT P0, [R3+URZ+0x100], R0 ;  /* 0x00010000030075a7 */ /* 0x000ee400080011ff */
[----:B---3--:R-:W-:Y:S05]  /*7f50*/  @!P0 BRA `(.L_x_136) ;  /* 0x00000038001c8947 */ /* 0x008fea0003800000 */
.L_x_135:
[----:B------:R-:W-:Y:S05]  /*7f60*/  BSYNC B0 ;  /* 0x0000000000007941 */ /* 0x000fea0003800000 */
.L_x_134:
[----:B------:R-:W-:Y:S02]  /*7f70*/  ISETP.NE.AND P0, PT, R60, RZ, PT ;  /* 0x000000ff3c00720c */ /* 0x000fe40003f05270 */
[----:B------:R-:W-:Y:S11]  /*7f80*/  IADD3 R46, PT, PT, R46, 0x1, RZ ;  /* 0x000000012e2e7810 */ /* 0x000ff60007ffe0ff */
[----:B------:R4:W1:Y:S04]  /*7f90*/  @P0 LDS.128 R48, [R6] ;  /* 0x0000000006300984 */ /* 0x0008680000000c00 */
[----:B------:R4:W1:Y:S04]  /*7fa0*/  @P0 LDS.128 R56, [R5+0x10] ;  /* 0x0000100005380984 */ /* 0x0008680000000c00 */
[----:B------:R4:W1:Y:S04]  /*7fb0*/  @P0 LDS.128 R64, [R4+0x20] ;  /* 0x0000200004400984 */ /* 0x0008680000000c00 */
[----:B------:R4:W1:Y:S02]  /*7fc0*/  @P0 LDS.128 R72, [R2+0x30] ;  /* 0x0000300002480984 */ /* 0x0008640000000c00 */
.L_x_133:
[----:B------:R-:W-:Y:S05]  /*7fd0*/  BSYNC B1 ;  /* 0x0000000000017941 */ /* 0x000fea0003800000 */
.L_x_132:
[----:B---3--:R-:W-:Y:S05]  /*7fe0*/  VIADD R0, R39, 0x20 ;  /* 0x0000002027007836 */ /* 0x008fea0000000000 */
[----:B------:R-:W-:Y:S04]  /*7ff0*/  SHF.R.U32.HI R0, RZ, 0x15, R0 ;  /* 0x00000015ff007819 */ /* 0x000fe80000011600 */
[----:B------:R-:W-:Y:S11]  /*8000*/  LOP3.LUT P0, RZ, R0, 0x3, R85, 0x48, !PT ;  /* 0x0000000300ff7812 */ /* 0x000ff60007804855 */
[----:B------:R-:W-:Y:S02]  /*8010*/  @!UPT UIADD3 URZ, UPT, UPT, URZ, URZ, URZ ;  /* 0x000000fffffff290 */ /* 0x000fe4000fffe0ff */
[----:B------:R-:W-:Y:S05]  /*8020*/  @!P0 BRA `(.L_x_137) ;  /* 0x0000000000408947 */ /* 0x000fea0003800000 */
[----:B------:R-:W3:Y:S01]  /*8030*/  LDCU.64 UR8, c[0x4][0x70] ;  /* 0x01000e00ff0877ac */ /* 0x000ee20008000a00 */
[----:B------:R-:W-:Y:S01]  /*8040*/  MOV R3, 0x0 ;  /* 0x0000000000037802 */ /* 0x000fe20000000f00 */
[----:B------:R-:W-:Y:S02]  /*8050*/  HFMA2 R12, -RZ, RZ, 0, 5.9604644775390625e-08 ;  /* 0x00000001ff0c7431 */ /* 0x000fe400000001ff */
[----:B------:R-:W-:Y:S02]  /*8060*/  IMAD.MOV.U32 R8, RZ, RZ, 0x192 ;  /* 0x00000192ff087424 */ /* 0x000fe400078e00ff */
[----:B------:R-:W-:Y:S01]  /*8070*/  IMAD.MOV.U32 R13, RZ, RZ, RZ ;  /* 0x000000ffff0d7224 */ /* 0x000fe200078e00ff */
[----:B------:R-:W5:Y:S01]  /*8080*/  LDCU.64 UR6, c[0x4][0x78] ;  /* 0x01000f00ff0677ac */ /* 0x000f620008000a00 */
[----:B----4-:R-:W4:Y:S01]  /*8090*/  LDC.64 R2, c[0x4][R3] ;  /* 0x0100000003027b82 */ /* 0x010f220000000a00 */
        /* <DEDUP_REMOVED lines=9> */
.L_x_137:
[C---:B-1----:R-:W-:Y:S01]  /*8130*/  SHF.L.U32 R40, R48.reuse, 0x10, RZ ;  /* 0x0000001030287819 */ /* 0x042fe200000006ff */
[----:B------:R-:W-:Y:S05]  /*8140*/  WARPSYNC.ALL ;  /* 0x0000000000007948 */ /* 0x000fea0003800000 */
[----:B------:R-:W-:Y:S01]  /*8150*/  R2UR UR4, R39 ;  /* 0x00000000270472ca */ /* 0x000fe200000e0000 */
[----:B------:R-:W1:Y:S01]  /*8160*/  S2R R102, SR_CgaCtaId ;  /* 0x0000000000667919 */ /* 0x000e620000008800 */
[----:B------:R-:W-:Y:S01]  /*8170*/  LOP3.LUT R43, R48, 0xffff0000, RZ, 0xc0, !PT ;  /* 0xffff0000302b7812 */ /* 0x000fe200078ec0ff */
[----:B------:R-:W-:Y:S01]  /*8180*/  BSSY.RECONVERGENT B0, `(.L_x_138) ;  /* 0x0000092000007945 */ /* 0x000fe20003800200 */
[----:B------:R-:W-:Y:S02]  /*8190*/  LOP3.LUT R42, R49, 0xffff0000, RZ, 0xc0, !PT ;  /* 0xffff0000312a7812 */ /* 0x000fe400078ec0ff */
[----:B------:R-:W-:Y:S02]  /*81a0*/  LOP3.LUT R44, R50, 0xffff0000, RZ, 0xc0, !PT ;  /* 0xffff0000322c7812 */ /* 0x000fe400078ec0ff */
[----:B------:R-:W-:Y:S02]  /*81b0*/  SHF.L.U32 R45, R59, 0x10, RZ ;  /* 0x000000103b2d7819 */ /* 0x000fe400000006ff */
[----:B------:R-:W-:Y:S02]  /*81c0*/  ISETP.NE.AND P6, PT, R100, RZ, PT ;  /* 0x000000ff6400720c */ /* 0x000fe40003fc5270 */
[----:B------:R-:W-:Y:S01]  /*81d0*/  ISETP.NE.AND P0, PT, R99, RZ, PT ;  /* 0x000000ff6300720c */ /* 0x000fe20003f05270 */
[----:B----4-:R-:W3:Y:S01]  /*81e0*/  LDTM.x32 R4, tmem[UR4+0x20] ;  /* 0x00002004000479ee */ /* 0x010ee200082c0000 */
[----:B------:R-:W-:Y:S02]  /*81f0*/  MOV R61, UR46 ;  /* 0x0000002e003d7c02 */ /* 0x000fe40008000f00 */
[----:B------:R-:W-:Y:S07]  /*8200*/  LEA R62, R46, UR43, 0x3 ;  /* 0x0000002b2e3e7c11 */ /* 0x000fee000f8e18ff */
[----:B------:R-:W-:Y:S02]  /*8210*/  @P6 LEA R61, R61, UR43, 0x3 ;  /* 0x0000002b3d3d6c11 */ /* 0x000fe4000f8e18ff */
[----:B------:R-:W-:Y:S02]  /*8220*/  @P6 SHF.L.U32 R63, R94, 0x1f, RZ ;  /* 0x0000001f5e3f6819 */ /* 0x000fe400000006ff */
[----:B------:R-:W-:Y:S04]  /*8230*/  @P6 IADD3 R61, PT, PT, R61, 0x120, RZ ;  /* 0x000001203d3d6810 */ /* 0x000fe80007ffe0ff */
[----:B-1----:R-:W-:Y:S01]  /*8240*/  @P6 PRMT R61, R102, 0x654, R61 ;  /* 0x00000654663d6816 */ /* 0x002fe2000000003d */
[C---:B---3--:R-:W-:Y:S01]  /*8250*/  FMUL R0, R38.reuse, R4 ;  /* 0x0000000426007220 */ /* 0x048fe20000400000 */
[C---:B------:R-:W-:Y:S01]  /*8260*/  FMUL R2, R38.reuse, R5 ;  /* 0x0000000526027220 */ /* 0x040fe20000400000 */
[C---:B------:R-:W-:Y:S01]  /*8270*/  FMUL R3, R38.reuse, R6 ;  /* 0x0000000626037220 */ /* 0x040fe20000400000 */
[C---:B------:R-:W-:Y:S01]  /*8280*/  FMUL R7, R38.reuse, R7 ;  /* 0x0000000726077220 */ /* 0x040fe20000400000 */
[----:B------:R-:W-:Y:S01]  /*8290*/  FFMA R0, R41, R40, R0 ;  /* 0x0000002829007223 */ /* 0x000fe20000000000 */
[----:B------:R-:W-:Y:S01]  /*82a0*/  SHF.L.U32 R40, R49, 0x10, RZ ;  /* 0x0000001031287819 */ /* 0x000fe200000006ff */
[----:B------:R-:W-:Y:S01]  /*82b0*/  FFMA R2, R41, R43, R2 ;  /* 0x0000002b29027223 */ /* 0x000fe20000000002 */
[----:B------:R-:W-:Y:S01]  /*82c0*/  SHF.L.U32 R43, R51, 0x10, RZ ;  /* 0x00000010332b7819 */ /* 0x000fe200000006ff */
[C---:B------:R-:W-:Y:S01]  /*82d0*/  FMUL R4, R38.reuse, R8 ;  /* 0x0000000826047220 */ /* 0x040fe20000400000 */
[----:B------:R-:W-:Y:S01]  /*82e0*/  FMUL R5, R38, R9 ;  /* 0x0000000926057220 */ /* 0x000fe20000400000 */
[C---:B------:R-:W-:Y:S01]  /*82f0*/  FFMA R3, R41.reuse, R40, R3 ;  /* 0x0000002829037223 */ /* 0x040fe20000000003 */
[----:B------:R-:W-:Y:S01]  /*8300*/  SHF.L.U32 R40, R50, 0x10, RZ ;  /* 0x0000001032287819 */ /* 0x000fe200000006ff */
[----:B------:R-:W-:Y:S01]  /*8310*/  FFMA R7, R41, R42, R7 ;  /* 0x0000002a29077223 */ /* 0x000fe20000000007 */
[----:B------:R-:W-:Y:S01]  /*8320*/  LOP3.LUT R42, R51, 0xffff0000, RZ, 0xc0, !PT ;  /* 0xffff0000332a7812 */ /* 0x000fe200078ec0ff */
[----:B------:R-:W-:Y:S01]  /*8330*/  FMUL R6, R38, R10 ;  /* 0x0000000a26067220 */ /* 0x000fe20000400000 */
[----:B------:R-:W-:Y:S01]  /*8340*/  F2FP.BF16.F32.PACK_AB R52, R2, R0 ;  /* 0x000000000234723e */ /* 0x000fe200000010ff */
        /* <DEDUP_REMOVED lines=18> */
[C---:B------:R-:W-:Y:S01]  /*8470*/  LOP3.LUT R42, R58.reuse, 0xffff0000, RZ, 0xc0, !PT ;  /* 0xffff00003a2a7812 */ /* 0x040fe200078ec0ff */
[----:B------:R-:W-:Y:S01]  /*8480*/  FFMA R10, R41, R43, R10 ;  /* 0x0000002b290a7223 */ /* 0x000fe2000000000a */
[----:B------:R-:W-:Y:S01]  /*8490*/  SHF.L.U32 R43, R58, 0x10, RZ ;  /* 0x000000103a2b7819 */ /* 0x000fe200000006ff */
[C---:B------:R-:W-:Y:S01]  /*84a0*/  FMUL R15, R38.reuse, R15 ;  /* 0x0000000f260f7220 */ /* 0x040fe20000400000 */
[----:B------:R-:W-:Y:S01]  /*84b0*/  F2FP.BF16.F32.PACK_AB R68, R9, R8 ;  /* 0x000000080944723e */ /* 0x000fe200000010ff */
[C---:B------:R-:W-:Y:S01]  /*84c0*/  FMUL R12, R38.reuse, R16 ;  /* 0x00000010260c7220 */ /* 0x040fe20000400000 */
[----:B------:R-:W-:Y:S01]  /*84d0*/  FMUL R13, R38, R17 ;  /* 0x00000011260d7220 */ /* 0x000fe20000400000 */
[----:B------:R-:W-:Y:S01]  /*84e0*/  FFMA R15, R41, R40, R15 ;  /* 0x00000028290f7223 */ /* 0x000fe2000000000f */
[----:B------:R-:W-:Y:S01]  /*84f0*/  LOP3.LUT R40, R59, 0xffff0000, RZ, 0xc0, !PT ;  /* 0xffff00003b287812 */ /* 0x000fe200078ec0ff */
[----:B------:R-:W-:Y:S01]  /*8500*/  FFMA R12, R41, R43, R12 ;  /* 0x0000002b290c7223 */ /* 0x000fe2000000000c */
[----:B------:R-:W-:Y:S01]  /*8510*/  SHF.L.U32 R43, R64, 0x10, RZ ;  /* 0x00000010402b7819 */ /* 0x000fe200000006ff */
[----:B------:R-:W-:Y:S01]  /*8520*/  FMUL R14, R38, R18 ;  /* 0x00000012260e7220 */ /* 0x000fe20000400000 */
[----:B------:R-:W-:Y:S01]  /*8530*/  F2FP.BF16.F32.PACK_AB R69, R15, R10 ;  /* 0x0000000a0f45723e */ /* 0x000fe200000010ff */
[----:B------:R1:W-:Y:S01]  /*8540*/  STS.128 [R97+0x2000], R52 ;  /* 0x0020003461007388 */ /* 0x0003e20000000c00 */
[----:B------:R-:W-:Y:S01]  /*8550*/  FFMA R13, R41, R42, R13 ;  /* 0x0000002a290d7223 */ /* 0x000fe2000000000d */
[----:B------:R-:W-:Y:S01]  /*8560*/  LOP3.LUT R42, R64, 0xffff0000, RZ, 0xc0, !PT ;  /* 0xffff0000402a7812 */ /* 0x000fe200078ec0ff */
[C---:B------:R-:W-:Y:S01]  /*8570*/  FMUL R19, R38.reuse, R19 ;  /* 0x0000001326137220 */ /* 0x040fe20000400000 */
[C---:B------:R-:W-:Y:S01]  /*8580*/  FMUL R16, R38.reuse, R20 ;  /* 0x0000001426107220 */ /* 0x040fe20000400000 */
[C---:B------:R-:W-:Y:S01]  /*8590*/  FMUL R17, R38.reuse, R21 ;  /* 0x0000001526117220 */ /* 0x040fe20000400000 */
[----:B------:R-:W-:Y:S01]  /*85a0*/  F2FP.BF16.F32.PACK_AB R70, R13, R12 ;  /* 0x0000000c0d46723e */ /* 0x000fe200000010ff */
[----:B------:R-:W-:Y:S01]  /*85b0*/  FFMA R14, R41, R45, R14 ;  /* 0x0000002d290e7223 */ /* 0x000fe2000000000e */
[----:B------:R-:W-:Y:S01]  /*85c0*/  SHF.L.U32 R45, R65, 0x10, RZ ;  /* 0x00000010412d7819 */ /* 0x000fe200000006ff */
[----:B------:R-:W-:Y:S01]  /*85d0*/  FFMA R19, R41, R40, R19 ;  /* 0x0000002829137223 */ /* 0x000fe20000000013 */
[----:B------:R-:W-:Y:S01]  /*85e0*/  LOP3.LUT R40, R65, 0xffff0000, RZ, 0xc0, !PT ;  /* 0xffff000041287812 */ /* 0x000fe200078ec0ff */
[----:B------:R-:W-:Y:S01]  /*85f0*/  FFMA R16, R41, R43, R16 ;  /* 0x0000002b29107223 */ /* 0x000fe20000000010 */
[----:B------:R-:W-:Y:S01]  /*8600*/  SHF.L.U32 R43, R67, 0x10, RZ ;  /* 0x00000010432b7819 */ /* 0x000fe200000006ff */
[C---:B------:R-:W-:Y:S01]  /*8610*/  FMUL R18, R38.reuse, R22 ;  /* 0x0000001626127220 */ /* 0x040fe20000400000 */
[----:B------:R-:W-:Y:S01]  /*8620*/  F2FP.BF16.F32.PACK_AB R71, R19, R14 ;  /* 0x0000000e1347723e */ /* 0x000fe200000010ff */
[C---:B------:R-:W-:Y:S01]  /*8630*/  FFMA R17, R41.reuse, R42, R17 ;  /* 0x0000002a29117223 */ /* 0x040fe20000000011 */
[----:B------:R-:W-:Y:S01]  /*8640*/  FMUL R23, R38, R23 ;  /* 0x0000001726177220 */ /* 0x000fe20000400000 */
[----:B------:R-:W-:Y:S01]  /*8650*/  SHF.L.U32 R42, R66, 0x10, RZ ;  /* 0x00000010422a7819 */ /* 0x000fe200000006ff */
[----:B------:R-:W-:Y:S01]  /*8660*/  FMUL R20, R38, R24 ;  /* 0x0000001826147220 */ /* 0x000fe20000400000 */
[----:B------:R3:W-:Y:S01]  /*8670*/  STS.128 [R96+0x2010], R68 ;  /* 0x0020104460007388 */ /* 0x0007e20000000c00 */
[----:B------:R-:W-:Y:S01]  /*8680*/  FFMA R18, R41, R45, R18 ;  /* 0x0000002d29127223 */ /* 0x000fe20000000012 */
[----:B------:R-:W-:Y:S01]  /*8690*/  SHF.L.U32 R45, R75, 0x10, RZ ;  /* 0x000000104b2d7819 */ /* 0x000fe200000006ff */
[C---:B------:R-:W-:Y:S01]  /*86a0*/  FFMA R23, R41.reuse, R40, R23 ;  /* 0x0000002829177223 */ /* 0x040fe20000000017 */
[----:B------:R-:W-:Y:S01]  /*86b0*/  LOP3.LUT R40, R66, 0xffff0000, RZ, 0xc0, !PT ;  /* 0xffff000042287812 */ /* 0x000fe200078ec0ff */
[----:B------:R-:W-:Y:S01]  /*86c0*/  FFMA R20, R41, R42, R20 ;  /* 0x0000002a29147223 */ /* 0x000fe20000000014 */
[----:B------:R-:W-:Y:S01]  /*86d0*/  LOP3.LUT R42, R67, 0xffff0000, RZ, 0xc0, !PT ;  /* 0xffff0000432a7812 */ /* 0x000fe200078ec0ff */
[C---:B------:R-:W-:Y:S01]  /*86e0*/  FMUL R21, R38.reuse, R25 ;  /* 0x0000001926157220 */ /* 0x040fe20000400000 */
[C---:B------:R-:W-:Y:S01]  /*86f0*/  FMUL R22, R38.reuse, R26 ;  /* 0x0000001a26167220 */ /* 0x040fe20000400000 */
[C---:B------:R-:W-:Y:S01]  /*8700*/  FMUL R27, R38.reuse, R27 ;  /* 0x0000001b261b7220 */ /* 0x040fe20000400000 */
[----:B------:R-:W-:Y:S01]  /*8710*/  FMUL R24, R38, R28 ;  /* 0x0000001c26187220 */ /* 0x000fe20000400000 */
        /* <DEDUP_REMOVED lines=8> */
[----:B------:R-:W-:Y:S01]  /*87a0*/  FFMA R24, R41, R40, R24 ;  /* 0x0000002829187223 */ /* 0x000fe20000000018 */
[----:B------:R-:W-:Y:S01]  /*87b0*/  LOP3.LUT R40, R73, 0xffff0000, RZ, 0xc0, !PT ;  /* 0xffff000049287812 */ /* 0x000fe200078ec0ff */
[C---:B------:R-:W-:Y:S01]  /*87c0*/  FFMA R25, R41.reuse, R42, R25 ;  /* 0x0000002a29197223 */ /* 0x040fe20000000019 */
[----:B------:R-:W-:Y:S01]  /*87d0*/  FMUL R31, R38, R31 ;  /* 0x0000001f261f7220 */ /* 0x000fe20000400000 */
[C---:B------:R-:W-:Y:S01]  /*87e0*/  FFMA R26, R41.reuse, R43, R26 ;  /* 0x0000002b291a7223 */ /* 0x040fe2000000001a */
[----:B------:R-:W-:Y:S01]  /*87f0*/  SHF.L.U32 R43, R74, 0x10, RZ ;  /* 0x000000104a2b7819 */ /* 0x000fe200000006ff */
[----:B------:R-:W-:Y:S01]  /*8800*/  FMUL R28, R38, R32 ;  /* 0x00000020261c7220 */ /* 0x000fe20000400000 */
[----:B------:R-:W-:Y:S01]  /*8810*/  LOP3.LUT R42, R74, 0xffff0000, RZ, 0xc0, !PT ;  /* 0xffff00004a2a7812 */ /* 0x000fe200078ec0ff */
[C---:B------:R-:W-:Y:S01]  /*8820*/  FMUL R29, R38.reuse, R33 ;  /* 0x00000021261d7220 */ /* 0x040fe20000400000 */
[C---:B------:R-:W-:Y:S01]  /*8830*/  FMUL R30, R38.reuse, R34 ;  /* 0x00000022261e7220 */ /* 0x040fe20000400000 */
[----:B------:R-:W-:Y:S01]  /*8840*/  FFMA R31, R41, R40, R31 ;  /* 0x00000028291f7223 */ /* 0x000fe2000000001f */
[----:B------:R-:W-:Y:S01]  /*8850*/  FMUL R35, R38, R35 ;  /* 0x0000002326237220 */ /* 0x000fe20000400000 */
[----:B-1----:R-:W-:Y:S01]  /*8860*/  F2FP.BF16.F32.PACK_AB R52, R17, R16 ;  /* 0x000000101134723e */ /* 0x002fe200000010ff */
[----:B------:R-:W-:Y:S01]  /*8870*/  FFMA R28, R41, R43, R28 ;  /* 0x0000002b291c7223 */ /* 0x000fe2000000001c */
[----:B------:R-:W-:Y:S01]  /*8880*/  F2FP.BF16.F32.PACK_AB R53, R23, R18 ;  /* 0x000000121735723e */ /* 0x000fe200000010ff */
[----:B------:R-:W-:Y:S01]  /*8890*/  FFMA R29, R41, R42, R29 ;  /* 0x0000002a291d7223 */ /* 0x000fe2000000001d */
[----:B------:R-:W-:Y:S01]  /*88a0*/  F2FP.BF16.F32.PACK_AB R54, R21, R20 ;  /* 0x000000141536723e */ /* 0x000fe200000010ff */
[----:B------:R-:W-:Y:S01]  /*88b0*/  FFMA R30, R41, R45, R30 ;  /* 0x0000002d291e7223 */ /* 0x000fe2000000001e */
[----:B------:R-:W-:Y:S01]  /*88c0*/  F2FP.BF16.F32.PACK_AB R55, R27, R22 ;  /* 0x000000161b37723e */ /* 0x000fe200000010ff */
[----:B------:R-:W-:Y:S01]  /*88d0*/  FFMA R35, R41, R44, R35 ;  /* 0x0000002c29237223 */ /* 0x000fe20000000023 */
[----:B------:R-:W-:Y:S02]  /*88e0*/  F2FP.BF16.F32.PACK_AB R104, R25, R24 ;  /* 0x000000181968723e */ /* 0x000fe400000010ff */
[----:B------:R-:W-:Y:S01]  /*88f0*/  F2FP.BF16.F32.PACK_AB R105, R31, R26 ;  /* 0x0000001a1f69723e */ /* 0x000fe200000010ff */
[----:B------:R3:W-:Y:S01]  /*8900*/  STS.128 [R95+0x2020], R52 ;  /* 0x002020345f007388 */ /* 0x0007e20000000c00 */
        /* <DEDUP_REMOVED lines=8> */
[----:B-1----:R-:W1:Y:S02]  /*8990*/  FENCE.VIEW.ASYNC.S ;  /* 0x00000000000073c6 */ /* 0x002e640000000000 */
[----:B-1----:R-:W-:Y:S06]  /*89a0*/  BAR.SYNC.DEFER_BLOCKING 0x1, 0x80 ;  /* 0x0042000000007b1d */ /* 0x002fec0000010000 */
[----:B------:R-:W-:Y:S05]  /*89b0*/  @P0 BRA `(.L_x_139) ;  /* 0x0000000000380947 */ /* 0x000fea0003800000 */
[----:B------:R-:W-:Y:S02]  /*89c0*/  UIADD3 UR4, UP0, UPT, UR62, 0x680, URZ ;  /* 0x000006803e047890 */ /* 0x000fe4000ff1e0ff */
[----:B------:R-:W-:Y:S02]  /*89d0*/  UIADD3 UR13, UPT, UPT, UR49, 0x20, URZ ;  /* 0x00000020310d7890 */ /* 0x000fe4000fffe0ff */
[----:B------:R-:W-:Y:S02]  /*89e0*/  UIADD3 UR12, UPT, UPT, UR43, 0x2400, URZ ;  /* 0x000024002b0c7890 */ /* 0x000fe4000fffe0ff */
[----:B------:R-:W-:Y:S01]  /*89f0*/  UIADD3.X UR5, UPT, UPT, URZ, UR63, URZ, UP0, !UPT ;  /* 0x0000003fff057290 */ /* 0x000fe200087fe4ff */
[----:B------:R-:W-:Y:S01]  /*8a00*/  UMOV UR14, UR50 ;  /* 0x00000032000e7c82 */ /* 0x000fe20008000000 */
[----:B------:R-:W-:Y:S01]  /*8a10*/  UMOV UR15, UR36 ;  /* 0x00000024000f7c82 */ /* 0x000fe20008000000 */
[----:B------:R-:W-:Y:S02]  /*8a20*/  UIADD3 UR9, UPT, UPT, UR49, 0xa0, URZ ;  /* 0x000000a031097890 */ /* 0x000fe4000fffe0ff */
[----:B------:R-:W-:Y:S01]  /*8a30*/  UIADD3 UR8, UPT, UPT, UR43, 0x3400, URZ ;  /* 0x000034002b087890 */ /* 0x000fe2000fffe0ff */
[----:B------:R-:W-:Y:S03]  /*8a40*/  UMOV UR10, UR50 ;  /* 0x00000032000a7c82 */ /* 0x000fe60008000000 */
[----:B------:R1:W-:Y:S01]  /*8a50*/  UTMASTG.3D [UR12], [UR4] ;  /* 0x0000000c040073b5 */ /* 0x0003e20008010000 */
[----:B------:R-:W-:Y:S04]  /*8a60*/  UMOV UR11, UR36 ;  /* 0x00000024000b7c82 */ /* 0x000fe80008000000 */
[----:B------:R1:W-:Y:S01]  /*8a70*/  UTMASTG.3D [UR8], [UR4] ;  /* 0x00000008040073b5 */ /* 0x0003e20008010000 */
[----:B------:R0:W-:Y:S01]  /*8a80*/  UTMACMDFLUSH ;  /* 0x00000000000079b7 */ /* 0x0001e20000000000 */
[----:B-1----:R-:W-:Y:S04]  /*8a90*/  DEPBAR.LE SB0, 0x1 ;  /* 0x000080400000791a */ /* 0x002fe80000000000 */
.L_x_139:
[----:B------:R-:W-:Y:S05]  /*8aa0*/  BSYNC.RECONVERGENT B0 ;  /* 0x0000000000007941 */ /* 0x000fea0003800200 */
.L_x_138:
[----:B------:R-:W-:Y:S01]  /*8ab0*/  BAR.SYNC.DEFER_BLOCKING 0x1, 0x80 ;  /* 0x0042000000007b1d */ /* 0x000fe20000010000 */
[----:B------:R-:W-:Y:S04]  /*8ac0*/  UIADD3 UR4, UPT, UPT, UR46, 0x1, URZ ;  /* 0x000000012e047890 */ /* 0x000fe8000fffe0ff */
[----:B------:R-:W-:Y:S04]  /*8ad0*/  UISETP.NE.AND UP0, UPT, UR4, 0x4, UPT ;  /* 0x000000040400788c */ /* 0x000fe8000bf05270 */
[----:B------:R-:W-:Y:S01]  /*8ae0*/  USEL UR44, UR4, URZ, UP0 ;  /* 0x000000ff042c7287 */ /* 0x000fe20008000000 */
[----:B------:R1:W-:Y:S01]  /*8af0*/  @P6 SYNCS.ARRIVE.TRANS64.RED.A1T0 RZ, [R61+URZ], RZ ;  /* 0x000000ff3dff69a7 */ /* 0x0003e200081004ff */
[----:B------:R-:W-:Y:S01]  /*8b00*/  BSSY B1, `(.L_x_140) ;  /* 0x0000017000017945 */ /* 0x000fe20003800000 */
[----:B------:R-:W4:Y:S02]  /*8b10*/  @P6 SYNCS.PHASECHK.TRANS64.TRYWAIT P0, [R62+URZ+0x100], R63 ;  /* 0x0001003f3e0065a7 */ /* 0x000f2400080011ff */
[----:B----4-:R-:W-:Y:S01]  /*8b20*/  @P6 SEL R47, RZ, 0x1, !P0 ;  /* 0x00000001ff2f6807 */ /* 0x010fe20004000000 */
[----:B-1----:R-:W-:Y:S06]  /*8b30*/  @!P6 BRA `(.L_x_141) ;  /* 0x00000000004ce947 */ /* 0x002fec0003800000 */
        /* <DEDUP_REMOVED lines=9> */
[----:B------:R-:W-:Y:S04]  /*8bd0*/  SHF.L.U32 R5, R94, 0x1f, RZ ;  /* 0x0000001f5e057819 */ /* 0x000fe800000006ff */
[----:B------:R-:W1:Y:S02]  /*8be0*/  SYNCS.PHASECHK.TRANS64.TRYWAIT P0, [R62+URZ+0x100], R5 ;  /* 0x000100053e0075a7 */ /* 0x000e6400080011ff */
[----:B-1----:R-:W-:Y:S05]  /*8bf0*/  @!P0 BRA `(.L_x_144) ;  /* 0x0000002c00088947 */ /* 0x002fea0003800000 */
.L_x_143:
[----:B------:R-:W-:Y:S05]  /*8c00*/  BSYNC B0 ;  /* 0x0000000000007941 */ /* 0x000fea0003800000 */
.L_x_142:
[----:B------:R-:W-:Y:S02]  /*8c10*/  ISETP.NE.AND P0, PT, R60, RZ, PT ;  /* 0x000000ff3c00720c */ /* 0x000fe40003f05270 */
[----:B------:R-:W-:Y:S11]  /*8c20*/  IADD3 R46, PT, PT, R46, 0x1, RZ ;  /* 0x000000012e2e7810 */ /* 0x000ff60007ffe0ff */
[----:B------:R4:W1:Y:S04]  /*8c30*/  @P0 LDS.128 R48, [R4] ;  /* 0x0000000004300984 */ /* 0x0008680000000c00 */
[----:B------:R4:W1:Y:S04]  /*8c40*/  @P0 LDS.128 R56, [R3+0x10] ;  /* 0x0000100003380984 */ /* 0x0008680000000c00 */
[----:B------:R4:W1:Y:S04]  /*8c50*/  @P0 LDS.128 R64, [R2+0x20] ;  /* 0x0000200002400984 */ /* 0x0008680000000c00 */
[----:B------:R4:W1:Y:S02]  /*8c60*/  @P0 LDS.128 R72, [R0+0x30] ;  /* 0x0000300000480984 */ /* 0x0008640000000c00 */
.L_x_141:
[----:B------:R-:W-:Y:S05]  /*8c70*/  BSYNC B1 ;  /* 0x0000000000017941 */ /* 0x000fea0003800000 */
.L_x_140:
[----:B----4-:R-:W-:Y:S05]  /*8c80*/  VIADD R0, R39, 0x40 ;  /* 0x0000004027007836 */ /* 0x010fea0000000000 */
[----:B------:R-:W-:Y:S04]  /*8c90*/  SHF.R.U32.HI R0, RZ, 0x15, R0 ;  /* 0x00000015ff007819 */ /* 0x000fe80000011600 */
[----:B------:R-:W-:Y:S11]  /*8ca0*/  LOP3.LUT P0, RZ, R0, 0x3, R85, 0x48, !PT ;  /* 0x0000000300ff7812 */ /* 0x000ff60007804855 */
[----:B------:R-:W-:Y:S02]  /*8cb0*/  @!UPT UIADD3 URZ, UPT, UPT, URZ, URZ, URZ ;  /* 0x000000fffffff290 */ /* 0x000fe4000fffe0ff */
[----:B------:R-:W-:Y:S05]  /*8cc0*/  @!P0 BRA `(.L_x_145) ;  /* 0x0000000000408947 */ /* 0x000fea0003800000 */
[----:B------:R-:W1:Y:S01]  /*8cd0*/  LDCU.64 UR8, c[0x4][0x70] ;  /* 0x01000e00ff0877ac */ /* 0x000e620008000a00 */
[----:B------:R-:W-:Y:S01]  /*8ce0*/  MOV R3, 0x0 ;  /* 0x0000000000037802 */ /* 0x000fe20000000f00 */
[----:B------:R-:W-:Y:S02]  /*8cf0*/  HFMA2 R12, -RZ, RZ, 0, 5.9604644775390625e-08 ;  /* 0x00000001ff0c7431 */ /* 0x000fe400000001ff */
[----:B------:R-:W-:Y:S02]  /*8d00*/  IMAD.MOV.U32 R8, RZ, RZ, 0x192 ;  /* 0x00000192ff087424 */ /* 0x000fe400078e00ff */
[----:B------:R-:W-:Y:S01]  /*8d10*/  IMAD.MOV.U32 R13, RZ, RZ, RZ ;  /* 0x000000ffff0d7224 */ /* 0x000fe200078e00ff */
[----:B------:R-:W4:Y:S01]  /*8d20*/  LDCU.64 UR6, c[0x4][0x78] ;  /* 0x01000f00ff0677ac */ /* 0x000f220008000a00 */
[----:B------:R-:W2:Y:S01]  /*8d30*/  LDC.64 R2, c[0x4][R3] ;  /* 0x0100000003027b82 */ /* 0x000ea20000000a00 */
[----:B------:R-:W5:Y:S01]  /*8d40*/  LDCU.64 UR4, c[0x4][0x10] ;  /* 0x01000200ff0477ac */ /* 0x000f620008000a00 */
[----:B-1----:R-:W-:Y:S01]  /*8d50*/  MOV R5, UR9 ;  /* 0x0000000900057c02 */ /* 0x002fe20008000f00 */
[----:B------:R-:W-:Y:S01]  /*8d60*/  IMAD.U32 R4, RZ, RZ, UR8 ;  /* 0x00000008ff047e24 */ /* 0x000fe2000f8e00ff */
[----:B----4-:R-:W-:Y:S01]  /*8d70*/  MOV R7, UR7 ;  /* 0x0000000700077c02 */ /* 0x010fe20008000f00 */
[----:B------:R-:W-:Y:S01]  /*8d80*/  IMAD.U32 R6, RZ, RZ, UR6 ;  /* 0x00000006ff067e24 */ /* 0x000fe2000f8e00ff */
[----:B-----5:R-:W-:Y:S01]  /*8d90*/  MOV R11, UR5 ;  /* 0x00000005000b7c02 */ /* 0x020fe20008000f00 */
[----:B------:R-:W-:Y:S02]  /*8da0*/  IMAD.U32 R10, RZ, RZ, UR4 ;  /* 0x00000004ff0a7e24 */ /* 0x000fe4000f8e00ff */
[----:B------:R-:W-:Y:S07]  /*8db0*/  LEPC R20, `(.L_x_145) ;  /* 0x000000001014794e */ /* 0x000fee0000000000 */
[----:B--23--:R-:W-:Y:S05]  /*8dc0*/  CALL.ABS.NOINC R2 ;  /* 0x0000000002007343 */ /* 0x00cfea0003c00000 */
.L_x_145:
[C---:B-1----:R-:W-:Y:S01]  /*8dd0*/  SHF.L.U32 R40, R48.reuse, 0x10, RZ ;  /* 0x0000001030287819 */ /* 0x042fe200000006ff */
[----:B------:R-:W-:Y:S05]  /*8de0*/  WARPSYNC.ALL ;  /* 0x0000000000007948 */ /* 0x000fea0003800000 */
[----:B------:R-:W-:Y:S01]  /*8df0*/  R2UR UR4, R39 ;  /* 0x00000000270472ca */ /* 0x000fe200000e0000 */
[----:B------:R-:W-:Y:S01]  /*8e00*/  BSSY.RECONVERGENT B0, `(.L_x_146) ;  /* 0x0000093000007945 */ /* 0x000fe20003800200 */
[----:B------:R-:W-:Y:S02]  /*8e10*/  LOP3.LUT R43, R48, 0xffff0000, RZ, 0xc0, !PT ;  /* 0xffff0000302b7812 */ /* 0x000fe400078ec0ff */
[----:B------:R-:W-:Y:S02]  /*8e20*/  SHF.L.U32 R42, R49, 0x10, RZ ;  /* 0x00000010312a7819 */ /* 0x000fe400000006ff */
[C---:B------:R-:W-:Y:S02]  /*8e30*/  SHF.L.U32 R45, R51.reuse, 0x10, RZ ;  /* 0x00000010332d7819 */ /* 0x040fe400000006ff */
[----:B------:R-:W-:Y:S02]  /*8e40*/  LOP3.LUT R44, R51, 0xffff0000, RZ, 0xc0, !PT ;  /* 0xffff0000332c7812 */ /* 0x000fe400078ec0ff */
[----:B------:R-:W-:Y:S02]  /*8e50*/  ISETP.NE.AND P6, PT, R100, RZ, PT ;  /* 0x000000ff6400720c */ /* 0x000fe40003fc5270 */
[----:B------:R-:W-:Y:S01]  /*8e60*/  ISETP.NE.AND P0, PT, R99, RZ, PT ;  /* 0x000000ff6300720c */ /* 0x000fe20003f05270 */
[----:B------:R-:W1:Y:S01]  /*8e70*/  LDTM.x32 R4, tmem[UR4+0x40] ;  /* 0x00004004000479ee */ /* 0x000e6200082c0000 */
[----:B------:R-:W-:Y:S02]  /*8e80*/  MOV R61, UR44 ;  /* 0x0000002c003d7c02 */ /* 0x000fe40008000f00 */
[----:B------:R-:W-:Y:S07]  /*8e90*/  LEA R62, R46, UR43, 0x3 ;  /* 0x0000002b2e3e7c11 */ /* 0x000fee000f8e18ff */
[----:B------:R-:W-:Y:S02]  /*8ea0*/  @P6 LEA R61, R61, UR43, 0x3 ;  /* 0x0000002b3d3d6c11 */ /* 0x000fe4000f8e18ff */
[----:B------:R-:W-:Y:S02]  /*8eb0*/  @P6 SHF.L.U32 R63, R94, 0x1f, RZ ;  /* 0x0000001f5e3f6819 */ /* 0x000fe400000006ff */
[----:B------:R-:W-:Y:S04]  /*8ec0*/  @P6 IADD3 R61, PT, PT, R61, 0x120, RZ ;  /* 0x000001203d3d6810 */ /* 0x000fe80007ffe0ff */
[----:B------:R-:W-:Y:S01]  /*8ed0*/  @P6 PRMT R61, R102, 0x654, R61 ;  /* 0x00000654663d6816 */ /* 0x000fe2000000003d */
[C---:B-1----:R-:W-:Y:S01]  /*8ee0*/  FMUL R0, R38.reuse, R4 ;  /* 0x0000000426007220 */ /* 0x042fe20000400000 */
        /* <DEDUP_REMOVED lines=10> */
[----:B---3--:R-:W-:Y:S01]  /*8f90*/  F2FP.BF16.F32.PACK_AB R68, R2, R0 ;  /* 0x000000000244723e */ /* 0x008fe200000010ff */
[----:B------:R-:W-:Y:S01]  /*8fa0*/  FMUL R5, R38, R9 ;  /* 0x0000000926057220 */ /* 0x000fe20000400000 */
[C---:B------:R-:W-:Y:S01]  /*8fb0*/  FFMA R7, R41.reuse, R40, R7 ;  /* 0x0000002829077223 */ /* 0x040fe20000000007 */
[----:B------:R-:W-:Y:S01]  /*8fc0*/  SHF.L.U32 R40, R56, 0x10, RZ ;  /* 0x0000001038287819 */ /* 0x000fe200000006ff */
[C---:B------:R-:W-:Y:S01]  /*8fd0*/  FMUL R6, R38.reuse, R10 ;  /* 0x0000000a26067220 */ /* 0x040fe20000400000 */
[C---:B------:R-:W-:Y:S01]  /*8fe0*/  FMUL R11, R38.reuse, R11 ;  /* 0x0000000b260b7220 */ /* 0x040fe20000400000 */
[----:B------:R-:W-:Y:S01]  /*8ff0*/  FFMA R4, R41, R43, R4 ;  /* 0x0000002b29047223 */ /* 0x000fe20000000004 */
[----:B------:R-:W-:Y:S01]  /*9000*/  SHF.L.U32 R43, R57, 0x10, RZ ;  /* 0x00000010392b7819 */ /* 0x000fe200000006ff */
[----:B------:R-:W-:Y:S01]  /*9010*/  FMUL R8, R38, R12 ;  /* 0x0000000c26087220 */ /* 0x000fe20000400000 */
[----:B------:R-:W-:Y:S01]  /*9020*/  F2FP.BF16.F32.PACK_AB R69, R7, R3 ;  /* 0x000000030745723e */ /* 0x000fe200000010ff */
[C---:B------:R-:W-:Y:S01]  /*9030*/  FFMA R5, R41.reuse, R42, R5 ;  /* 0x0000002a29057223 */ /* 0x040fe20000000005 */
[----:B------:R-:W-:Y:S01]  /*9040*/  LOP3.LUT R42, R56, 0xffff0000, RZ, 0xc0, !PT ;  /* 0xffff0000382a7812 */ /* 0x000fe200078ec0ff */
[----:B------:R-:W-:Y:S01]  /*9050*/  FFMA R6, R41, R45, R6 ;  /* 0x0000002d29067223 */ /* 0x000fe20000000006 */
[----:B------:R-:W-:Y:S01]  /*9060*/  SHF.L.U32 R45, R65, 0x10, RZ ;  /* 0x00000010412d7819 */ /* 0x000fe200000006ff */
[----:B------:R-:W-:Y:S01]  /*9070*/  FFMA R11, R41, R44, R11 ;  /* 0x0000002c290b7223 */ /* 0x000fe2000000000b */
[----:B------:R-:W-:Y:S01]  /*9080*/  F2FP.BF16.F32.PACK_AB R70, R5, R4 ;  /* 0x000000040546723e */ /* 0x000fe200000010ff */
[----:B------:R-:W-:Y:S01]  /*9090*/  FFMA R8, R41, R40, R8 ;  /* 0x0000002829087223 */ /* 0x000fe20000000008 */
[----:B------:R-:W-:Y:S01]  /*90a0*/  LOP3.LUT R40, R57, 0xffff0000, RZ, 0xc0, !PT ;  /* 0xffff000039287812 */ /* 0x000fe200078ec0ff */
[C---:B------:R-:W-:Y:S01]  /*90b0*/  FMUL R9, R38.reuse, R13 ;  /* 0x0000000d26097220 */ /* 0x040fe20000400000 */
[----:B------:R-:W-:Y:S01]  /*90c0*/  F2FP.BF16.F32.PACK_AB R71, R11, R6 ;  /* 0x000000060b47723e */ /* 0x000fe200000010ff */
[C---:B------:R-:W-:Y:S01]  /*90d0*/  FMUL R10, R38.reuse, R14 ;  /* 0x0000000e260a7220 */ /* 0x040fe20000400000 */
[----:B------:R-:W-:Y:S01]  /*90e0*/  LOP3.LUT R44, R75, 0xffff0000, RZ, 0xc0, !PT ;  /* 0xffff00004b2c7812 */ /* 0x000fe200078ec0ff */
[----:B------:R-:W-:Y:S01]  /*90f0*/  FMUL R15, R38, R15 ;  /* 0x0000000f260f7220 */ /* 0x000fe20000400000 */
        /* <DEDUP_REMOVED lines=8> */
[----:B------:R-:W-:Y:S01]  /*9180*/  FMUL R13, R38, R17 ;  /* 0x00000011260d7220 */ /* 0x000fe20000400000 */
[----:B------:R-:W-:Y:S01]  /*9190*/  F2FP.BF16.F32.PACK_AB R53, R15, R10 ;  /* 0x0000000a0f35723e */ /* 0x000fe200000010ff */
[C---:B------:R-:W-:Y:S01]  /*91a0*/  FFMA R12, R41.reuse, R42, R12 ;  /* 0x0000002a290c7223 */ /* 0x040fe2000000000c */
[----:B------:R-:W-:Y:S01]  /*91b0*/  LOP3.LUT R42, R64, 0xffff0000, RZ, 0xc0, !PT ;  /* 0xffff0000402a7812 */ /* 0x000fe200078ec0ff */
[C---:B------:R-:W-:Y:S01]  /*91c0*/  FMUL R14, R38.reuse, R18 ;  /* 0x00000012260e7220 */ /* 0x040fe20000400000 */
[----:B------:R-:W-:Y:S01]  /*91d0*/  FFMA R13, R41, R40, R13 ;  /* 0x00000028290d7223 */ /* 0x000fe2000000000d */
[----:B------:R-:W-:Y:S01]  /*91e0*/  LOP3.LUT R40, R59, 0xffff0000, RZ, 0xc0, !PT ;  /* 0xffff00003b287812 */ /* 0x000fe200078ec0ff */
[----:B------:R1:W-:Y:S01]  /*91f0*/  STS.128 [R97+0x4000], R68 ;  /* 0x0040004461007388 */ /* 0x0003e20000000c00 */
[----:B------:R-:W-:Y:S01]  /*9200*/  FMUL R19, R38, R19 ;  /* 0x0000001326137220 */ /* 0x000fe20000400000 */
[----:B------:R-:W-:Y:S01]  /*9210*/  FFMA R14, R41, R43, R14 ;  /* 0x0000002b290e7223 */ /* 0x000fe2000000000e */
[----:B------:R-:W-:Y:S01]  /*9220*/  SHF.L.U32 R43, R64, 0x10, RZ ;  /* 0x00000010402b7819 */ /* 0x000fe200000006ff */
[C---:B------:R-:W-:Y:S01]  /*9230*/  FMUL R16, R38.reuse, R20 ;  /* 0x0000001426107220 */ /* 0x040fe20000400000 */
        /* <DEDUP_REMOVED lines=18> */
[C---:B------:R-:W-:Y:S01]  /*9360*/  FMUL R22, R38.reuse, R26 ;  /* 0x0000001a26167220 */ /* 0x040fe20000400000 */
[----:B------:R-:W-:Y:S01]  /*9370*/  FMUL R27, R38, R27 ;  /* 0x0000001b261b7220 */ /* 0x000fe20000400000 */
[----:B------:R-:W-:Y:S01]  /*9380*/  FFMA R20, R41, R43, R20 ;  /* 0x0000002b29147223 */ /* 0x000fe20000000014 */
[----:B------:R-:W-:Y:S01]  /*9390*/  SHF.L.U32 R43, R73, 0x10, RZ ;  /* 0x00000010492b7819 */ /* 0x000fe200000006ff */
[C---:B------:R-:W-:Y:S01]  /*93a0*/  FFMA R21, R41.reuse, R40, R21 ;  /* 0x0000002829157223 */ /* 0x040fe20000000015 */
[C---:B------:R-:W-:Y:S01]  /*93b0*/  FFMA R22, R41.reuse, R45, R22 ;  /* 0x0000002d29167223 */ /* 0x040fe20000000016 */
[C---:B------:R-:W-:Y:S01]  /*93c0*/  FFMA R27, R41.reuse, R42, R27 ;  /* 0x0000002a291b7223 */ /* 0x040fe2000000001b */
[----:B------:R-:W-:Y:S01]  /*93d0*/  SHF.L.U32 R40, R72, 0x10, RZ ;  /* 0x0000001048287819 */ /* 0x000fe200000006ff */
[----:B------:R-:W-:Y:S01]  /*93e0*/  FMUL R24, R38, R28 ;  /* 0x0000001c26187220 */ /* 0x000fe20000400000 */
[----:B------:R-:W-:Y:S01]  /*93f0*/  LOP3.LUT R42, R72, 0xffff0000, RZ, 0xc0, !PT ;  /* 0xffff0000482a7812 */ /* 0x000fe200078ec0ff */
[C---:B------:R-:W-:Y:S01]  /*9400*/  FMUL R25, R38.reuse, R29 ;  /* 0x0000001d26197220 */ /* 0x040fe20000400000 */
[C---:B------:R-:W-:Y:S01]  /*9410*/  FMUL R26, R38.reuse, R30 ;  /* 0x0000001e261a7220 */ /* 0x040fe20000400000 */
[----:B------:R-:W-:Y:S01]  /*9420*/  FFMA R24, R41, R40, R24 ;  /* 0x0000002829187223 */ /* 0x000fe20000000018 */
[----:B------:R-:W-:Y:S01]  /*9430*/  LOP3.LUT R40, R73, 0xffff0000, RZ, 0xc0, !PT ;  /* 0xffff000049287812 */ /* 0x000fe200078ec0ff */
[C---:B------:R-:W-:Y:S01]  /*9440*/  FFMA R25, R41.reuse, R42, R25 ;  /* 0x0000002a29197223 */ /* 0x040fe20000000019 */
        /* <DEDUP_REMOVED lines=46> */
.L_x_147:
[----:B------:R-:W-:Y:S05]  /*9730*/  BSYNC.RECONVERGENT B0 ;  /* 0x0000000000007941 */ /* 0x000fea0003800200 */
.L_x_146:
        /* <DEDUP_REMOVED lines=21> */
.L_x_151:
[----:B------:R-:W-:Y:S05]  /*9890*/  BSYNC B0 ;  /* 0x0000000000007941 */ /* 0x000fea0003800000 */
.L_x_150:
[----:B------:R-:W-:Y:S11]  /*98a0*/  ISETP.NE.AND P0, PT, R60, RZ, PT ;  /* 0x000000ff3c00720c */ /* 0x000ff60003f05270 */
[----:B------:R-:W-:Y:S02]  /*98b0*/  @!UPT UIADD3 URZ, UPT, UPT, URZ, URZ, URZ ;  /* 0x000000fffffff290 */ /* 0x000fe4000fffe0ff */
[----:B------:R4:W1:Y:S04]  /*98c0*/  @P0 LDS.128 R48, [R3] ;  /* 0x0000000003300984 */ /* 0x0008680000000c00 */
[----:B------:R4:W1:Y:S04]  /*98d0*/  @P0 LDS.128 R56, [R2+0x10] ;  /* 0x0000100002380984 */ /* 0x0008680000000c00 */
[----:B------:R4:W1:Y:S04]  /*98e0*/  @P0 LDS.128 R64, [R0+0x20] ;  /* 0x0000200000400984 */ /* 0x0008680000000c00 */
[----:B------:R4:W1:Y:S02]  /*98f0*/  @P0 LDS.128 R72, [R46+0x30] ;  /* 0x000030002e480984 */ /* 0x0008640000000c00 */
.L_x_149:
[----:B------:R-:W-:Y:S05]  /*9900*/  BSYNC B1 ;  /* 0x0000000000017941 */ /* 0x000fea0003800000 */
.L_x_148:
        /* <DEDUP_REMOVED lines=21> */
.L_x_153:
[----:B------:R-:W-:Y:S01]  /*9a60*/  ISETP.NE.AND P0, PT, R99, RZ, PT ;  /* 0x000000ff6300720c */ /* 0x000fe20003f05270 */
[----:B------:R-:W-:Y:S05]  /*9a70*/  WARPSYNC.ALL ;  /* 0x0000000000007948 */ /* 0x000fea0003800000 */
[----:B------:R-:W-:Y:S01]  /*9a80*/  R2UR UR4, R39 ;  /* 0x00000000270472ca */ /* 0x000fe200000e0000 */
[----:B------:R-:W-:Y:S01]  /*9a90*/  BSSY.RECONVERGENT B0, `(.L_x_154) ;  /* 0x0000090000007945 */ /* 0x000fe20003800200 */
[C---:B-1----:R-:W-:Y:S02]  /*9aa0*/  SHF.L.U32 R40, R48.reuse, 0x10, RZ ;  /* 0x0000001030287819 */ /* 0x042fe400000006ff */
[----:B------:R-:W-:Y:S02]  /*9ab0*/  LOP3.LUT R42, R48, 0xffff0000, RZ, 0xc0, !PT ;  /* 0xffff0000302a7812 */ /* 0x000fe400078ec0ff */
[C---:B------:R-:W-:Y:S02]  /*9ac0*/  SHF.L.U32 R43, R49.reuse, 0x10, RZ ;  /* 0x00000010312b7819 */ /* 0x040fe400000006ff */
[----:B------:R-:W-:Y:S02]  /*9ad0*/  LOP3.LUT R44, R49, 0xffff0000, RZ, 0xc0, !PT ;  /* 0xffff0000312c7812 */ /* 0x000fe400078ec0ff */
[C---:B------:R-:W-:Y:S02]  /*9ae0*/  SHF.L.U32 R45, R50.reuse, 0x10, RZ ;  /* 0x00000010322d7819 */ /* 0x040fe400000006ff */
[----:B------:R-:W-:Y:S01]  /*9af0*/  LOP3.LUT R46, R50, 0xffff0000, RZ, 0xc0, !PT ;  /* 0xffff0000322e7812 */ /* 0x000fe200078ec0ff */
[----:B------:R-:W1:Y:S01]  /*9b00*/  LDTM.x32 R4, tmem[UR4+0x60] ;  /* 0x00006004000479ee */ /* 0x000e6200082c0000 */
[C---:B------:R-:W-:Y:S01]  /*9b10*/  SHF.L.U32 R47, R51.reuse, 0x10, RZ ;  /* 0x00000010332f7819 */ /* 0x040fe200000006ff */
[----:B------:R-:W-:Y:S01]  /*9b20*/  NOP ;  /* 0x0000000000007918 */ /* 0x000fe20000000000 */
[----:B------:R-:W-:Y:S02]  /*9b30*/  LOP3.LUT R48, R51, 0xffff0000, RZ, 0xc0, !PT ;  /* 0xffff000033307812 */ /* 0x000fe400078ec0ff */
[C---:B------:R-:W-:Y:S02]  /*9b40*/  SHF.L.U32 R49, R56.reuse, 0x10, RZ ;  /* 0x0000001038317819 */ /* 0x040fe400000006ff */
[----:B------:R-:W-:Y:S02]  /*9b50*/  LOP3.LUT R51, R56, 0xffff0000, RZ, 0xc0, !PT ;  /* 0xffff000038337812 */ /* 0x000fe400078ec0ff */
[C---:B------:R-:W-:Y:S02]  /*9b60*/  SHF.L.U32 R50, R57.reuse, 0x10, RZ ;  /* 0x0000001039327819 */ /* 0x040fe400000006ff */
[----:B---3--:R-:W-:Y:S02]  /*9b70*/  LOP3.LUT R52, R57, 0xffff0000, RZ, 0xc0, !PT ;  /* 0xffff000039347812 */ /* 0x008fe400078ec0ff */
[C---:B------:R-:W-:Y:S02]  /*9b80*/  SHF.L.U32 R53, R58.reuse, 0x10, RZ ;  /* 0x000000103a357819 */ /* 0x040fe400000006ff */
[----:B------:R-:W-:Y:S02]  /*9b90*/  LOP3.LUT R54, R58, 0xffff0000, RZ, 0xc0, !PT ;  /* 0xffff00003a367812 */ /* 0x000fe400078ec0ff */
[----:B------:R-:W-:Y:S02]  /*9ba0*/  SHF.L.U32 R55, R59, 0x10, RZ ;  /* 0x000000103b377819 */ /* 0x000fe400000006ff */
[----:B------:R-:W-:Y:S02]  /*9bb0*/  IADD3 R101, PT, PT, R101, 0x190, RZ ;  /* 0x0000019065657810 */ /* 0x000fe40007ffe0ff */
[----:B------:R-:W-:Y:S02]  /*9bc0*/  LOP3.LUT R56, R59, 0xffff0000, RZ, 0xc0, !PT ;  /* 0xffff00003b387812 */ /* 0x000fe400078ec0ff */
[----:B------:R-:W-:Y:S01]  /*9bd0*/  SHF.L.U32 R57, R64, 0x10, RZ ;  /* 0x0000001040397819 */ /* 0x000fe200000006ff */
[----:B-1----:R-:W-:Y:S01]  /*9be0*/  FMUL R4, R38, R4 ;  /* 0x0000000426047220 */ /* 0x002fe20000400000 */
[----:B------:R-:W-:Y:S01]  /*9bf0*/  LOP3.LUT R58, R64, 0xffff0000, RZ, 0xc0, !PT ;  /* 0xffff0000403a7812 */ /* 0x000fe200078ec0ff */
[C---:B------:R-:W-:Y:S01]  /*9c00*/  FMUL R5, R38.reuse, R5 ;  /* 0x0000000526057220 */ /* 0x040fe20000400000 */
[----:B------:R-:W-:Y:S01]  /*9c10*/  LOP3.LUT R101, R101, 0xfefffff8, RZ, 0xc0, !PT ;  /* 0xfefffff865657812 */ /* 0x000fe200078ec0ff */
[C---:B------:R-:W-:Y:S01]  /*9c20*/  FFMA R4, R41.reuse, R40, R4 ;  /* 0x0000002829047223 */ /* 0x040fe20000000004 */
[C---:B------:R-:W-:Y:S01]  /*9c30*/  FMUL R6, R38.reuse, R6 ;  /* 0x0000000626067220 */ /* 0x040fe20000400000 */
[----:B------:R-:W-:Y:S01]  /*9c40*/  FFMA R5, R41, R42, R5 ;  /* 0x0000002a29057223 */ /* 0x000fe20000000005 */
[----:B------:R-:W-:Y:S01]  /*9c50*/  SHF.L.U32 R59, R65, 0x10, RZ ;  /* 0x00000010413b7819 */ /* 0x000fe200000006ff */
[----:B------:R1:W-:Y:S01]  /*9c60*/  SYNCS.ARRIVE.TRANS64.RED.A1T0 RZ, [R101+URZ], RZ ;  /* 0x000000ff65ff79a7 */ /* 0x0003e200081004ff */
[----:B------:R-:W-:Y:S01]  /*9c70*/  FFMA R6, R41, R43, R6 ;  /* 0x0000002b29067223 */ /* 0x000fe20000000006 */
[C---:B------:R-:W-:Y:S01]  /*9c80*/  FMUL R7, R38.reuse, R7 ;  /* 0x0000000726077220 */ /* 0x040fe20000400000 */
[----:B------:R-:W-:Y:S01]  /*9c90*/  F2FP.BF16.F32.PACK_AB R104, R5, R4 ;  /* 0x000000040568723e */ /* 0x000fe200000010ff */
[C---:B------:R-:W-:Y:S01]  /*9ca0*/  FMUL R8, R38.reuse, R8 ;  /* 0x0000000826087220 */ /* 0x040fe20000400000 */
[----:B------:R-:W-:Y:S01]  /*9cb0*/  FMUL R9, R38, R9 ;  /* 0x0000000926097220 */ /* 0x000fe20000400000 */
[----:B------:R-:W-:Y:S01]  /*9cc0*/  LOP3.LUT R60, R65, 0xffff0000, RZ, 0xc0, !PT ;  /* 0xffff0000413c7812 */ /* 0x000fe200078ec0ff */
[C---:B------:R-:W-:Y:S01]  /*9cd0*/  FFMA R7, R41.reuse, R44, R7 ;  /* 0x0000002c29077223 */ /* 0x040fe20000000007 */
[C---:B------:R-:W-:Y:S01]  /*9ce0*/  FFMA R8, R41.reuse, R45, R8 ;  /* 0x0000002d29087223 */ /* 0x040fe20000000008 */
[----:B------:R-:W-:Y:S01]  /*9cf0*/  SHF.L.U32 R61, R66, 0x10, RZ ;  /* 0x00000010423d7819 */ /* 0x000fe200000006ff */
[----:B------:R-:W-:Y:S01]  /*9d00*/  FFMA R9, R41, R46, R9 ;  /* 0x0000002e29097223 */ /* 0x000fe20000000009 */
[C---:B------:R-:W-:Y:S01]  /*9d10*/  FMUL R10, R38.reuse, R10 ;  /* 0x0000000a260a7220 */ /* 0x040fe20000400000 */
[----:B------:R-:W-:Y:S01]  /*9d20*/  F2FP.BF16.F32.PACK_AB R105, R7, R6 ;  /* 0x000000060769723e */ /* 0x000fe200000010ff */
[C---:B------:R-:W-:Y:S01]  /*9d30*/  FMUL R11, R38.reuse, R11 ;  /* 0x0000000b260b7220 */ /* 0x040fe20000400000 */
[----:B------:R-:W-:Y:S01]  /*9d40*/  FMUL R0, R38, R12 ;  /* 0x0000000c26007220 */ /* 0x000fe20000400000 */
[----:B------:R-:W-:Y:S01]  /*9d50*/  F2FP.BF16.F32.PACK_AB R106, R9, R8 ;  /* 0x00000008096a723e */ /* 0x000fe200000010ff */
[C---:B------:R-:W-:Y:S01]  /*9d60*/  FFMA R10, R41.reuse, R47, R10 ;  /* 0x0000002f290a7223 */ /* 0x040fe2000000000a */
[C---:B------:R-:W-:Y:S01]  /*9d70*/  FFMA R11, R41.reuse, R48, R11 ;  /* 0x00000030290b7223 */ /* 0x040fe2000000000b */
[----:B------:R-:W-:Y:S01]  /*9d80*/  LOP3.LUT R62, R66, 0xffff0000, RZ, 0xc0, !PT ;  /* 0xffff0000423e7812 */ /* 0x000fe200078ec0ff */
[----:B------:R-:W-:Y:S01]  /*9d90*/  FFMA R0, R41, R49, R0 ;  /* 0x0000003129007223 */ /* 0x000fe20000000000 */
[C---:B------:R-:W-:Y:S01]  /*9da0*/  FMUL R2, R38.reuse, R13 ;  /* 0x0000000d26027220 */ /* 0x040fe20000400000 */
[----:B------:R-:W-:Y:S01]  /*9db0*/  SHF.L.U32 R63, R67, 0x10, RZ ;  /* 0x00000010433f7819 */ /* 0x000fe200000006ff */
[C---:B------:R-:W-:Y:S01]  /*9dc0*/  FMUL R3, R38.reuse, R14 ;  /* 0x0000000e26037220 */ /* 0x040fe20000400000 */
[----:B------:R-:W-:Y:S01]  /*9dd0*/  F2FP.BF16.F32.PACK_AB R107, R11, R10 ;  /* 0x0000000a0b6b723e */ /* 0x000fe200000010ff */
[----:B------:R-:W-:Y:S01]  /*9de0*/  FFMA R2, R41, R51, R2 ;  /* 0x0000003329027223 */ /* 0x000fe20000000002 */
[C---:B------:R-:W-:Y:S01]  /*9df0*/  FMUL R15, R38.reuse, R15 ;  /* 0x0000000f260f7220 */ /* 0x040fe20000400000 */
[C---:B------:R-:W-:Y:S01]  /*9e00*/  FMUL R12, R38.reuse, R16 ;  /* 0x00000010260c7220 */ /* 0x040fe20000400000 */
[----:B------:R-:W-:Y:S01]  /*9e10*/  FMUL R13, R38, R17 ;  /* 0x00000011260d7220 */ /* 0x000fe20000400000 */
[----:B------:R1:W-:Y:S01]  /*9e20*/  STS.128 [R97+0x6000], R104 ;  /* 0x0060006861007388 */ /* 0x0003e20000000c00 */
[----:B------:R-:W-:Y:S01]  /*9e30*/  LOP3.LUT R64, R67, 0xffff0000, RZ, 0xc0, !PT ;  /* 0xffff000043407812 */ /* 0x000fe200078ec0ff */
[C---:B------:R-:W-:Y:S01]  /*9e40*/  FFMA R3, R41.reuse, R50, R3 ;  /* 0x0000003229037223 */ /* 0x040fe20000000003 */
[----:B------:R-:W-:Y:S01]  /*9e50*/  SHF.L.U32 R65, R72, 0x10, RZ ;  /* 0x0000001048417819 */ /* 0x000fe200000006ff */
[C---:B------:R-:W-:Y:S01]  /*9e60*/  FFMA R15, R41.reuse, R52, R15 ;  /* 0x00000034290f7223 */ /* 0x040fe2000000000f */
[----:B------:R-:W-:Y:S01]  /*9e70*/  F2FP.BF16.F32.PACK_AB R108, R2, R0 ;  /* 0x00000000026c723e */ /* 0x000fe200000010ff */
[C---:B------:R-:W-:Y:S01]  /*9e80*/  FFMA R12, R41.reuse, R53, R12 ;  /* 0x00000035290c7223 */ /* 0x040fe2000000000c */
[C---:B------:R-:W-:Y:S01]  /*9e90*/  FFMA R13, R41.reuse, R54, R13 ;  /* 0x00000036290d7223 */ /* 0x040fe2000000000d */
[C---:B------:R-:W-:Y:S01]  /*9ea0*/  FMUL R14, R38.reuse, R18 ;  /* 0x00000012260e7220 */ /* 0x040fe20000400000 */
[C---:B------:R-:W-:Y:S01]  /*9eb0*/  FMUL R19, R38.reuse, R19 ;  /* 0x0000001326137220 */ /* 0x040fe20000400000 */
[C---:B------:R-:W-:Y:S01]  /*9ec0*/  FMUL R16, R38.reuse, R20 ;  /* 0x0000001426107220 */ /* 0x040fe20000400000 */
[C---:B------:R-:W-:Y:S01]  /*9ed0*/  FMUL R17, R38.reuse, R21 ;  /* 0x0000001526117220 */ /* 0x040fe20000400000 */
[C---:B------:R-:W-:Y:S01]  /*9ee0*/  FFMA R14, R41.reuse, R55, R14 ;  /* 0x00000037290e7223 */ /* 0x040fe2000000000e */
        /* <DEDUP_REMOVED lines=9> */
[----:B------:R-:W-:Y:S01]  /*9f80*/  FFMA R23, R41, R60, R23 ;  /* 0x0000003c29177223 */ /* 0x000fe20000000017 */
[C---:B------:R-:W-:Y:S01]  /*9f90*/  FMUL R27, R38.reuse, R27 ;  /* 0x0000001b261b7220 */ /* 0x040fe20000400000 */
[----:B------:R-:W-:Y:S01]  /*9fa0*/  F2FP.BF16.F32.PACK_AB R109, R15, R3 ;  /* 0x000000030f6d723e */ /* 0x000fe200000010ff */
[----:B------:R-:W-:Y:S01]  /*9fb0*/  FFMA R20, R41, R61, R20 ;  /* 0x0000003d29147223 */ /* 0x000fe20000000014 */
[----:B------:R-:W-:Y:S01]  /*9fc0*/  F2FP.BF16.F32.PACK_AB R110, R13, R12 ;  /* 0x0000000c0d6e723e */ /* 0x000fe200000010ff */
[----:B------:R-:W-:Y:S01]  /*9fd0*/  FMUL R24, R38, R28 ;  /* 0x0000001c26187220 */ /* 0x000fe20000400000 */
[----:B------:R-:W-:Y:S01]  /*9fe0*/  F2FP.BF16.F32.PACK_AB R111, R19, R14 ;  /* 0x0000000e136f723e */ /* 0x000fe200000010ff */
[----:B------:R-:W-:Y:S01]  /*9ff0*/  FFMA R21, R41, R62, R21 ;  /* 0x0000003e29157223 */ /* 0x000fe20000000015 */
[----:B------:R-:W-:Y:S01]  /*a000*/  LOP3.LUT R66, R72, 0xffff0000, RZ, 0xc0, !PT ;  /* 0xffff000048427812 */ /* 0x000fe200078ec0ff */
[C---:B------:R-:W-:Y:S01]  /*a010*/  FMUL R25, R38.reuse, R29 ;  /* 0x0000001d26197220 */ /* 0x040fe20000400000 */
[----:B------:R-:W-:Y:S01]  /*a020*/  SHF.L.U32 R67, R73, 0x10, RZ ;  /* 0x0000001049437819 */ /* 0x000fe200000006ff */
[----:B------:R1:W-:Y:S01]  /*a030*/  STS.128 [R96+0x6010], R108 ;  /* 0x0060106c60007388 */ /* 0x0003e20000000c00 */
[----:B------:R-:W-:Y:S01]  /*a040*/  FFMA R22, R41, R63, R22 ;  /* 0x0000003f29167223 */ /* 0x000fe20000000016 */
[----:B------:R-:W-:Y:S01]  /*a050*/  LOP3.LUT R68, R73, 0xffff0000, RZ, 0xc0, !PT ;  /* 0xffff000049447812 */ /* 0x000fe200078ec0ff */
[----:B------:R-:W-:Y:S01]  /*a060*/  FMUL R26, R38, R30 ;  /* 0x0000001e261a7220 */ /* 0x000fe20000400000 */
[C---:B------:R-:W-:Y:S01]  /*a070*/  FFMA R27, R41.reuse, R64, R27 ;  /* 0x00000040291b7223 */ /* 0x040fe2000000001b */
[----:B------:R-:W-:Y:S01]  /*a080*/  SHF.L.U32 R69, R74, 0x10, RZ ;  /* 0x000000104a457819 */ /* 0x000fe200000006ff */
[----:B------:R-:W-:Y:S01]  /*a090*/  FMUL R31, R38, R31 ;  /* 0x0000001f261f7220 */ /* 0x000fe20000400000 */
[C---:B------:R-:W-:Y:S01]  /*a0a0*/  FFMA R24, R41.reuse, R65, R24 ;  /* 0x0000004129187223 */ /* 0x040fe20000000018 */
[----:B------:R-:W-:Y:S01]  /*a0b0*/  LOP3.LUT R70, R74, 0xffff0000, RZ, 0xc0, !PT ;  /* 0xffff00004a467812 */ /* 0x000fe200078ec0ff */
[C---:B------:R-:W-:Y:S01]  /*a0c0*/  FMUL R28, R38.reuse, R32 ;  /* 0x00000020261c7220 */ /* 0x040fe20000400000 */
[----:B------:R-:W-:Y:S01]  /*a0d0*/  FFMA R25, R41, R66, R25 ;  /* 0x0000004229197223 */ /* 0x000fe20000000019 */
[----:B------:R-:W-:Y:S01]  /*a0e0*/  SHF.L.U32 R71, R75, 0x10, RZ ;  /* 0x000000104b477819 */ /* 0x000fe200000006ff */
[C---:B------:R-:W-:Y:S01]  /*a0f0*/  FMUL R29, R38.reuse, R33 ;  /* 0x00000021261d7220 */ /* 0x040fe20000400000 */
[----:B------:R-:W-:Y:S01]  /*a100*/  FFMA R26, R41, R67, R26 ;  /* 0x00000043291a7223 */ /* 0x000fe2000000001a */
[----:B------:R-:W-:Y:S01]  /*a110*/  LOP3.LUT R72, R75, 0xffff0000, RZ, 0xc0, !PT ;  /* 0xffff00004b487812 */ /* 0x000fe200078ec0ff */
        /* <DEDUP_REMOVED lines=38> */
[----:B---3--:R-:W-:Y:S04]  /*a380*/  DEPBAR.LE SB0, 0x1 ;  /* 0x000080400000791a */ /* 0x008fe80000000000 */
.L_x_155:
[----:B------:R-:W-:Y:S05]  /*a390*/  BSYNC.RECONVERGENT B0 ;  /* 0x0000000000007941 */ /* 0x000fea0003800200 */
.L_x_154:
[----:B------:R-:W-:Y:S01]  /*a3a0*/  BAR.SYNC.DEFER_BLOCKING 0x1, 0x80 ;  /* 0x0042000000007b1d */ /* 0x000fe20000010000 */
[----:B------:R-:W-:Y:S01]  /*a3b0*/  UISETP.NE.AND UP0, UPT, UR47, -0x4, UPT ;  /* 0xfffffffc2f00788c */ /* 0x000fe2000bf05270 */
[----:B------:R-:W-:Y:S08]  /*a3c0*/  IADD3 R0, PT, PT, R36, 0x1, RZ ;  /* 0x0000000124007810 */ /* 0x000ff00007ffe0ff */
[----:B------:R-:W-:Y:S05]  /*a3d0*/  BRA.U !UP0, `(.L_x_156) ;  /* 0x0000000108247547 */ /* 0x000fea000b800000 */
[----:B------:R-:W-:Y:S01]  /*a3e0*/  ISETP.NE.AND P0, PT, R100, RZ, PT ;  /* 0x000000ff6400720c */ /* 0x000fe20003f05270 */
[----:B------:R-:W-:Y:S01]  /*a3f0*/  IMAD.U32 R2, RZ, RZ, UR46 ;  /* 0x0000002eff027e24 */ /* 0x000fe2000f8e00ff */
[----:B------:R-:W-:Y:S04]  /*a400*/  UIADD3 UR4, UPT, UPT, UR46, 0x1, URZ ;  /* 0x000000012e047890 */ /* 0x000fe8000fffe0ff */
[----:B------:R-:W-:Y:S04]  /*a410*/  UISETP.NE.AND UP0, UPT, UR4, 0x4, UPT ;  /* 0x000000040400788c */ /* 0x000fe8000bf05270 */
[----:B------:R-:W-:Y:S03]  /*a420*/  USEL UR46, UR4, URZ, UP0 ;  /* 0x000000ff042e7287 */ /* 0x000fe60008000000 */
[----:B------:R-:W-:Y:S05]  /*a430*/  @P0 LEA R2, R2, UR43, 0x3 ;  /* 0x0000002b02020c11 */ /* 0x000fea000f8e18ff */
[----:B------:R-:W-:Y:S05]  /*a440*/  @P0 VIADD R3, R2, 0x120 ;  /* 0x0000012002030836 */ /* 0x000fea0000000000 */
[----:B------:R-:W-:Y:S04]  /*a450*/  @P0 PRMT R3, R102, 0x654, R3 ;  /* 0x0000065466030816 */ /* 0x000fe80000000003 */
[----:B------:R3:W-:Y:S03]  /*a460*/  @P0 SYNCS.ARRIVE.TRANS64.RED.A1T0 RZ, [R3+URZ], RZ ;  /* 0x000000ff03ff09a7 */ /* 0x0007e600081004ff */
.L_x_156:
[----:B------:R-:W-:Y:S01]  /*a470*/  R2UR UR5, R86 ;  /* 0x00000000560572ca */ /* 0x000fe200000e0000 */
[----:B------:R-:W-:Y:S01]  /*a480*/  UISETP.NE.AND UP0, UPT, UR61, URZ, UPT ;  /* 0x000000ff3d00728c */ /* 0x000fe2000bf05270 */
[----:B------:R-:W-:Y:S01]  /*a490*/  R2UR UR4, R87 ;  /* 0x00000000570472ca */ /* 0x000fe200000e0000 */
[----:B------:R-:W-:Y:S01]  /*a4a0*/  UIADD3 UR47, UPT, UPT, UR47, 0x4, URZ ;  /* 0x000000042f2f7890 */ /* 0x000fe2000fffe0ff */
[----:B------:R-:W-:Y:S01]  /*a4b0*/  ISETP.NE.AND P0, PT, R90, 0x2, PT ;  /* 0x000000025a00780c */ /* 0x000fe20003f05270 */
[----:B------:R-:W-:Y:S01]  /*a4c0*/  UMOV UR36, UR60 ;  /* 0x0000003c00247c82 */ /* 0x000fe20008000000 */
[----:B------:R-:W-:Y:S02]  /*a4d0*/  ISETP.NE.AND P1, PT, R0, 0x4, PT ;  /* 0x000000040000780c */ /* 0x000fe40003f25270 */
[----:B---3--:R-:W-:Y:S02]  /*a4e0*/  SEL R3, RZ, 0x1, P0 ;  /* 0x00000001ff037807 */ /* 0x008fe40000000000 */
[----:B------:R-:W-:Y:S02]  /*a4f0*/  SEL R2, RZ, 0x1, P1 ;  /* 0x00000001ff027807 */ /* 0x000fe40000800000 */
[----:B------:R-:W-:Y:S01]  /*a500*/  LOP3.LUT R92, R92, R3, RZ, 0x3c, !PT ;  /* 0x000000035c5c7212 */ /* 0x000fe200078e3cff */
[----:B------:R-:W-:Y:S01]  /*a510*/  UIADD3 UR26, UPT, UPT, UR37, UR5, URZ ;  /* 0x00000005251a7290 */ /* 0x000fe2000fffe0ff */
[----:B------:R-:W-:Y:S01]  /*a520*/  LOP3.LUT R93, R93, R2, RZ, 0x3c, !PT ;  /* 0x000000025d5d7212 */ /* 0x000fe200078e3cff */
[----:B------:R-:W-:Y:S01]  /*a530*/  UIADD3 UR20, UPT, UPT, UR38, UR4, URZ ;  /* 0x0000000426147290 */ /* 0x000fe2000fffe0ff */
[----:B------:R-:W-:Y:S02]  /*a540*/  SEL R90, R90, RZ, P0 ;  /* 0x000000ff5a5a7207 */ /* 0x000fe40000000000 */
[----:B------:R-:W-:Y:S01]  /*a550*/  SEL R36, R0, RZ, P1 ;  /* 0x000000ff00247207 */ /* 0x000fe20000800000 */
[----:B------:R-:W-:Y:S08]  /*a560*/  BRA.U UP0, `(.L_x_157) ;  /* 0xffffffbd00c07547 */ /* 0x000ff0000b83ffff */
[----:B------:R-:W3:Y:S01]  /*a570*/  LDCU.64 UR4, c[0x0][0x888] ;  /* 0x00011100ff0477ac */ /* 0x000ee20008000a00 */
[----:B------:R-:W4:Y:S01]  /*a580*/  LDCU.64 UR6, c[0x0][0x890] ;  /* 0x00011200ff0677ac */ /* 0x000f220008000a00 */
[----:B---3--:R-:W-:Y:S02]  /*a590*/  ISETP.NE.U32.AND P2, PT, RZ, UR4, PT ;  /* 0x00000004ff007c0c */ /* 0x008fe4000bf45070 */
[----:B----4-:R-:W-:Y:S02]  /*a5a0*/  ISETP.NE.U32.AND P1, PT, RZ, UR6, PT ;  /* 0x00000006ff007c0c */ /* 0x010fe4000bf25070 */
[----:B------:R-:W-:Y:S02]  /*a5b0*/  ISETP.NE.AND.EX P2, PT, RZ, UR5, PT, P2 ;  /* 0x00000005ff007c0c */ /* 0x000fe4000bf45320 */
[----:B------:R-:W-:-:S13]  /*a5c0*/  ISETP.NE.AND.EX P0, PT, RZ, UR7, PT, P1 ;  /* 0x00000007ff007c0c */ /* 0x000fda000bf05310 */
[----:B------:R-:W-:Y:S05]  /*a5d0*/  @P2 BRA P0, `(.L_x_158) ;  /* 0x00000000003c2947 */ /* 0x000fea0000000000 */
[----:B------:R-:W-:-:S13]  /*a5e0*/  ISETP.NE.AND.EX P1, PT, RZ, UR7, PT, P1 ;  /* 0x00000007ff007c0c */ /* 0x000fda000bf25310 */
[----:B------:R-:W-:Y:S05]  /*a5f0*/  @P1 BRA `(.L_x_159) ;  /* 0x00000000000c1947 */ /* 0x000fea0003800000 */
[----:B------:R-:W-:-:S13]  /*a600*/  FSETP.NEU.AND P0, PT, R41, RZ, PT ;  /* 0x000000ff2900720b */ /* 0x000fda0003f0d000 */
[----:B------:R-:W-:Y:S05]  /*a610*/  @!P0 EXIT ;  /* 0x000000000000894d */ /* 0x000fea0003800000 */
[----:B------:R-:W-:Y:S05]  /*a620*/  BRA `(.L_x_158) ;  /* 0x0000000000287947 */ /* 0x000fea0003800000 */
.L_x_159:
[----:B------:R-:W-:Y:S01]  /*a630*/  ISETP.NE.AND P0, PT, R89, RZ, PT ;  /* 0x000000ff5900720c */ /* 0x000fe20003f05270 */
[----:B------:R-:W-:-:S12]  /*a640*/  BSSY.RECONVERGENT B0, `(.L_x_158) ;  /* 0x0000008000007945 */ /* 0x000fd80003800200 */
[----:B------:R-:W-:Y:S05]  /*a650*/  @P0 BRA `(.L_x_160) ;  /* 0x0000000000100947 */ /* 0x000fea0003800000 */
[----:B------:R-:W-:-:S04]  /*a660*/  ISETP.NE.U32.AND P0, PT, RZ, UR4, PT ;  /* 0x00000004ff007c0c */ /* 0x000fc8000bf05070 */
[----:B------:R-:W-:-:S13]  /*a670*/  ISETP.NE.AND.EX P0, PT, RZ, UR5, PT, P0 ;  /* 0x00000005ff007c0c */ /* 0x000fda000bf05300 */
[----:B------:R-:W-:Y:S05]  /*a680*/  @!P0 EXIT ;  /* 0x000000000000894d */ /* 0x000fea0003800000 */
[----:B------:R-:W-:Y:S05]  /*a690*/  BRA `(.L_x_161) ;  /* 0x0000000000087947 */ /* 0x000fea0003800000 */
.L_x_160:
[----:B------:R-:W-:-:S13]  /*a6a0*/  FSETP.NEU.AND P0, PT, R41, RZ, PT ;  /* 0x000000ff2900720b */ /* 0x000fda0003f0d000 */
[----:B------:R-:W-:Y:S05]  /*a6b0*/  @!P0 EXIT ;  /* 0x000000000000894d */ /* 0x000fea0003800000 */
.L_x_161:
[----:B------:R-:W-:Y:S05]  /*a6c0*/  BSYNC.RECONVERGENT B0 ;  /* 0x0000000000007941 */ /* 0x000fea0003800200 */
.L_x_158:
[----:B------:R-:W3:Y:S01]  /*a6d0*/  S2UR UR7, SR_CgaCtaId ;  /* 0x00000000000779c3 */ /* 0x000ee20000008800 */
[----:B------:R-:W-:Y:S01]  /*a6e0*/  ULEA UR6, UR46, UR43, 0x3 ;  /* 0x0000002b2e067291 */ /* 0x000fe2000f8e18ff */
[----:B------:R-:W-:-:S04]  /*a6f0*/  DEPBAR.LE SB0, 0x0 ;  /* 0x000080000000791a */ /* 0x000fc80000000000 */
[----:B------:R-:W-:-:S04]  /*a700*/  UIADD3 UR6, UPT, UPT, UR6, 0x120, URZ ;  /* 0x0000012006067890 */ /* 0x000fc8000fffe0ff */
[----:B---3--:R-:W-:-:S09]  /*a710*/  UPRMT UR6, UR7, 0x654, UR6 ;  /* 0x0000065407067896 */ /* 0x008fd20008000006 */
[----:B------:R-:W-:Y:S01]  /*a720*/  SYNCS.ARRIVE.TRANS64.RED.A1T0 RZ, [UR6], RZ ;  /* 0x000000ffffff79a7 */ /* 0x000fe20008100406 */
[----:B------:R-:W-:Y:S05]  /*a730*/  EXIT ;  /* 0x000000000000794d */ /* 0x000fea0003800000 */
.L_x_25:
[----:B----4-:R4:W1:Y:S02]  /*a740*/  SYNCS.PHASECHK.TRANS64.TRYWAIT P0, [R0+URZ+0x1c0], R3 ;  /* 0x0001c003000075a7 */ /* 0x01086400080011ff */
[----:B-1----:R-:W-:Y:S05]  /*a750*/  @!P0 NANOSLEEP.SYNCS 0x989680 ;  /* 0x009896800000895d */ /* 0x002fea0003900000 */
[----:B------:R-:W1:Y:S02]  /*a760*/  @!P0 SYNCS.PHASECHK.TRANS64 P0, [R0+URZ+0x1c0], R3 ;  /* 0x0001c003000085a7 */ /* 0x000e6400080010ff */
[----:B-1----:R-:W-:Y:S05]  /*a770*/  @!P0 BRA `(.L_x_25) ;  /* 0xfffffffc00f08947 */ /* 0x002fea000383ffff */
[----:B------:R-:W-:Y:S05]  /*a780*/  BRA `(.L_x_162) ;  /* 0xffffff7400b47947 */ /* 0x000fea000383ffff */
.L_x_28:
[----:B-1----:R-:W-:-:S07]  /*a790*/  MOV R0, UR33 ;  /* 0x0000002100007c02 */ /* 0x002fce0008000f00 */
.L_x_163:
[----:B-1----:R1:W4:Y:S02]  /*a7a0*/  SYNCS.PHASECHK.TRANS64.TRYWAIT P0, [R0+URZ+0x80], R3 ;  /* 0x00008003000075a7 */ /* 0x00232400080011ff */
[----:B----4-:R-:W-:Y:S05]  /*a7b0*/  @!P0 NANOSLEEP.SYNCS 0x989680 ;  /* 0x009896800000895d */ /* 0x010fea0003900000 */
[----:B------:R-:W4:Y:S02]  /*a7c0*/  @!P0 SYNCS.PHASECHK.TRANS64 P0, [R0+URZ+0x80], R3 ;  /* 0x00008003000085a7 */ /* 0x000f2400080010ff */
[----:B----4-:R-:W-:Y:S05]  /*a7d0*/  @!P0 BRA `(.L_x_163) ;  /* 0xfffffffc00f08947 */ /* 0x010fea000383ffff */
[----:B------:R-:W-:Y:S05]  /*a7e0*/  BRA `(.L_x_27) ;  /* 0xffffff7800047947 */ /* 0x000fea000383ffff */
.L_x_35:
[----:B-1----:R-:W-:-:S07]  /*a7f0*/  MOV R0, UR17 ;  /* 0x0000001100007c02 */ /* 0x002fce0008000f00 */
.L_x_164:
[----:B-1----:R1:W2:Y:S02]  /*a800*/  SYNCS.PHASECHK.TRANS64.TRYWAIT P0, [R0+URZ+0x80], R3 ;  /* 0x00008003000075a7 */ /* 0x0022a400080011ff */
[----:B--2---:R-:W-:Y:S05]  /*a810*/  @!P0 NANOSLEEP.SYNCS 0x989680 ;  /* 0x009896800000895d */ /* 0x004fea0003900000 */
[----:B------:R-:W2:Y:S02]  /*a820*/  @!P0 SYNCS.PHASECHK.TRANS64 P0, [R0+URZ+0x80], R3 ;  /* 0x00008003000085a7 */ /* 0x000ea400080010ff */
[----:B--2---:R-:W-:Y:S05]  /*a830*/  @!P0 BRA `(.L_x_164) ;  /* 0xfffffffc00f08947 */ /* 0x004fea000383ffff */
[----:B------:R-:W-:Y:S05]  /*a840*/  BRA `(.L_x_34) ;  /* 0xffffff7800d07947 */ /* 0x000fea000383ffff */
.L_x_40:
[----:B-1----:R1:W2:Y:S02]  /*a850*/  SYNCS.PHASECHK.TRANS64.TRYWAIT P0, [R3+URZ+0x150], R0 ;  /* 0x00015000030075a7 */ /* 0x0022a400080011ff */
[----:B--2---:R-:W-:Y:S05]  /*a860*/  @!P0 NANOSLEEP.SYNCS 0x989680 ;  /* 0x009896800000895d */ /* 0x004fea0003900000 */
[----:B------:R-:W2:Y:S02]  /*a870*/  @!P0 SYNCS.PHASECHK.TRANS64 P0, [R3+URZ+0x150], R0 ;  /* 0x00015000030085a7 */ /* 0x000ea400080010ff */
[----:B--2---:R-:W-:Y:S05]  /*a880*/  @!P0 BRA `(.L_x_40) ;  /* 0xfffffffc00f08947 */ /* 0x004fea000383ffff */
[----:B------:R-:W-:Y:S05]  /*a890*/  BRA `(.L_x_165) ;  /* 0xffffff7c00747947 */ /* 0x000fea000383ffff */
.L_x_44:
[----:B-1----:R-:W-:-:S07]  /*a8a0*/  MOV R0, UR4 ;  /* 0x0000000400007c02 */ /* 0x002fce0008000f00 */
.L_x_166:
[----:B-1----:R1:W2:Y:S02]  /*a8b0*/  SYNCS.PHASECHK.TRANS64.TRYWAIT P0, [R0+URZ], R3 ;  /* 0x00000003000075a7 */ /* 0x0022a400080011ff */
[----:B--2---:R-:W-:Y:S05]  /*a8c0*/  @!P0 NANOSLEEP.SYNCS 0x989680 ;  /* 0x009896800000895d */ /* 0x004fea0003900000 */
[----:B------:R-:W2:Y:S02]  /*a8d0*/  @!P0 SYNCS.PHASECHK.TRANS64 P0, [R0+URZ], R3 ;  /* 0x00000003000085a7 */ /* 0x000ea400080010ff */
[----:B--2---:R-:W-:Y:S05]  /*a8e0*/  @!P0 BRA `(.L_x_166) ;  /* 0xfffffffc00f08947 */ /* 0x004fea000383ffff */
[----:B------:R-:W-:Y:S05]  /*a8f0*/  BRA `(.L_x_167) ;  /* 0xffffff8400207947 */ /* 0x000fea000383ffff */
.L_x_45:
[----:B------:R-:W-:-:S07]  /*a900*/  MOV R0, UR5 ;  /* 0x0000000500007c02 */ /* 0x000fce0008000f00 */
.L_x_168:
[----:B-1----:R1:W2:Y:S02]  /*a910*/  SYNCS.PHASECHK.TRANS64.TRYWAIT P0, [R0+URZ], R3 ;  /* 0x00000003000075a7 */ /* 0x0022a400080011ff */
[----:B--2---:R-:W-:Y:S05]  /*a920*/  @!P0 NANOSLEEP.SYNCS 0x989680 ;  /* 0x009896800000895d */ /* 0x004fea0003900000 */
[----:B------:R-:W2:Y:S02]  /*a930*/  @!P0 SYNCS.PHASECHK.TRANS64 P0, [R0+URZ], R3 ;  /* 0x00000003000085a7 */ /* 0x000ea400080010ff */
[----:B--2---:R-:W-:Y:S05]  /*a940*/  @!P0 BRA `(.L_x_168) ;  /* 0xfffffffc00f08947 */ /* 0x004fea000383ffff */
[----:B------:R-:W-:Y:S05]  /*a950*/  BRA `(.L_x_169) ;  /* 0xffffff84002c7947 */ /* 0x000fea000383ffff */
.L_x_46:
[----:B------:R-:W-:-:S07]  /*a960*/  MOV R0, UR5 ;  /* 0x0000000500007c02 */ /* 0x000fce0008000f00 */
.L_x_170:
[----:B-1----:R1:W2:Y:S02]  /*a970*/  SYNCS.PHASECHK.TRANS64.TRYWAIT P0, [R0+URZ], R3 ;  /* 0x00000003000075a7 */ /* 0x0022a400080011ff */
[----:B--2---:R-:W-:Y:S05]  /*a980*/  @!P0 NANOSLEEP.SYNCS 0x989680 ;  /* 0x009896800000895d */ /* 0x004fea0003900000 */
[----:B------:R-:W2:Y:S02]  /*a990*/  @!P0 SYNCS.PHASECHK.TRANS64 P0, [R0+URZ], R3 ;  /* 0x00000003000085a7 */ /* 0x000ea400080010ff */
[----:B--2---:R-:W-:Y:S05]  /*a9a0*/  @!P0 BRA `(.L_x_170) ;  /* 0xfffffffc00f08947 */ /* 0x004fea000383ffff */
[----:B------:R-:W-:Y:S05]  /*a9b0*/  BRA `(.L_x_171) ;  /* 0xffffff8400387947 */ /* 0x000fea000383ffff */
.L_x_47:
[----:B------:R-:W-:-:S07]  /*a9c0*/  MOV R0, UR5 ;  /* 0x0000000500007c02 */ /* 0x000fce0008000f00 */
.L_x_172:
[----:B-1----:R1:W2:Y:S02]  /*a9d0*/  SYNCS.PHASECHK.TRANS64.TRYWAIT P0, [R0+URZ], R3 ;  /* 0x00000003000075a7 */ /* 0x0022a400080011ff */
[----:B--2---:R-:W-:Y:S05]  /*a9e0*/  @!P0 NANOSLEEP.SYNCS 0x989680 ;  /* 0x009896800000895d */ /* 0x004fea0003900000 */
[----:B------:R-:W2:Y:S02]  /*a9f0*/  @!P0 SYNCS.PHASECHK.TRANS64 P0, [R0+URZ], R3 ;  /* 0x00000003000085a7 */ /* 0x000ea400080010ff */
[----:B--2---:R-:W-:Y:S05]  /*aa00*/  @!P0 BRA `(.L_x_172) ;  /* 0xfffffffc00f08947 */ /* 0x004fea000383ffff */
[----:B------:R-:W-:Y:S05]  /*aa10*/  BRA `(.L_x_173) ;  /* 0xffffff8400447947 */ /* 0x000fea000383ffff */
.L_x_48:
[----:B------:R-:W-:-:S07]  /*aa20*/  MOV R0, UR5 ;  /* 0x0000000500007c02 */ /* 0x000fce0008000f00 */
.L_x_174:
[----:B-1----:R1:W2:Y:S02]  /*aa30*/  SYNCS.PHASECHK.TRANS64.TRYWAIT P0, [R0+URZ], R3 ;  /* 0x00000003000075a7 */ /* 0x0022a400080011ff */
[----:B--2---:R-:W-:Y:S05]  /*aa40*/  @!P0 NANOSLEEP.SYNCS 0x989680 ;  /* 0x009896800000895d */ /* 0x004fea0003900000 */
[----:B------:R-:W2:Y:S02]  /*aa50*/  @!P0 SYNCS.PHASECHK.TRANS64 P0, [R0+URZ], R3 ;  /* 0x00000003000085a7 */ /* 0x000ea400080010ff */
[----:B--2---:R-:W-:Y:S05]  /*aa60*/  @!P0 BRA `(.L_x_174) ;  /* 0xfffffffc00f08947 */ /* 0x004fea000383ffff */
[----:B------:R-:W-:Y:S05]  /*aa70*/  BRA `(.L_x_175) ;  /* 0xffffff8400507947 */ /* 0x000fea000383ffff */
.L_x_49:
[----:B------:R-:W-:-:S07]  /*aa80*/  MOV R0, UR5 ;  /* 0x0000000500007c02 */ /* 0x000fce0008000f00 */
.L_x_176:
[----:B-1----:R1:W2:Y:S02]  /*aa90*/  SYNCS.PHASECHK.TRANS64.TRYWAIT P0, [R0+URZ], R3 ;  /* 0x00000003000075a7 */ /* 0x0022a400080011ff */
[----:B--2---:R-:W-:Y:S05]  /*aaa0*/  @!P0 NANOSLEEP.SYNCS 0x989680 ;  /* 0x009896800000895d */ /* 0x004fea0003900000 */
[----:B------:R-:W2:Y:S02]  /*aab0*/  @!P0 SYNCS.PHASECHK.TRANS64 P0, [R0+URZ], R3 ;  /* 0x00000003000085a7 */ /* 0x000ea400080010ff */
[----:B--2---:R-:W-:Y:S05]  /*aac0*/  @!P0 BRA `(.L_x_176) ;  /* 0xfffffffc00f08947 */ /* 0x004fea000383ffff */
[----:B------:R-:W-:Y:S05]  /*aad0*/  BRA `(.L_x_177) ;  /* 0xffffff84005c7947 */ /* 0x000fea000383ffff */
.L_x_50:
[----:B------:R-:W-:-:S07]  /*aae0*/  MOV R0, UR5 ;  /* 0x0000000500007c02 */ /* 0x000fce0008000f00 */
.L_x_178:
[----:B-1----:R1:W2:Y:S02]  /*aaf0*/  SYNCS.PHASECHK.TRANS64.TRYWAIT P0, [R0+URZ], R3 ;  /* 0x00000003000075a7 */ /* 0x0022a400080011ff */
[----:B--2---:R-:W-:Y:S05]  /*ab00*/  @!P0 NANOSLEEP.SYNCS 0x989680 ;  /* 0x009896800000895d */ /* 0x004fea0003900000 */
[----:B------:R-:W2:Y:S02]  /*ab10*/  @!P0 SYNCS.PHASECHK.TRANS64 P0, [R0+URZ], R3 ;  /* 0x00000003000085a7 */ /* 0x000ea400080010ff */
[----:B--2---:R-:W-:Y:S05]  /*ab20*/  @!P0 BRA `(.L_x_178) ;  /* 0xfffffffc00f08947 */ /* 0x004fea000383ffff */
[----:B------:R-:W-:Y:S05]  /*ab30*/  BRA `(.L_x_179) ;  /* 0xffffff8400687947 */ /* 0x000fea000383ffff */
.L_x_51:
[----:B------:R-:W-:-:S07]  /*ab40*/  MOV R0, UR5 ;  /* 0x0000000500007c02 */ /* 0x000fce0008000f00 */
.L_x_180:
[----:B-1----:R1:W2:Y:S02]  /*ab50*/  SYNCS.PHASECHK.TRANS64.TRYWAIT P0, [R0+URZ], R3 ;  /* 0x00000003000075a7 */ /* 0x0022a400080011ff */
[----:B--2---:R-:W-:Y:S05]  /*ab60*/  @!P0 NANOSLEEP.SYNCS 0x989680 ;  /* 0x009896800000895d */ /* 0x004fea0003900000 */
[----:B------:R-:W2:Y:S02]  /*ab70*/  @!P0 SYNCS.PHASECHK.TRANS64 P0, [R0+URZ], R3 ;  /* 0x00000003000085a7 */ /* 0x000ea400080010ff */
[----:B--2---:R-:W-:Y:S05]  /*ab80*/  @!P0 BRA `(.L_x_180) ;  /* 0xfffffffc00f08947 */ /* 0x004fea000383ffff */
[----:B------:R-:W-:Y:S05]  /*ab90*/  BRA `(.L_x_181) ;  /* 0xffffff8400747947 */ /* 0x000fea000383ffff */
.L_x_52:
[----:B------:R-:W-:-:S07]  /*aba0*/  MOV R0, UR5 ;  /* 0x0000000500007c02 */ /* 0x000fce0008000f00 */
.L_x_182:
[----:B-1----:R1:W2:Y:S02]  /*abb0*/  SYNCS.PHASECHK.TRANS64.TRYWAIT P0, [R0+URZ], R3 ;  /* 0x00000003000075a7 */ /* 0x0022a400080011ff */
[----:B--2---:R-:W-:Y:S05]  /*abc0*/  @!P0 NANOSLEEP.SYNCS 0x989680 ;  /* 0x009896800000895d */ /* 0x004fea0003900000 */
[----:B------:R-:W2:Y:S02]  /*abd0*/  @!P0 SYNCS.PHASECHK.TRANS64 P0, [R0+URZ], R3 ;  /* 0x00000003000085a7 */ /* 0x000ea400080010ff */
[----:B--2---:R-:W-:Y:S05]  /*abe0*/  @!P0 BRA `(.L_x_182) ;  /* 0xfffffffc00f08947 */ /* 0x004fea000383ffff */
[----:B------:R-:W-:Y:S05]  /*abf0*/  BRA `(.L_x_183) ;  /* 0xffffff8400807947 */ /* 0x000fea000383ffff */
.L_x_53:
[----:B------:R-:W-:-:S07]  /*ac00*/  MOV R0, UR5 ;  /* 0x0000000500007c02 */ /* 0x000fce0008000f00 */
.L_x_184:
[----:B-1----:R1:W2:Y:S02]  /*ac10*/  SYNCS.PHASECHK.TRANS64.TRYWAIT P0, [R0+URZ], R3 ;  /* 0x00000003000075a7 */ /* 0x0022a400080011ff */
[----:B--2---:R-:W-:Y:S05]  /*ac20*/  @!P0 NANOSLEEP.SYNCS 0x989680 ;  /* 0x009896800000895d */ /* 0x004fea0003900000 */
[----:B------:R-:W2:Y:S02]  /*ac30*/  @!P0 SYNCS.PHASECHK.TRANS64 P0, [R0+URZ], R3 ;  /* 0x00000003000085a7 */ /* 0x000ea400080010ff */
[----:B--2---:R-:W-:Y:S05]  /*ac40*/  @!P0 BRA `(.L_x_184) ;  /* 0xfffffffc00f08947 */ /* 0x004fea000383ffff */
[----:B------:R-:W-:Y:S05]  /*ac50*/  BRA `(.L_x_185) ;  /* 0xffffff84008c7947 */ /* 0x000fea000383ffff */
.L_x_54:
[----:B------:R-:W-:-:S07]  /*ac60*/  MOV R0, UR5 ;  /* 0x0000000500007c02 */ /* 0x000fce0008000f00 */
.L_x_186:
[----:B-1----:R1:W2:Y:S02]  /*ac70*/  SYNCS.PHASECHK.TRANS64.TRYWAIT P0, [R0+URZ], R3 ;  /* 0x00000003000075a7 */ /* 0x0022a400080011ff */
[----:B--2---:R-:W-:Y:S05]  /*ac80*/  @!P0 NANOSLEEP.SYNCS 0x989680 ;  /* 0x009896800000895d */ /* 0x004fea0003900000 */
[----:B------:R-:W2:Y:S02]  /*ac90*/  @!P0 SYNCS.PHASECHK.TRANS64 P0, [R0+URZ], R3 ;  /* 0x00000003000085a7 */ /* 0x000ea400080010ff */
[----:B--2---:R-:W-:Y:S05]  /*aca0*/  @!P0 BRA `(.L_x_186) ;  /* 0xfffffffc00f08947 */ /* 0x004fea000383ffff */
[----:B------:R-:W-:Y:S05]  /*acb0*/  BRA `(.L_x_187) ;  /* 0xffffff8400987947 */ /* 0x000fea000383ffff */
.L_x_55:
[----:B------:R-:W-:-:S07]  /*acc0*/  MOV R0, UR5 ;  /* 0x0000000500007c02 */ /* 0x000fce0008000f00 */
.L_x_188:
[----:B-1----:R1:W2:Y:S02]  /*acd0*/  SYNCS.PHASECHK.TRANS64.TRYWAIT P0, [R0+URZ], R3 ;  /* 0x00000003000075a7 */ /* 0x0022a400080011ff */
[----:B--2---:R-:W-:Y:S05]  /*ace0*/  @!P0 NANOSLEEP.SYNCS 0x989680 ;  /* 0x009896800000895d */ /* 0x004fea0003900000 */
[----:B------:R-:W2:Y:S02]  /*acf0*/  @!P0 SYNCS.PHASECHK.TRANS64 P0, [R0+URZ], R3 ;  /* 0x00000003000085a7 */ /* 0x000ea400080010ff */
[----:B--2---:R-:W-:Y:S05]  /*ad00*/  @!P0 BRA `(.L_x_188) ;  /* 0xfffffffc00f08947 */ /* 0x004fea000383ffff */
[----:B------:R-:W-:Y:S05]  /*ad10*/  BRA `(.L_x_189) ;  /* 0xffffff8400a47947 */ /* 0x000fea000383ffff */
.L_x_56:
[----:B------:R-:W-:-:S07]  /*ad20*/  MOV R0, UR5 ;  /* 0x0000000500007c02 */ /* 0x000fce0008000f00 */
.L_x_190:
[----:B-1----:R1:W2:Y:S02]  /*ad30*/  SYNCS.PHASECHK.TRANS64.TRYWAIT P0, [R0+URZ], R3 ;  /* 0x00000003000075a7 */ /* 0x0022a400080011ff */
[----:B--2---:R-:W-:Y:S05]  /*ad40*/  @!P0 NANOSLEEP.SYNCS 0x989680 ;  /* 0x009896800000895d */ /* 0x004fea0003900000 */
[----:B------:R-:W2:Y:S02]  /*ad50*/  @!P0 SYNCS.PHASECHK.TRANS64 P0, [R0+URZ], R3 ;  /* 0x00000003000085a7 */ /* 0x000ea400080010ff */
[----:B--2---:R-:W-:Y:S05]  /*ad60*/  @!P0 BRA `(.L_x_190) ;  /* 0xfffffffc00f08947 */ /* 0x004fea000383ffff */
[----:B------:R-:W-:Y:S05]  /*ad70*/  BRA `(.L_x_191) ;  /* 0xffffff8400b07947 */ /* 0x000fea000383ffff */
.L_x_57:
[----:B------:R-:W-:-:S07]  /*ad80*/  MOV R0, UR5 ;  /* 0x0000000500007c02 */ /* 0x000fce0008000f00 */
.L_x_192:
[----:B-1----:R1:W2:Y:S02]  /*ad90*/  SYNCS.PHASECHK.TRANS64.TRYWAIT P0, [R0+URZ], R3 ;  /* 0x00000003000075a7 */ /* 0x0022a400080011ff */
[----:B--2---:R-:W-:Y:S05]  /*ada0*/  @!P0 NANOSLEEP.SYNCS 0x989680 ;  /* 0x009896800000895d */ /* 0x004fea0003900000 */
[----:B------:R-:W2:Y:S02]  /*adb0*/  @!P0 SYNCS.PHASECHK.TRANS64 P0, [R0+URZ], R3 ;  /* 0x00000003000085a7 */ /* 0x000ea400080010ff */
[----:B--2---:R-:W-:Y:S05]  /*adc0*/  @!P0 BRA `(.L_x_192) ;  /* 0xfffffffc00f08947 */ /* 0x004fea000383ffff */
[----:B------:R-:W-:Y:S05]  /*add0*/  BRA `(.L_x_193) ;  /* 0xffffff8400bc7947 */ /* 0x000fea000383ffff */
.L_x_58:
[----:B------:R-:W-:-:S07]  /*ade0*/  MOV R0, UR5 ;  /* 0x0000000500007c02 */ /* 0x000fce0008000f00 */
.L_x_194:
[----:B-1----:R1:W2:Y:S02]  /*adf0*/  SYNCS.PHASECHK.TRANS64.TRYWAIT P0, [R0+URZ], R3 ;  /* 0x00000003000075a7 */ /* 0x0022a400080011ff */
[----:B--2---:R-:W-:Y:S05]  /*ae00*/  @!P0 NANOSLEEP.SYNCS 0x989680 ;  /* 0x009896800000895d */ /* 0x004fea0003900000 */
[----:B------:R-:W2:Y:S02]  /*ae10*/  @!P0 SYNCS.PHASECHK.TRANS64 P0, [R0+URZ], R3 ;  /* 0x00000003000085a7 */ /* 0x000ea400080010ff */
[----:B--2---:R-:W-:Y:S05]  /*ae20*/  @!P0 BRA `(.L_x_194) ;  /* 0xfffffffc00f08947 */ /* 0x004fea000383ffff */
[----:B------:R-:W-:Y:S05]  /*ae30*/  BRA `(.L_x_195) ;  /* 0xffffff8400c87947 */ /* 0x000fea000383ffff */
.L_x_61:
[----:B--2---:R2:W3:Y:S02]  /*ae40*/  SYNCS.PHASECHK.TRANS64.TRYWAIT P0, [R2+URZ+0x1b0], R5 ;  /* 0x0001b005020075a7 */ /* 0x0044e400080011ff */
[----:B---3--:R-:W-:Y:S05]  /*ae50*/  @!P0 NANOSLEEP.SYNCS 0x989680 ;  /* 0x009896800000895d */ /* 0x008fea0003900000 */
[----:B------:R-:W3:Y:S02]  /*ae60*/  @!P0 SYNCS.PHASECHK.TRANS64 P0, [R2+URZ+0x1b0], R5 ;  /* 0x0001b005020085a7 */ /* 0x000ee400080010ff */
[----:B---3--:R-:W-:Y:S05]  /*ae70*/  @!P0 BRA `(.L_x_61) ;  /* 0xfffffffc00f08947 */ /* 0x008fea000383ffff */
[----:B------:R-:W-:Y:S05]  /*ae80*/  BRA `(.L_x_196) ;  /* 0xffffff88002c7947 */ /* 0x000fea000383ffff */
.L_x_62:
[----:B------:R-:W-:-:S07]  /*ae90*/  MOV R2, UR4 ;  /* 0x0000000400027c02 */ /* 0x000fce0008000f00 */
.L_x_197:
[----:B--2---:R2:W3:Y:S02]  /*aea0*/  SYNCS.PHASECHK.TRANS64.TRYWAIT P0, [R2+URZ+0x160], R5 ;  /* 0x00016005020075a7 */ /* 0x0044e400080011ff */
[----:B---3--:R-:W-:Y:S05]  /*aeb0*/  @!P0 NANOSLEEP.SYNCS 0x989680 ;  /* 0x009896800000895d */ /* 0x008fea0003900000 */
[----:B------:R-:W3:Y:S02]  /*aec0*/  @!P0 SYNCS.PHASECHK.TRANS64 P0, [R2+URZ+0x160], R5 ;  /* 0x00016005020085a7 */ /* 0x000ee400080010ff */
[----:B---3--:R-:W-:Y:S05]  /*aed0*/  @!P0 BRA `(.L_x_197) ;  /* 0xfffffffc00f08947 */ /* 0x008fea000383ffff */
[----:B------:R-:W-:Y:S05]  /*aee0*/  BRA `(.L_x_198) ;  /* 0xffffff88003c7947 */ /* 0x000fea000383ffff */
.L_x_63:
[----:B--2---:R2:W3:Y:S02]  /*aef0*/  SYNCS.PHASECHK.TRANS64.TRYWAIT P1, [R2+URZ+0x150], R5 ;  /* 0x00015005020075a7 */ /* 0x0044e400080211ff */
[----:B---3--:R-:W-:Y:S05]  /*af00*/  @!P1 NANOSLEEP.SYNCS 0x989680 ;  /* 0x009896800000995d */ /* 0x008fea0003900000 */
[----:B------:R-:W3:Y:S02]  /*af10*/  @!P1 SYNCS.PHASECHK.TRANS64 P1, [R2+URZ+0x150], R5 ;  /* 0x00015005020095a7 */ /* 0x000ee400080210ff */
[----:B---3--:R-:W-:Y:S05]  /*af20*/  @!P1 BRA `(.L_x_63) ;  /* 0xfffffffc00f09947 */ /* 0x008fea000383ffff */
[----:B------:R-:W-:Y:S05]  /*af30*/  BRA `(.L_x_199) ;  /* 0xffffff88006c7947 */ /* 0x000fea000383ffff */
.L_x_66:
[----:B------:R-:W-:-:S07]  /*af40*/  MOV R0, UR4 ;  /* 0x0000000400007c02 */ /* 0x000fce0008000f00 */
.L_x_200:
[----:B--2---:R2:W3:Y:S02]  /*af50*/  SYNCS.PHASECHK.TRANS64.TRYWAIT P0, [R0+URZ+0x160], R3 ;  /* 0x00016003000075a7 */ /* 0x0044e400080011ff */
[----:B---3--:R-:W-:Y:S05]  /*af60*/  @!P0 NANOSLEEP.SYNCS 0x989680 ;  /* 0x009896800000895d */ /* 0x008fea0003900000 */
[----:B------:R-:W3:Y:S02]  /*af70*/  @!P0 SYNCS.PHASECHK.TRANS64 P0, [R0+URZ+0x160], R3 ;  /* 0x00016003000085a7 */ /* 0x000ee400080010ff */
[----:B---3--:R-:W-:Y:S05]  /*af80*/  @!P0 BRA `(.L_x_200) ;  /* 0xfffffffc00f08947 */ /* 0x008fea000383ffff */
[----:B------:R-:W-:Y:S05]  /*af90*/  BRA `(.L_x_65) ;  /* 0xffffff8800c07947 */ /* 0x000fea000383ffff */
.L_x_75:
[----:B--2---:R-:W-:-:S04]  /*afa0*/  MOV R0, UR5 ;  /* 0x0000000500007c02 */ /* 0x004fc80008000f00 */
[----:B------:R2:W3:Y:S03]  /*afb0*/  SYNCS.PHASECHK.TRANS64.TRYWAIT P0, [R0+URZ+0x8], R7 ;  /* 0x00000807000075a7 */ /* 0x0004e600080011ff */
[----:B---3--:R-:W-:Y:S05]  /*afc0*/  @!P0 NANOSLEEP.SYNCS 0x989680 ;  /* 0x009896800000895d */ /* 0x008fea0003900000 */
[----:B------:R-:W3:Y:S02]  /*afd0*/  @!P0 SYNCS.PHASECHK.TRANS64 P0, [R0+URZ+0x8], R7 ;  /* 0x00000807000085a7 */ /* 0x000ee400080010ff */
[----:B---3--:R-:W-:Y:S05]  /*afe0*/  @!P0 BRA `(.L_x_75) ;  /* 0xfffffffc00ec8947 */ /* 0x008fea000383ffff */
[----:B------:R-:W-:Y:S05]  /*aff0*/  BRA `(.L_x_74) ;  /* 0xffffff8c00787947 */ /* 0x000fea000383ffff */
.L_x_77:
[----:B------:R-:W-:Y:S01]  /*b000*/  BSSY B0, `(.L_x_201) ;  /* 0x0000006000007945 */ /* 0x000fe20003800000 */
[----:B------:R-:W-:-:S07]  /*b010*/  MOV R15, 0xffffffff ;  /* 0xffffffff000f7802 */ /* 0x000fce0000000f00 */
[----:B-12--5:R-:W-:Y:S05]  /*b020*/  WARPSYNC.COLLECTIVE R15, `(.L_x_202) ;  /* 0x000000000f0c7348 */ /* 0x026fea0003c00000 */
[----:B------:R-:W-:Y:S02]  /*b030*/  ELECT P6, UR79, PT ;  /* 0x00000000004f782f */ /* 0x000fe400038c0000 */
[----:B------:R-:W-:Y:S01]  /*b040*/  MOV R14, UR79 ;  /* 0x0000004f000e7c02 */ /* 0x000fe20008000f00 */
[----:B-12--5:R-:W-:Y:S10]  /*b050*/  ENDCOLLECTIVE ;  /* 0x000000000000791b */ /* 0x026ff40003800000 */
.L_x_202:
[----:B------:R-:W-:Y:S05]  /*b060*/  BSYNC B0 ;  /* 0x0000000000007941 */ /* 0x000fea0003800000 */
.L_x_201:
[----:B------:R-:W-:Y:S01]  /*b070*/  PLOP3.LUT P0, PT, P6, PT, PT, 0x80, 0x8 ;  /* 0x000000000008781c */ /* 0x000fe2000370f070 */
[----:B------:R-:W-:-:S12]  /*b080*/  BRA `(.L_x_203) ;  /* 0xffffff8c00a47947 */ /* 0x000fd8000383ffff */
.L_x_79:
[----:B--2---:R-:W-:-:S04]  /*b090*/  MOV R0, UR5 ;  /* 0x0000000500007c02 */ /* 0x004fc80008000f00 */
[----:B------:R2:W3:Y:S03]  /*b0a0*/  SYNCS.PHASECHK.TRANS64.TRYWAIT P0, [R0+URZ+0x8], R5 ;  /* 0x00000805000075a7 */ /* 0x0004e600080011ff */
[----:B---3--:R-:W-:Y:S05]  /*b0b0*/  @!P0 NANOSLEEP.SYNCS 0x989680 ;  /* 0x009896800000895d */ /* 0x008fea0003900000 */
[----:B------:R-:W3:Y:S02]  /*b0c0*/  @!P0 SYNCS.PHASECHK.TRANS64 P0, [R0+URZ+0x8], R5 ;  /* 0x00000805000085a7 */ /* 0x000ee400080010ff */
[----:B---3--:R-:W-:Y:S05]  /*b0d0*/  @!P0 BRA `(.L_x_79) ;  /* 0xfffffffc00ec8947 */ /* 0x008fea000383ffff */
[----:B------:R-:W-:Y:S05]  /*b0e0*/  BRA `(.L_x_78) ;  /* 0xffffff8c00a87947 */ /* 0x000fea000383ffff */
.L_x_80:
[----:B-1----:R1:W2:Y:S02]  /*b0f0*/  SYNCS.PHASECHK.TRANS64.TRYWAIT P0, [R0+URZ+0x150], R5 ;  /* 0x00015005000075a7 */ /* 0x0022a400080011ff */
[----:B--2---:R-:W-:Y:S05]  /*b100*/  @!P0 NANOSLEEP.SYNCS 0x989680 ;  /* 0x009896800000895d */ /* 0x004fea0003900000 */
[----:B------:R-:W2:Y:S02]  /*b110*/  @!P0 SYNCS.PHASECHK.TRANS64 P0, [R0+URZ+0x150], R5 ;  /* 0x00015005000085a7 */ /* 0x000ea400080010ff */
[----:B--2---:R-:W-:Y:S05]  /*b120*/  @!P0 BRA `(.L_x_80) ;  /* 0xfffffffc00f08947 */ /* 0x004fea000383ffff */
[----:B------:R-:W-:Y:S05]  /*b130*/  BRA `(.L_x_204) ;  /* 0xffffff9000847947 */ /* 0x000fea000383ffff */
.L_x_82:
[----:B------:R-:W-:-:S07]  /*b140*/  MOV R0, UR23 ;  /* 0x0000001700007c02 */ /* 0x000fce0008000f00 */
.L_x_205:
[----:B-1----:R1:W2:Y:S02]  /*b150*/  SYNCS.PHASECHK.TRANS64.TRYWAIT P0, [R0+URZ+0x190], R5 ;  /* 0x00019005000075a7 */ /* 0x0022a400080011ff */
[----:B--2---:R-:W-:Y:S05]  /*b160*/  @!P0 NANOSLEEP.SYNCS 0x989680 ;  /* 0x009896800000895d */ /* 0x004fea0003900000 */
[----:B------:R-:W2:Y:S02]  /*b170*/  @!P0 SYNCS.PHASECHK.TRANS64 P0, [R0+URZ+0x190], R5 ;  /* 0x00019005000085a7 */ /* 0x000ea400080010ff */
[----:B--2---:R-:W-:Y:S05]  /*b180*/  @!P0 BRA `(.L_x_205) ;  /* 0xfffffffc00f08947 */ /* 0x004fea000383ffff */
[----:B------:R-:W-:Y:S05]  /*b190*/  BRA `(.L_x_206) ;  /* 0xffffff9000d07947 */ /* 0x000fea000383ffff */
.L_x_85:
[----:B------:R-:W-:Y:S07]  /*b1a0*/  MOV R0, UR5 ;  /* 0x0000000500007c02 */ /* 0x000fee0008000f00 */
.L_x_207:
[----:B-1----:R1:W2:Y:S02]  /*b1b0*/  SYNCS.PHASECHK.TRANS64.TRYWAIT P0, [R0+URZ], R5 ;  /* 0x00000005000075a7 */ /* 0x0022a400080011ff */
[----:B--2---:R-:W-:Y:S05]  /*b1c0*/  @!P0 NANOSLEEP.SYNCS 0x989680 ;  /* 0x009896800000895d */ /* 0x004fea0003900000 */
[----:B------:R-:W2:Y:S02]  /*b1d0*/  @!P0 SYNCS.PHASECHK.TRANS64 P0, [R0+URZ], R5 ;  /* 0x00000005000085a7 */ /* 0x000ea400080010ff */
[----:B--2---:R-:W-:Y:S05]  /*b1e0*/  @!P0 BRA `(.L_x_207) ;  /* 0xfffffffc00f08947 */ /* 0x004fea000383ffff */
[----:B------:R-:W-:Y:S05]  /*b1f0*/  BRA `(.L_x_84) ;  /* 0xffffff9000e47947 */ /* 0x000fea000383ffff */
.L_x_89:
[----:B-1----:R-:W-:-:S07]  /*b200*/  MOV R0, UR4 ;  /* 0x0000000400007c02 */ /* 0x002fce0008000f00 */
.L_x_208:
[----:B-1----:R1:W2:Y:S02]  /*b210*/  SYNCS.PHASECHK.TRANS64.TRYWAIT P0, [R0+URZ], R3 ;  /* 0x00000003000075a7 */ /* 0x0022a400080011ff */
[----:B--2---:R-:W-:Y:S05]  /*b220*/  @!P0 NANOSLEEP.SYNCS 0x989680 ;  /* 0x009896800000895d */ /* 0x004fea0003900000 */
[----:B------:R-:W2:Y:S02]  /*b230*/  @!P0 SYNCS.PHASECHK.TRANS64 P0, [R0+URZ], R3 ;  /* 0x00000003000085a7 */ /* 0x000ea400080010ff */
[----:B--2---:R-:W-:Y:S05]  /*b240*/  @!P0 BRA `(.L_x_208) ;  /* 0xfffffffc00f08947 */ /* 0x004fea000383ffff */
[----:B------:R-:W-:Y:S05]  /*b250*/  BRA `(.L_x_209) ;  /* 0xffffff9400b07947 */ /* 0x000fea000383ffff */
.L_x_90:
[----:B------:R-:W-:-:S07]  /*b260*/  MOV R0, UR5 ;  /* 0x0000000500007c02 */ /* 0x000fce0008000f00 */
.L_x_210:
[----:B-1----:R1:W2:Y:S02]  /*b270*/  SYNCS.PHASECHK.TRANS64.TRYWAIT P0, [R0+URZ], R3 ;  /* 0x00000003000075a7 */ /* 0x0022a400080011ff */
[----:B--2---:R-:W-:Y:S05]  /*b280*/  @!P0 NANOSLEEP.SYNCS 0x989680 ;  /* 0x009896800000895d */ /* 0x004fea0003900000 */
[----:B------:R-:W2:Y:S02]  /*b290*/  @!P0 SYNCS.PHASECHK.TRANS64 P0, [R0+URZ], R3 ;  /* 0x00000003000085a7 */ /* 0x000ea400080010ff */
[----:B--2---:R-:W-:Y:S05]  /*b2a0*/  @!P0 BRA `(.L_x_210) ;  /* 0xfffffffc00f08947 */ /* 0x004fea000383ffff */
[----:B------:R-:W-:Y:S05]  /*b2b0*/  BRA `(.L_x_211) ;  /* 0xffffff9400bc7947 */ /* 0x000fea000383ffff */
.L_x_91:
[----:B------:R-:W-:-:S07]  /*b2c0*/  MOV R0, UR5 ;  /* 0x0000000500007c02 */ /* 0x000fce0008000f00 */
.L_x_212:
[----:B-1----:R1:W2:Y:S02]  /*b2d0*/  SYNCS.PHASECHK.TRANS64.TRYWAIT P0, [R0+URZ], R3 ;  /* 0x00000003000075a7 */ /* 0x0022a400080011ff */
[----:B--2---:R-:W-:Y:S05]  /*b2e0*/  @!P0 NANOSLEEP.SYNCS 0x989680 ;  /* 0x009896800000895d */ /* 0x004fea0003900000 */
[----:B------:R-:W2:Y:S02]  /*b2f0*/  @!P0 SYNCS.PHASECHK.TRANS64 P0, [R0+URZ], R3 ;  /* 0x00000003000085a7 */ /* 0x000ea400080010ff */
[----:B--2---:R-:W-:Y:S05]  /*b300*/  @!P0 BRA `(.L_x_212) ;  /* 0xfffffffc00f08947 */ /* 0x004fea000383ffff */
[----:B------:R-:W-:Y:S05]  /*b310*/  BRA `(.L_x_213) ;  /* 0xffffff9400c87947 */ /* 0x000fea000383ffff */
.L_x_94:
[----:B------:R-:W-:-:S07]  /*b320*/  MOV R0, UR17 ;  /* 0x0000001100007c02 */ /* 0x000fce0008000f00 */
.L_x_214:
[----:B-1----:R1:W2:Y:S02]  /*b330*/  SYNCS.PHASECHK.TRANS64.TRYWAIT P1, [R0+URZ+0x1d0], R3 ;  /* 0x0001d003000075a7 */ /* 0x0022a400080211ff */
[----:B--2---:R-:W-:Y:S05]  /*b340*/  @!P1 NANOSLEEP.SYNCS 0x989680 ;  /* 0x009896800000995d */ /* 0x004fea0003900000 */
[----:B------:R-:W2:Y:S02]  /*b350*/  @!P1 SYNCS.PHASECHK.TRANS64 P1, [R0+URZ+0x1d0], R3 ;  /* 0x0001d003000095a7 */ /* 0x000ea400080210ff */
[----:B--2---:R-:W-:Y:S05]  /*b360*/  @!P1 BRA `(.L_x_214) ;  /* 0xfffffffc00f09947 */ /* 0x004fea000383ffff */
[----:B------:R-:W-:Y:S05]  /*b370*/  BRA `(.L_x_215) ;  /* 0xffffff9800147947 */ /* 0x000fea000383ffff */
.L_x_99:
[----:B--2---:R2:W3:Y:S02]  /*b380*/  SYNCS.PHASECHK.TRANS64.TRYWAIT P0, [R12+URZ+0x150], R9 ;  /* 0x000150090c0075a7 */ /* 0x0044e400080011ff */
[----:B---3--:R-:W-:Y:S05]  /*b390*/  @!P0 NANOSLEEP.SYNCS 0x989680 ;  /* 0x009896800000895d */ /* 0x008fea0003900000 */
[----:B------:R-:W3:Y:S02]  /*b3a0*/  @!P0 SYNCS.PHASECHK.TRANS64 P0, [R12+URZ+0x150], R9 ;  /* 0x000150090c0085a7 */ /* 0x000ee400080010ff */
[----:B---3--:R-:W-:Y:S05]  /*b3b0*/  @!P0 BRA `(.L_x_99) ;  /* 0xfffffffc00f08947 */ /* 0x008fea000383ffff */
[----:B------:R-:W-:Y:S05]  /*b3c0*/  BRA `(.L_x_216) ;  /* 0xffffff9c004c7947 */ /* 0x000fea000383ffff */
.L_x_102:
[----:B------:R-:W-:Y:S07]  /*b3d0*/  MOV R0, UR21 ;  /* 0x0000001500007c02 */ /* 0x000fee0008000f00 */
.L_x_217:
[----:B--2---:R2:W3:Y:S02]  /*b3e0*/  SYNCS.PHASECHK.TRANS64.TRYWAIT P2, [R0+URZ+0x148], R11 ;  /* 0x0001480b000075a7 */ /* 0x0044e400080411ff */
[----:B---3--:R-:W-:Y:S05]  /*b3f0*/  @!P2 NANOSLEEP.SYNCS 0x989680 ;  /* 0x009896800000a95d */ /* 0x008fea0003900000 */
[----:B------:R-:W3:Y:S02]  /*b400*/  @!P2 SYNCS.PHASECHK.TRANS64 P2, [R0+URZ+0x148], R11 ;  /* 0x0001480b0000a5a7 */ /* 0x000ee400080410ff */
[----:B---3--:R-:W-:Y:S05]  /*b410*/  @!P2 BRA `(.L_x_217) ;  /* 0xfffffffc00f0a947 */ /* 0x008fea000383ffff */
[----:B------:R-:W-:Y:S05]  /*b420*/  BRA `(.L_x_101) ;  /* 0xffffffa000b47947 */ /* 0x000fea000383ffff */
.L_x_105:
[----:B--2---:R-:W-:Y:S07]  /*b430*/  MOV R0, UR21 ;  /* 0x0000001500007c02 */ /* 0x004fee0008000f00 */
.L_x_218:
[----:B--2---:R2:W3:Y:S02]  /*b440*/  SYNCS.PHASECHK.TRANS64.TRYWAIT P0, [R0+URZ+0x120], R9 ;  /* 0x00012009000075a7 */ /* 0x0044e400080011ff */
[----:B---3--:R-:W-:Y:S05]  /*b450*/  @!P0 NANOSLEEP.SYNCS 0x989680 ;  /* 0x009896800000895d */ /* 0x008fea0003900000 */
[----:B------:R-:W3:Y:S02]  /*b460*/  @!P0 SYNCS.PHASECHK.TRANS64 P0, [R0+URZ+0x120], R9 ;  /* 0x00012009000085a7 */ /* 0x000ee400080010ff */
[----:B---3--:R-:W-:Y:S05]  /*b470*/  @!P0 BRA `(.L_x_218) ;  /* 0xfffffffc00f08947 */ /* 0x008fea000383ffff */
[----:B------:R-:W-:Y:S05]  /*b480*/  BRA `(.L_x_219) ;  /* 0xffffffa400107947 */ /* 0x000fea000383ffff */
.L_x_106:
[----:B------:R-:W-:Y:S07]  /*b490*/  MOV R0, UR21 ;  /* 0x0000001500007c02 */ /* 0x000fee0008000f00 */
.L_x_220:
[----:B--2---:R2:W3:Y:S02]  /*b4a0*/  SYNCS.PHASECHK.TRANS64.TRYWAIT P0, [R0+URZ+0x128], R9 ;  /* 0x00012809000075a7 */ /* 0x0044e400080011ff */
[----:B---3--:R-:W-:Y:S05]  /*b4b0*/  @!P0 NANOSLEEP.SYNCS 0x989680 ;  /* 0x009896800000895d */ /* 0x008fea0003900000 */
[----:B------:R-:W3:Y:S02]  /*b4c0*/  @!P0 SYNCS.PHASECHK.TRANS64 P0, [R0+URZ+0x128], R9 ;  /* 0x00012809000085a7 */ /* 0x000ee400080010ff */
[----:B---3--:R-:W-:Y:S05]  /*b4d0*/  @!P0 BRA `(.L_x_220) ;  /* 0xfffffffc00f08947 */ /* 0x008fea000383ffff */
[----:B------:R-:W-:Y:S05]  /*b4e0*/  BRA `(.L_x_221) ;  /* 0xffffffa400687947 */ /* 0x000fea000383ffff */
.L_x_107:
[----:B------:R-:W-:Y:S07]  /*b4f0*/  MOV R0, UR21 ;  /* 0x0000001500007c02 */ /* 0x000fee0008000f00 */
.L_x_222:
[----:B--2---:R2:W3:Y:S02]  /*b500*/  SYNCS.PHASECHK.TRANS64.TRYWAIT P0, [R0+URZ+0x130], R9 ;  /* 0x00013009000075a7 */ /* 0x0044e400080011ff */
[----:B---3--:R-:W-:Y:S05]  /*b510*/  @!P0 NANOSLEEP.SYNCS 0x989680 ;  /* 0x009896800000895d */ /* 0x008fea0003900000 */
[----:B------:R-:W3:Y:S02]  /*b520*/  @!P0 SYNCS.PHASECHK.TRANS64 P0, [R0+URZ+0x130], R9 ;  /* 0x00013009000085a7 */ /* 0x000ee400080010ff */
[----:B---3--:R-:W-:Y:S05]  /*b530*/  @!P0 BRA `(.L_x_222) ;  /* 0xfffffffc00f08947 */ /* 0x008fea000383ffff */
[----:B------:R-:W-:Y:S05]  /*b540*/  BRA `(.L_x_223) ;  /* 0xffffffa400c47947 */ /* 0x000fea000383ffff */
.L_x_108:
[----:B------:R-:W-:Y:S07]  /*b550*/  MOV R0, UR21 ;  /* 0x0000001500007c02 */ /* 0x000fee0008000f00 */
.L_x_224:
[----:B--2---:R2:W3:Y:S02]  /*b560*/  SYNCS.PHASECHK.TRANS64.TRYWAIT P0, [R0+URZ+0x138], R9 ;  /* 0x00013809000075a7 */ /* 0x0044e400080011ff */
[----:B---3--:R-:W-:Y:S05]  /*b570*/  @!P0 NANOSLEEP.SYNCS 0x989680 ;  /* 0x009896800000895d */ /* 0x008fea0003900000 */
[----:B------:R-:W3:Y:S02]  /*b580*/  @!P0 SYNCS.PHASECHK.TRANS64 P0, [R0+URZ+0x138], R9 ;  /* 0x00013809000085a7 */ /* 0x000ee400080010ff */
[----:B---3--:R-:W-:Y:S05]  /*b590*/  @!P0 BRA `(.L_x_224) ;  /* 0xfffffffc00f08947 */ /* 0x008fea000383ffff */
[----:B------:R-:W-:Y:S05]  /*b5a0*/  BRA `(.L_x_225) ;  /* 0xffffffa800207947 */ /* 0x000fea000383ffff */
.L_x_110:
[----:B------:R-:W-:-:S07]  /*b5b0*/  MOV R0, UR21 ;  /* 0x0000001500007c02 */ /* 0x000fce0008000f00 */
.L_x_226:
[----:B--2---:R2:W4:Y:S02]  /*b5c0*/  SYNCS.PHASECHK.TRANS64.TRYWAIT P0, [R0+URZ+0x120], R3 ;  /* 0x00012003000075a7 */ /* 0x00452400080011ff */
[----:B----4-:R-:W-:Y:S05]  /*b5d0*/  @!P0 NANOSLEEP.SYNCS 0x989680 ;  /* 0x009896800000895d */ /* 0x010fea0003900000 */
[----:B------:R-:W4:Y:S02]  /*b5e0*/  @!P0 SYNCS.PHASECHK.TRANS64 P0, [R0+URZ+0x120], R3 ;  /* 0x00012003000085a7 */ /* 0x000f2400080010ff */
[----:B----4-:R-:W-:Y:S05]  /*b5f0*/  @!P0 BRA `(.L_x_226) ;  /* 0xfffffffc00f08947 */ /* 0x010fea000383ffff */
[----:B------:R-:W-:Y:S05]  /*b600*/  BRA `(.L_x_227) ;  /* 0xffffffa800b07947 */ /* 0x000fea000383ffff */
.L_x_111:
[----:B--2---:R-:W-:-:S07]  /*b610*/  MOV R0, UR21 ;  /* 0x0000001500007c02 */ /* 0x004fce0008000f00 */
.L_x_228:
[----:B--2---:R2:W4:Y:S02]  /*b620*/  SYNCS.PHASECHK.TRANS64.TRYWAIT P0, [R0+URZ+0x128], R3 ;  /* 0x00012803000075a7 */ /* 0x00452400080011ff */
[----:B----4-:R-:W-:Y:S05]  /*b630*/  @!P0 NANOSLEEP.SYNCS 0x989680 ;  /* 0x009896800000895d */ /* 0x010fea0003900000 */
[----:B------:R-:W4:Y:S02]  /*b640*/  @!P0 SYNCS.PHASECHK.TRANS64 P0, [R0+URZ+0x128], R3 ;  /* 0x00012803000085a7 */ /* 0x000f2400080010ff */
[----:B----4-:R-:W-:Y:S05]  /*b650*/  @!P0 BRA `(.L_x_228) ;  /* 0xfffffffc00f08947 */ /* 0x010fea000383ffff */
[----:B------:R-:W-:Y:S05]  /*b660*/  BRA `(.L_x_229) ;  /* 0xffffffa800a07947 */ /* 0x000fea000383ffff */
.L_x_112:
[----:B--2---:R-:W-:-:S07]  /*b670*/  MOV R0, UR21 ;  /* 0x0000001500007c02 */ /* 0x004fce0008000f00 */
.L_x_230:
[----:B--2---:R2:W4:Y:S02]  /*b680*/  SYNCS.PHASECHK.TRANS64.TRYWAIT P0, [R0+URZ+0x130], R3 ;  /* 0x00013003000075a7 */ /* 0x00452400080011ff */
[----:B----4-:R-:W-:Y:S05]  /*b690*/  @!P0 NANOSLEEP.SYNCS 0x989680 ;  /* 0x009896800000895d */ /* 0x010fea0003900000 */
[----:B------:R-:W4:Y:S02]  /*b6a0*/  @!P0 SYNCS.PHASECHK.TRANS64 P0, [R0+URZ+0x130], R3 ;  /* 0x00013003000085a7 */ /* 0x000f2400080010ff */
[----:B----4-:R-:W-:Y:S05]  /*b6b0*/  @!P0 BRA `(.L_x_230) ;  /* 0xfffffffc00f08947 */ /* 0x010fea000383ffff */
[----:B------:R-:W-:Y:S05]  /*b6c0*/  BRA `(.L_x_231) ;  /* 0xffffffa800907947 */ /* 0x000fea000383ffff */
.L_x_114:
[----:B--2---:R2:W3:Y:S02]  /*b6d0*/  SYNCS.PHASECHK.TRANS64.TRYWAIT P0, [R3+URZ+0x150], R0 ;  /* 0x00015000030075a7 */ /* 0x0044e400080011ff */
[----:B---3--:R-:W-:Y:S05]  /*b6e0*/  @!P0 NANOSLEEP.SYNCS 0x989680 ;  /* 0x009896800000895d */ /* 0x008fea0003900000 */
[----:B------:R-:W3:Y:S02]  /*b6f0*/  @!P0 SYNCS.PHASECHK.TRANS64 P0, [R3+URZ+0x150], R0 ;  /* 0x00015000030085a7 */ /* 0x000ee400080010ff */
[----:B---3--:R-:W-:Y:S05]  /*b700*/  @!P0 BRA `(.L_x_114) ;  /* 0xfffffffc00f08947 */ /* 0x008fea000383ffff */
[----:B------:R-:W-:Y:S05]  /*b710*/  BRA `(.L_x_232) ;  /* 0xffffffac00687947 */ /* 0x000fea000383ffff */
.L_x_125:
[----:B-1----:R-:W-:Y:S04]  /*b720*/  MOV R2, UR43 ;  /* 0x0000002b00027c02 */ /* 0x002fe80008000f00 */
[----:B------:R1:W2:Y:S03]  /*b730*/  SYNCS.PHASECHK.TRANS64.TRYWAIT P0, [R2+URZ+0x100], R3 ;  /* 0x00010003020075a7 */ /* 0x0002a600080011ff */
[----:B--2---:R-:W-:Y:S05]  /*b740*/  @!P0 NANOSLEEP.SYNCS 0x989680 ;  /* 0x009896800000895d */ /* 0x004fea0003900000 */
[----:B------:R-:W2:Y:S02]  /*b750*/  @!P0 SYNCS.PHASECHK.TRANS64 P0, [R2+URZ+0x100], R3 ;  /* 0x00010003020085a7 */ /* 0x000ea400080010ff */
[----:B--2---:R-:W-:Y:S05]  /*b760*/  @!P0 BRA `(.L_x_125) ;  /* 0xfffffffc00ec8947 */ /* 0x004fea000383ffff */
[----:B------:R-:W-:Y:S05]  /*b770*/  BRA `(.L_x_124) ;  /* 0xffffffb800bc7947 */ /* 0x000fea000383ffff */
.L_x_127:
[----:B-1----:R1:W3:Y:S02]  /*b780*/  SYNCS.PHASECHK.TRANS64.TRYWAIT P1, [R101+URZ+0x170], R0 ;  /* 0x00017000650075a7 */ /* 0x0022e400080211ff */
[----:B---3--:R-:W-:Y:S05]  /*b790*/  @!P1 NANOSLEEP.SYNCS 0x989680 ;  /* 0x009896800000995d */ /* 0x008fea0003900000 */
[----:B------:R-:W3:Y:S02]  /*b7a0*/  @!P1 SYNCS.PHASECHK.TRANS64 P1, [R101+URZ+0x170], R0 ;  /* 0x00017000650095a7 */ /* 0x000ee400080210ff */
[----:B---3--:R-:W-:Y:S05]  /*b7b0*/  @!P1 BRA `(.L_x_127) ;  /* 0xfffffffc00f09947 */ /* 0x008fea000383ffff */
[----:B------:R-:W-:Y:S05]  /*b7c0*/  BRA `(.L_x_126) ;  /* 0xffffffb800e47947 */ /* 0x000fea000383ffff */
.L_x_136:
[----:B---3--:R3:W4:Y:S02]  /*b7d0*/  SYNCS.PHASECHK.TRANS64.TRYWAIT P0, [R3+URZ+0x100], R0 ;  /* 0x00010000030075a7 */ /* 0x00872400080011ff */
[----:B----4-:R-:W-:Y:S05]  /*b7e0*/  @!P0 NANOSLEEP.SYNCS 0x989680 ;  /* 0x009896800000895d */ /* 0x010fea0003900000 */
[----:B------:R-:W4:Y:S02]  /*b7f0*/  @!P0 SYNCS.PHASECHK.TRANS64 P0, [R3+URZ+0x100], R0 ;  /* 0x00010000030085a7 */ /* 0x000f2400080010ff */
[----:B----4-:R-:W-:Y:S05]  /*b800*/  @!P0 BRA `(.L_x_136) ;  /* 0xfffffffc00f08947 */ /* 0x010fea000383ffff */
[----:B------:R-:W-:Y:S05]  /*b810*/  BRA `(.L_x_135) ;  /* 0xffffffc400d07947 */ /* 0x000fea000383ffff */
.L_x_144:
[----:B-1----:R1:W4:Y:S02]  /*b820*/  SYNCS.PHASECHK.TRANS64.TRYWAIT P0, [R62+URZ+0x100], R5 ;  /* 0x000100053e0075a7 */ /* 0x00232400080011ff */
[----:B----4-:R-:W-:Y:S05]  /*b830*/  @!P0 NANOSLEEP.SYNCS 0x989680 ;  /* 0x009896800000895d */ /* 0x010fea0003900000 */
[----:B------:R-:W4:Y:S02]  /*b840*/  @!P0 SYNCS.PHASECHK.TRANS64 P0, [R62+URZ+0x100], R5 ;  /* 0x000100053e0085a7 */ /* 0x000f2400080010ff */
[----:B----4-:R-:W-:Y:S05]  /*b850*/  @!P0 BRA `(.L_x_144) ;  /* 0xfffffffc00f08947 */ /* 0x010fea000383ffff */
[----:B------:R-:W-:Y:S05]  /*b860*/  BRA `(.L_x_143) ;  /* 0xffffffd000e47947 */ /* 0x000fea000383ffff */
.L_x_152:
[----:B-1----:R1:W4:Y:S02]  /*b870*/  SYNCS.PHASECHK.TRANS64.TRYWAIT P0, [R62+URZ+0x100], R5 ;  /* 0x000100053e0075a7 */ /* 0x00232400080011ff */
[----:B----4-:R-:W-:Y:S05]  /*b880*/  @!P0 NANOSLEEP.SYNCS 0x989680 ;  /* 0x009896800000895d */ /* 0x010fea0003900000 */
[----:B------:R-:W4:Y:S02]  /*b890*/  @!P0 SYNCS.PHASECHK.TRANS64 P0, [R62+URZ+0x100], R5 ;  /* 0x000100053e0085a7 */ /* 0x000f2400080010ff */
[----:B----4-:R-:W-:Y:S05]  /*b8a0*/  @!P0 BRA `(.L_x_152) ;  /* 0xfffffffc00f08947 */ /* 0x010fea000383ffff */
[----:B------:R-:W-:Y:S05]  /*b8b0*/  BRA `(.L_x_151) ;  /* 0xffffffdc00f47947 */ /* 0x000fea000383ffff */
        .weak           $__internal_0_$__cuda_sm10x_tcgen05_guardrail_trap_col_being_dealloced_not_returned_by_alloc
        .type           $__internal_0_$__cuda_sm10x_tcgen05_guardrail_trap_col_being_dealloced_not_returned_by_alloc,@function
        .size           $__internal_0_$__cuda_sm10x_tcgen05_guardrail_trap_col_being_dealloced_not_returned_by_alloc,($__internal_1_$__cuda_sm10x_tcgen05_guardrail_trap_phase_invalid_during_alloc - $__internal_0_$__cuda_sm10x_tcgen05_guardrail_trap_col_being_dealloced_not_returned_by_alloc)
$__internal_0_$__cuda_sm10x_tcgen05_guardrail_trap_col_being_dealloced_not_returned_by_alloc:
[----:B------:R-:W-:Y:S05]  /*b8c0*/  BPT.TRAP 0x1 ;  /* 0x000000040000795c */ /* 0x000fea0000300000 */
[----:B------:R-:W-:-:S04]  /*b8d0*/  HFMA2 R3, -RZ, RZ, 0, 0 ;  /* 0x00000000ff037431 */ /* 0x000fc800000001ff */
[----:B------:R-:W-:Y:S05]  /*b8e0*/  RET.REL.NODEC R2 `(_ZN7cutlass13device_kernelINS_4gemm6kernel13GemmUniversalIN4cute5tupleIJiiiiEEENS1_10collective13CollectiveMmaINS1_35MainloopSm100TmaUmmaWarpSpecializedILi16ELi2ELi4ENS5_IJNS4_1CILi4EEENSA_ILi2EEENSA_ILi1EEEEEEEENS5_IJNSA_ILi128EEENSA_ILi256EEENSA_ILi32EEEEEENS_10bfloat16_tENS5_IJlSD_lEEESK_SL_NS4_8TiledMMAINS4_8MMA_AtomIJNS4_26SM100_MMA_F16BF16_2x1SM_SSISK_SK_fLi128ELi256ELNS4_4UMMA5MajorE0ELSQ_0ELNSP_7ScaleInE0ELSR_0EEEEEENS4_6LayoutINS5_IJSD_SD_SD_EEENS5_IJNSA_ILi0EEESW_SW_EEEEENS5_IJNS4_10UnderscoreESZ_SZ_EEEEENS4_28SM100_TMA_2SM_LOAD_MULTICASTENS4_14ComposedLayoutINS4_7SwizzleILi2ELi4ELi3EEENS4_18smem_ptr_flag_bitsILi16EEENSU_INS5_IJNSA_ILi8EEESI_EEENS5_IJSI_SD_EEEEEEEvNS4_8identityES12_S1C_vS1D_EENS_8epilogue10collective18CollectiveEpilogueINS1F_23Sm100TmaWarpSpecializedILi4ELi2ELi32ELb1ELb0EEEJNS5_IJNSA_ILi64EEESH_SI_EEENS5_IJNSU_IS1K_SD_EENSU_INS5_IJSI_SC_EEENS5_IJSD_SG_EEEEEEEESK_SL_SK_SL_NS1F_6fusion15FusionCallbacksIS1J_NS1R_17LinearCombinationISK_fSK_fLNS_15FloatRoundStyleE2EEES1L_S1Q_JEEENS4_5SM1004TMEM4LOAD26SM100_TMEM_LOAD_32dp32b32xENS4_13SM90_TMA_LOADES1C_NS4_39AutoVectorizingCopyWithAssumedAlignmentILi128EEENS4_14SM90_TMA_STOREES1C_S23_S23_EEEvvEEEEvNT_6ParamsE) ;  /* 0xffffff4402c47950 */ /* 0x000fea0003c3ffff */
        .weak           $__internal_1_$__cuda_sm10x_tcgen05_guardrail_trap_phase_invalid_during_alloc
        .type           $__internal_1_$__cuda_sm10x_tcgen05_guardrail_trap_phase_invalid_during_alloc,@function
        .size           $__internal_1_$__cuda_sm10x_tcgen05_guardrail_trap_phase_invalid_during_alloc,($__internal_2_$__cuda_sm10x_tcgen05_guardrail_trap_unallocated_columns_being_dealloced - $__internal_1_$__cuda_sm10x_tcgen05_guardrail_trap_phase_invalid_during_alloc)
$__internal_1_$__cuda_sm10x_tcgen05_guardrail_trap_phase_invalid_during_alloc:
[----:B------:R-:W-:Y:S05]  /*b8f0*/  BPT.TRAP 0x1 ;  /* 0x000000040000795c */ /* 0x000fea0000300000 */
[----:B------:R-:W-:-:S04]  /*b900*/  MOV R5, 0x0 ;  /* 0x0000000000057802 */ /* 0x000fc80000000f00 */
[----:B------:R-:W-:Y:S05]  /*b910*/  RET.REL.NODEC R4 `(_ZN7cutlass13device_kernelINS_4gemm6kernel13GemmUniversalIN4cute5tupleIJiiiiEEENS1_10collective13CollectiveMmaINS1_35MainloopSm100TmaUmmaWarpSpecializedILi16ELi2ELi4ENS5_IJNS4_1CILi4EEENSA_ILi2EEENSA_ILi1EEEEEEEENS5_IJNSA_ILi128EEENSA_ILi256EEENSA_ILi32EEEEEENS_10bfloat16_tENS5_IJlSD_lEEESK_SL_NS4_8TiledMMAINS4_8MMA_AtomIJNS4_26SM100_MMA_F16BF16_2x1SM_SSISK_SK_fLi128ELi256ELNS4_4UMMA5MajorE0ELSQ_0ELNSP_7ScaleInE0ELSR_0EEEEEENS4_6LayoutINS5_IJSD_SD_SD_EEENS5_IJNSA_ILi0EEESW_SW_EEEEENS5_IJNS4_10UnderscoreESZ_SZ_EEEEENS4_28SM100_TMA_2SM_LOAD_MULTICASTENS4_14ComposedLayoutINS4_7SwizzleILi2ELi4ELi3EEENS4_18smem_ptr_flag_bitsILi16EEENSU_INS5_IJNSA_ILi8EEESI_EEENS5_IJSI_SD_EEEEEEEvNS4_8identityES12_S1C_vS1D_EENS_8epilogue10collective18CollectiveEpilogueINS1F_23Sm100TmaWarpSpecializedILi4ELi2ELi32ELb1ELb0EEEJNS5_IJNSA_ILi64EEESH_SI_EEENS5_IJNSU_IS1K_SD_EENSU_INS5_IJSI_SC_EEENS5_IJSD_SG_EEEEEEEESK_SL_SK_SL_NS1F_6fusion15FusionCallbacksIS1J_NS1R_17LinearCombinationISK_fSK_fLNS_15FloatRoundStyleE2EEES1L_S1Q_JEEENS4_5SM1004TMEM4LOAD26SM100_TMEM_LOAD_32dp32b32xENS4_13SM90_TMA_LOADES1C_NS4_39AutoVectorizingCopyWithAssumedAlignmentILi128EEENS4_14SM90_TMA_STOREES1C_S23_S23_EEEvvEEEEvNT_6ParamsE) ;  /* 0xffffff4404b87950 */ /* 0x000fea0003c3ffff */
        .weak           $__internal_2_$__cuda_sm10x_tcgen05_guardrail_trap_unallocated_columns_being_dealloced
        .type           $__internal_2_$__cuda_sm10x_tcgen05_guardrail_trap_unallocated_columns_being_dealloced,@function
        .size           $__internal_2_$__cuda_sm10x_tcgen05_guardrail_trap_unallocated_columns_being_dealloced,(.L_x_234 - $__internal_2_$__cuda_sm10x_tcgen05_guardrail_trap_unallocated_columns_being_dealloced)
$__internal_2_$__cuda_sm10x_tcgen05_guardrail_trap_unallocated_columns_being_dealloced:
[----:B------:R-:W-:Y:S05]  /*b920*/  BPT.TRAP 0x1 ;  /* 0x000000040000795c */ /* 0x000fea0000300000 */
[----:B------:R-:W-:-:S04]  /*b930*/  HFMA2 R3, -RZ, RZ, 0, 0 ;  /* 0x00000000ff037431 */ /* 0x000fc800000001ff */
[----:B------:R-:W-:Y:S05]  /*b940*/  RET.REL.NODEC R2 `(_ZN7cutlass13device_kernelINS_4gemm6kernel13GemmUniversalIN4cute5tupleIJiiiiEEENS1_10collective13CollectiveMmaINS1_35MainloopSm100TmaUmmaWarpSpecializedILi16ELi2ELi4ENS5_IJNS4_1CILi4EEENSA_ILi2EEENSA_ILi1EEEEEEEENS5_IJNSA_ILi128EEENSA_ILi256EEENSA_ILi32EEEEEENS_10bfloat16_tENS5_IJlSD_lEEESK_SL_NS4_8TiledMMAINS4_8MMA_AtomIJNS4_26SM100_MMA_F16BF16_2x1SM_SSISK_SK_fLi128ELi256ELNS4_4UMMA5MajorE0ELSQ_0ELNSP_7ScaleInE0ELSR_0EEEEEENS4_6LayoutINS5_IJSD_SD_SD_EEENS5_IJNSA_ILi0EEESW_SW_EEEEENS5_IJNS4_10UnderscoreESZ_SZ_EEEEENS4_28SM100_TMA_2SM_LOAD_MULTICASTENS4_14ComposedLayoutINS4_7SwizzleILi2ELi4ELi3EEENS4_18smem_ptr_flag_bitsILi16EEENSU_INS5_IJNSA_ILi8EEESI_EEENS5_IJSI_SD_EEEEEEEvNS4_8identityES12_S1C_vS1D_EENS_8epilogue10collective18CollectiveEpilogueINS1F_23Sm100TmaWarpSpecializedILi4ELi2ELi32ELb1ELb0EEEJNS5_IJNSA_ILi64EEESH_SI_EEENS5_IJNSU_IS1K_SD_EENSU_INS5_IJSI_SC_EEENS5_IJSD_SG_EEEEEEEESK_SL_SK_SL_NS1F_6fusion15FusionCallbacksIS1J_NS1R_17LinearCombinationISK_fSK_fLNS_15FloatRoundStyleE2EEES1L_S1Q_JEEENS4_5SM1004TMEM4LOAD26SM100_TMEM_LOAD_32dp32b32xENS4_13SM90_TMA_LOADES1C_NS4_39AutoVectorizingCopyWithAssumedAlignmentILi128EEENS4_14SM90_TMA_STOREES1C_S23_S23_EEEvvEEEEvNT_6ParamsE) ;  /* 0xffffff4402ac7950 */ /* 0x000fea0003c3ffff */
.L_x_233:
[----:B------:R-:W-:-:S00]  /*b950*/  BRA `(.L_x_233) ;  /* 0xfffffffc00fc7947 */ /* 0x000fc0000383ffff */
[----:B------:R-:W-:-:S00]  /*b960*/  NOP ;  /* 0x0000000000007918 */ /* 0x000fc00000000000 */
        /* <DEDUP_REMOVED lines=9> */
.L_x_234:


//--------------------- .nv.global.init           --------------------------
	.section	.nv.global.init,"aw",@progbits
.nv.global.init:
	.type		$str$27,@object
	.size		$str$27,($str$28 - $str$27)
$str$27:
        /*0000*/ 	.byte	0x28, 0x61, 0x64, 0x64, 0x72, 0x65, 0x73, 0x73, 0x20, 0x26, 0x20, 0x6d, 0x61, 0x73, 0x6b, 0x29
        /*0010*/ 	.byte	0x20, 0x3d, 0x3d, 0x20, 0x30, 0x00
	.type		$str$28,@object
	.size		$str$28,($str$26 - $str$28)
$str$28:
        /*0016*/ 	.byte	0x2f, 0x74, 0x6d, 0x70, 0x2f, 0x63, 0x75, 0x74, 0x6c, 0x61, 0x73, 0x73, 0x5f, 0x73, 0x77, 0x65
        /*0026*/ 	.byte	0x65, 0x70, 0x5f, 0x73, 0x72, 0x63, 0x2f, 0x69, 0x6e, 0x63, 0x6c, 0x75, 0x64, 0x65, 0x2f, 0x63
        /*0036*/ 	.byte	0x75, 0x74, 0x65, 0x2f, 0x70, 0x6f, 0x69, 0x6e, 0x74, 0x65, 0x72, 0x5f, 0x66, 0x6c, 0x61, 0x67
        /*0046*/ 	.byte	0x67, 0x65, 0x64, 0x2e, 0x68, 0x70, 0x70, 0x00
	.type		$str$26,@object
	.size		$str$26,($str$25 - $str$26)
$str$26:
        /*004e*/ 	.byte	0x2f, 0x74, 0x6d, 0x70, 0x2f, 0x63, 0x75, 0x74, 0x6c, 0x61, 0x73, 0x73, 0x5f, 0x73, 0x77, 0x65
        /*005e*/ 	.byte	0x65, 0x70, 0x5f, 0x73, 0x72, 0x63, 0x2f, 0x69, 0x6e, 0x63, 0x6c, 0x75, 0x64, 0x65, 0x2f, 0x63
        /*006e*/ 	.byte	0x75, 0x74, 0x65, 0x2f, 0x61, 0x74, 0x6f, 0x6d, 0x2f, 0x63, 0x6f, 0x70, 0x79, 0x5f, 0x74, 0x72
        /*007e*/ 	.byte	0x61, 0x69, 0x74, 0x73, 0x5f, 0x73, 0x6d, 0x31, 0x30, 0x30, 0x2e, 0x68, 0x70, 0x70, 0x00
	.type		$str$25,@object
	.size		$str$25,(__unnamed_1 - $str$25)
$str$25:
        /*008d*/ 	.byte	0x28, 0x28, 0x75, 0x69, 0x6e, 0x74, 0x33, 0x32, 0x5f, 0x74, 0x28, 0x74, 0x68, 0x72, 0x65, 0x61
        /*009d*/ 	.byte	0x64, 0x49, 0x64, 0x78, 0x2e, 0x78, 0x29, 0x20, 0x2f, 0x20, 0x33, 0x32, 0x29, 0x20, 0x25, 0x20
        /*00ad*/ 	.byte	0x34, 0x29, 0x20, 0x3d, 0x3d, 0x20, 0x28, 0x28, 0x28, 0x74, 0x6d, 0x65, 0x6d, 0x5f, 0x61, 0x64
        /*00bd*/ 	.byte	0x64, 0x72, 0x20, 0x3e, 0x3e, 0x20, 0x31, 0x36, 0x29, 0x20, 0x2f, 0x20, 0x33, 0x32, 0x29, 0x20
        /*00cd*/ 	.byte	0x25, 0x20, 0x34, 0x29, 0x00
	.type		__unnamed_1,@object
	.size		__unnamed_1,(__unnamed_2 - __unnamed_1)
__unnamed_1:
        /*00d2*/ 	.byte	0x61, 0x75, 0x74, 0x6f, 0x20, 0x63, 0x75, 0x74, 0x65, 0x3a, 0x3a, 0x61, 0x73, 0x5f, 0x70, 0x6f
        /* <DEDUP_REMOVED lines=24> */
        /*0262*/ 	.byte	0x43, 0x3c, 0x34, 0x30, 0x39, 0x36, 0x3e, 0x3e, 0x3e, 0x3e, 0x5d, 0x00
	.type		__unnamed_2,@object
	.size		__unnamed_2,(.L_2 - __unnamed_2)
__unnamed_2:
        /* <DEDUP_REMOVED lines=42> */
        /*050e*/ 	.byte	0x3e, 0x3e, 0x5d, 0x00
.L_2:


//--------------------- .nv.shared._ZN7cutlass13device_kernelINS_4gemm6kernel13GemmUniversalIN4cute5tupleIJiiiiEEENS1_10collective13CollectiveMmaINS1_35MainloopSm100TmaUmmaWarpSpecializedILi16ELi2ELi4ENS5_IJNS4_1CILi4EEENSA_ILi2EEENSA_ILi1EEEEEEEENS5_IJNSA_ILi128EEENSA_ILi256EEENSA_ILi32EEEEEENS_10bfloat16_tENS5_IJlSD_lEEESK_SL_NS4_8TiledMMAINS4_8MMA_AtomIJNS4_26SM100_MMA_F16BF16_2x1SM_SSISK_SK_fLi128ELi256ELNS4_4UMMA5MajorE0ELSQ_0ELNSP_7ScaleInE0ELSR_0EEEEEENS4_6LayoutINS5_IJSD_SD_SD_EEENS5_IJNSA_ILi0EEESW_SW_EEEEENS5_IJNS4_10UnderscoreESZ_SZ_EEEEENS4_28SM100_TMA_2SM_LOAD_MULTICASTENS4_14ComposedLayoutINS4_7SwizzleILi2ELi4ELi3EEENS4_18smem_ptr_flag_bitsILi16EEENSU_INS5_IJNSA_ILi8EEESI_EEENS5_IJSI_SD_EEEEEEEvNS4_8identityES12_S1C_vS1D_EENS_8epilogue10collective18CollectiveEpilogueINS1F_23Sm100TmaWarpSpecializedILi4ELi2ELi32ELb1ELb0EEEJNS5_IJNSA_ILi64EEESH_SI_EEENS5_IJNSU_IS1K_SD_EENSU_INS5_IJSI_SC_EEENS5_IJSD_SG_EEEEEEEESK_SL_SK_SL_NS1F_6fusion15FusionCallbacksIS1J_NS1R_17LinearCombinationISK_fSK_fLNS_15FloatRoundStyleE2EEES1L_S1Q_JEEENS4_5SM1004TMEM4LOAD26SM100_TMEM_LOAD_32dp32b32xENS4_13SM90_TMA_LOADES1C_NS4_39AutoVectorizingCopyWithAssumedAlignmentILi128EEENS4_14SM90_TMA_STOREES1C_S23_S23_EEEvvEEEEvNT_6ParamsE --------------------------
	.section	.nv.shared._ZN7cutlass13device_kernelINS_4gemm6kernel13GemmUniversalIN4cute5tupleIJiiiiEEENS1_10collective13CollectiveMmaINS1_35MainloopSm100TmaUmmaWarpSpecializedILi16ELi2ELi4ENS5_IJNS4_1CILi4EEENSA_ILi2EEENSA_ILi1EEEEEEEENS5_IJNSA_ILi128EEENSA_ILi256EEENSA_ILi32EEEEEENS_10bfloat16_tENS5_IJlSD_lEEESK_SL_NS4_8TiledMMAINS4_8MMA_AtomIJNS4_26SM100_MMA_F16BF16_2x1SM_SSISK_SK_fLi128ELi256ELNS4_4UMMA5MajorE0ELSQ_0ELNSP_7ScaleInE0ELSR_0EEEEEENS4_6LayoutINS5_IJSD_SD_SD_EEENS5_IJNSA_ILi0EEESW_SW_EEEEENS5_IJNS4_10UnderscoreESZ_SZ_EEEEENS4_28SM100_TMA_2SM_LOAD_MULTICASTENS4_14ComposedLayoutINS4_7SwizzleILi2ELi4ELi3EEENS4_18smem_ptr_flag_bitsILi16EEENSU_INS5_IJNSA_ILi8EEESI_EEENS5_IJSI_SD_EEEEEEEvNS4_8identityES12_S1C_vS1D_EENS_8epilogue10collective18CollectiveEpilogueINS1F_23Sm100TmaWarpSpecializedILi4ELi2ELi32ELb1ELb0EEEJNS5_IJNSA_ILi64EEESH_SI_EEENS5_IJNSU_IS1K_SD_EENSU_INS5_IJSI_SC_EEENS5_IJSD_SG_EEEEEEEESK_SL_SK_SL_NS1F_6fusion15FusionCallbacksIS1J_NS1R_17LinearCombinationISK_fSK_fLNS_15FloatRoundStyleE2EEES1L_S1Q_JEEENS4_5SM1004TMEM4LOAD26SM100_TMEM_LOAD_32dp32b32xENS4_13SM90_TMA_LOADES1C_NS4_39AutoVectorizingCopyWithAssumedAlignmentILi128EEENS4_14SM90_TMA_STOREES1C_S23_S23_EEEvvEEEEvNT_6ParamsE,"aw",@nobits
	.sectionflags	@""
	.align	16
	.zero		1024


//--------------------- .nv.shared.reserved.0     --------------------------
	.section	.nv.shared.reserved.0,"aw",@nobits
	.weak		__nv_reservedSMEM_offset_0_alias
	.size		__nv_reservedSMEM_offset_0_alias, 0, 64
	.other		__nv_reservedSMEM_offset_0_alias,@"STO_CUDA_RESERVED_SHARED STV_DEFAULT"
__nv_reservedSMEM_offset_0_alias:
	.zero		0
.nv.shared.reserved.0:
	.zero		64
	.weak		__nv_reservedSMEM_tcgen05_partition
	.type		__nv_reservedSMEM_tcgen05_partition,@object
	.size		__nv_reservedSMEM_tcgen05_partition,(.L_0 - __nv_reservedSMEM_tcgen05_partition)
__nv_reservedSMEM_tcgen05_partition:
	.zero		32
.L_0:


//--------------------- .nv.global                --------------------------
	.section	.nv.global,"aw",@nobits
.nv.global:
	.type		_ZN40_INTERNAL_4412c35e_4_k_cu_83d14756_222354cute1_E,@object
	.size		_ZN40_INTERNAL_4412c35e_4_k_cu_83d14756_222354cute1_E,(_ZN40_INTERNAL_4412c35e_4_k_cu_83d14756_222354cuda3std3__45__cpo6cbeginE - _ZN40_INTERNAL_4412c35e_4_k_cu_83d14756_222354cute1_E)
_ZN40_INTERNAL_4412c35e_4_k_cu_83d14756_222354cute1_E:
	.zero		1
	.type		_ZN40_INTERNAL_4412c35e_4_k_cu_83d14756_222354cuda3std3__45__cpo6cbeginE,@object
	.size		_ZN40_INTERNAL_4412c35e_4_k_cu_83d14756_222354cuda3std3__45__cpo6cbeginE,(_ZN40_INTERNAL_4412c35e_4_k_cu_83d14756_222354cuda3std3__48in_placeE - _ZN40_INTERNAL_4412c35e_4_k_cu_83d14756_222354cuda3std3__45__cpo6cbeginE)
_ZN40_INTERNAL_4412c35e_4_k_cu_83d14756_222354cuda3std3__45__cpo6cbeginE:
	.zero		1
	.type		_ZN40_INTERNAL_4412c35e_4_k_cu_83d14756_222354cuda3std3__48in_placeE,@object
	.size		_ZN40_INTERNAL_4412c35e_4_k_cu_83d14756_222354cuda3std3__48in_placeE,(_ZN40_INTERNAL_4412c35e_4_k_cu_83d14756_222354cuda3std6ranges3__45__cpo9iter_moveE - _ZN40_INTERNAL_4412c35e_4_k_cu_83d14756_222354cuda3std3__48in_placeE)
_ZN40_INTERNAL_4412c35e_4_k_cu_83d14756_222354cuda3std3__48in_placeE:
	.zero		1
	.type		_ZN40_INTERNAL_4412c35e_4_k_cu_83d14756_222354cuda3std6ranges3__45__cpo9iter_moveE,@object
	.size		_ZN40_INTERNAL_4412c35e_4_k_cu_83d14756_222354cuda3std6ranges3__45__cpo9iter_moveE,(_ZN40_INTERNAL_4412c35e_4_k_cu_83d14756_222354cuda3std3__45__cpo5beginE - _ZN40_INTERNAL_4412c35e_4_k_cu_83d14756_222354cuda3std6ranges3__45__cpo9iter_moveE)
_ZN40_INTERNAL_4412c35e_4_k_cu_83d14756_222354cuda3std6ranges3__45__cpo9iter_moveE:
	.zero		1
	.type		_ZN40_INTERNAL_4412c35e_4_k_cu_83d14756_222354cuda3std3__45__cpo5beginE,@object
	.size		_ZN40_INTERNAL_4412c35e_4_k_cu_83d14756_222354cuda3std3__45__cpo5beginE,(_ZN40_INTERNAL_4412c35e_4_k_cu_83d14756_222354cuda3std3__442_GLOBAL__N__4412c35e_4_k_cu_83d14756_222356ignoreE - _ZN40_INTERNAL_4412c35e_4_k_cu_83d14756_222354cuda3std3__45__cpo5beginE)
_ZN40_INTERNAL_4412c35e_4_k_cu_83d14756_222354cuda3std3__45__cpo5beginE:
	.zero		1
	.type		_ZN40_INTERNAL_4412c35e_4_k_cu_83d14756_222354cuda3std3__442_GLOBAL__N__4412c35e_4_k_cu_83d14756_222356ignoreE,@object
	.size		_ZN40_INTERNAL_4412c35e_4_k_cu_83d14756_222354cuda3std3__442_GLOBAL__N__4412c35e_4_k_cu_83d14756_222356ignoreE,(_ZN40_INTERNAL_4412c35e_4_k_cu_83d14756_222354cute7productE - _ZN40_INTERNAL_4412c35e_4_k_cu_83d14756_222354cuda3std3__442_GLOBAL__N__4412c35e_4_k_cu_83d14756_222356ignoreE)
_ZN40_INTERNAL_4412c35e_4_k_cu_83d14756_222354cuda3std3__442_GLOBAL__N__4412c35e_4_k_cu_83d14756_222356ignoreE:
	.zero		1
	.type		_ZN40_INTERNAL_4412c35e_4_k_cu_83d14756_222354cute7productE,@object
	.size		_ZN40_INTERNAL_4412c35e_4_k_cu_83d14756_222354cute7productE,(_ZN40_INTERNAL_4412c35e_4_k_cu_83d14756_222354cuda3std3__45__cpo3endE - _ZN40_INTERNAL_4412c35e_4_k_cu_83d14756_222354cute7productE)
_ZN40_INTERNAL_4412c35e_4_k_cu_83d14756_222354cute7productE:
	.zero		1
	.type		_ZN40_INTERNAL_4412c35e_4_k_cu_83d14756_222354cuda3std3__45__cpo3endE,@object
	.size		_ZN40_INTERNAL_4412c35e_4_k_cu_83d14756_222354cuda3std3__45__cpo3endE,(_ZN40_INTERNAL_4412c35e_4_k_cu_83d14756_222354cuda3std3__419piecewise_constructE - _ZN40_INTERNAL_4412c35e_4_k_cu_83d14756_222354cuda3std3__45__cpo3endE)
_ZN40_INTERNAL_4412c35e_4_k_cu_83d14756_222354cuda3std3__45__cpo3endE:
	.zero		1
	.type		_ZN40_INTERNAL_4412c35e_4_k_cu_83d14756_222354cuda3std3__419piecewise_constructE,@object
	.size		_ZN40_INTERNAL_4412c35e_4_k_cu_83d14756_222354cuda3std3__419piecewise_constructE,(_ZN40_INTERNAL_4412c35e_4_k_cu_83d14756_222354cuda3std3__45__cpo4cendE - _ZN40_INTERNAL_4412c35e_4_k_cu_83d14756_222354cuda3std3__419piecewise_constructE)
_ZN40_INTERNAL_4412c35e_4_k_cu_83d14756_222354cuda3std3__419piecewise_constructE:
	.zero		1
	.type		_ZN40_INTERNAL_4412c35e_4_k_cu_83d14756_222354cuda3std3__45__cpo4cendE,@object
	.size		_ZN40_INTERNAL_4412c35e_4_k_cu_83d14756_222354cuda3std3__45__cpo4cendE,(_ZN40_INTERNAL_4412c35e_4_k_cu_83d14756_222354cuda3std6ranges3__45__cpo4swapE - _ZN40_INTERNAL_4412c35e_4_k_cu_83d14756_222354cuda3std3__45__cpo4cendE)
_ZN40_INTERNAL_4412c35e_4_k_cu_83d14756_222354cuda3std3__45__cpo4cendE:
	.zero		1
	.type		_ZN40_INTERNAL_4412c35e_4_k_cu_83d14756_222354cuda3std6ranges3__45__cpo4swapE,@object
	.size		_ZN40_INTERNAL_4412c35e_4_k_cu_83d14756_222354cuda3std6ranges3__45__cpo4swapE,(.L_10 - _ZN40_INTERNAL_4412c35e_4_k_cu_83d14756_222354cuda3std6ranges3__45__cpo4swapE)
_ZN40_INTERNAL_4412c35e_4_k_cu_83d14756_222354cuda3std6ranges3__45__cpo4swapE:
	.zero		1
.L_10:


//--------------------- .nv.constant0._ZN7cutlass13device_kernelINS_4gemm6kernel13GemmUniversalIN4cute5tupleIJiiiiEEENS1_10collective13CollectiveMmaINS1_35MainloopSm100TmaUmmaWarpSpecializedILi16ELi2ELi4ENS5_IJNS4_1CILi4EEENSA_ILi2EEENSA_ILi1EEEEEEEENS5_IJNSA_ILi128EEENSA_ILi256EEENSA_ILi32EEEEEENS_10bfloat16_tENS5_IJlSD_lEEESK_SL_NS4_8TiledMMAINS4_8MMA_AtomIJNS4_26SM100_MMA_F16BF16_2x1SM_SSISK_SK_fLi128ELi256ELNS4_4UMMA5MajorE0ELSQ_0ELNSP_7ScaleInE0ELSR_0EEEEEENS4_6LayoutINS5_IJSD_SD_SD_EEENS5_IJNSA_ILi0EEESW_SW_EEEEENS5_IJNS4_10UnderscoreESZ_SZ_EEEEENS4_28SM100_TMA_2SM_LOAD_MULTICASTENS4_14ComposedLayoutINS4_7SwizzleILi2ELi4ELi3EEENS4_18smem_ptr_flag_bitsILi16EEENSU_INS5_IJNSA_ILi8EEESI_EEENS5_IJSI_SD_EEEEEEEvNS4_8identityES12_S1C_vS1D_EENS_8epilogue10collective18CollectiveEpilogueINS1F_23Sm100TmaWarpSpecializedILi4ELi2ELi32ELb1ELb0EEEJNS5_IJNSA_ILi64EEESH_SI_EEENS5_IJNSU_IS1K_SD_EENSU_INS5_IJSI_SC_EEENS5_IJSD_SG_EEEEEEEESK_SL_SK_SL_NS1F_6fusion15FusionCallbacksIS1J_NS1R_17LinearCombinationISK_fSK_fLNS_15FloatRoundStyleE2EEES1L_S1Q_JEEENS4_5SM1004TMEM4LOAD26SM100_TMEM_LOAD_32dp32b32xENS4_13SM90_TMA_LOADES1C_NS4_39AutoVectorizingCopyWithAssumedAlignmentILi128EEENS4_14SM90_TMA_STOREES1C_S23_S23_EEEvvEEEEvNT_6ParamsE --------------------------
	.section	.nv.constant0._ZN7cutlass13device_kernelINS_4gemm6kernel13GemmUniversalIN4cute5tupleIJiiiiEEENS1_10collective13CollectiveMmaINS1_35MainloopSm100TmaUmmaWarpSpecializedILi16ELi2ELi4ENS5_IJNS4_1CILi4EEENSA_ILi2EEENSA_ILi1EEEEEEEENS5_IJNSA_ILi128EEENSA_ILi256EEENSA_ILi32EEEEEENS_10bfloat16_tENS5_IJlSD_lEEESK_SL_NS4_8TiledMMAINS4_8MMA_AtomIJNS4_26SM100_MMA_F16BF16_2x1SM_SSISK_SK_fLi128ELi256ELNS4_4UMMA5MajorE0ELSQ_0ELNSP_7ScaleInE0ELSR_0EEEEEENS4_6LayoutINS5_IJSD_SD_SD_EEENS5_IJNSA_ILi0EEESW_SW_EEEEENS5_IJNS4_10UnderscoreESZ_SZ_EEEEENS4_28SM100_TMA_2SM_LOAD_MULTICASTENS4_14ComposedLayoutINS4_7SwizzleILi2ELi4ELi3EEENS4_18smem_ptr_flag_bitsILi16EEENSU_INS5_IJNSA_ILi8EEESI_EEENS5_IJSI_SD_EEEEEEEvNS4_8identityES12_S1C_vS1D_EENS_8epilogue10collective18CollectiveEpilogueINS1F_23Sm100TmaWarpSpecializedILi4ELi2ELi32ELb1ELb0EEEJNS5_IJNSA_ILi64EEESH_SI_EEENS5_IJNSU_IS1K_SD_EENSU_INS5_IJSI_SC_EEENS5_IJSD_SG_EEEEEEEESK_SL_SK_SL_NS1F_6fusion15FusionCallbacksIS1J_NS1R_17LinearCombinationISK_fSK_fLNS_15FloatRoundStyleE2EEES1L_S1Q_JEEENS4_5SM1004TMEM4LOAD26SM100_TMEM_LOAD_32dp32b32xENS4_13SM90_TMA_LOADES1C_NS4_39AutoVectorizingCopyWithAssumedAlignmentILi128EEENS4_14SM90_TMA_STOREES1C_S23_S23_EEEvvEEEEvNT_6ParamsE,"a",@progbits
	.sectionflags	@""
	.align	4
.nv.constant0._ZN7cutlass13device_kernelINS_4gemm6kernel13GemmUniversalIN4cute5tupleIJiiiiEEENS1_10collective13CollectiveMmaINS1_35MainloopSm100TmaUmmaWarpSpecializedILi16ELi2ELi4ENS5_IJNS4_1CILi4EEENSA_ILi2EEENSA_ILi1EEEEEEEENS5_IJNSA_ILi128EEENSA_ILi256EEENSA_ILi32EEEEEENS_10bfloat16_tENS5_IJlSD_lEEESK_SL_NS4_8TiledMMAINS4_8MMA_AtomIJNS4_26SM100_MMA_F16BF16_2x1SM_SSISK_SK_fLi128ELi256ELNS4_4UMMA5MajorE0ELSQ_0ELNSP_7ScaleInE0ELSR_0EEEEEENS4_6LayoutINS5_IJSD_SD_SD_EEENS5_IJNSA_ILi0EEESW_SW_EEEEENS5_IJNS4_10UnderscoreESZ_SZ_EEEEENS4_28SM100_TMA_2SM_LOAD_MULTICASTENS4_14ComposedLayoutINS4_7SwizzleILi2ELi4ELi3EEENS4_18smem_ptr_flag_bitsILi16EEENSU_INS5_IJNSA_ILi8EEESI_EEENS5_IJSI_SD_EEEEEEEvNS4_8identityES12_S1C_vS1D_EENS_8epilogue10collective18CollectiveEpilogueINS1F_23Sm100TmaWarpSpecializedILi4ELi2ELi32ELb1ELb0EEEJNS5_IJNSA_ILi64EEESH_SI_EEENS5_IJNSU_IS1K_SD_EENSU_INS5_IJSI_SC_EEENS5_IJSD_SG_EEEEEEEESK_SL_SK_SL_NS1F_6fusion15FusionCallbacksIS1J_NS1R_17LinearCombinationISK_fSK_fLNS_15FloatRoundStyleE2EEES1L_S1Q_JEEENS4_5SM1004TMEM4LOAD26SM100_TMEM_LOAD_32dp32b32xENS4_13SM90_TMA_LOADES1C_NS4_39AutoVectorizingCopyWithAssumedAlignmentILi128EEENS4_14SM90_TMA_STOREES1C_S23_S23_EEEvvEEEEvNT_6ParamsE:
	.zero		2944


//--------------------- SYMBOLS --------------------------

	.type		.nv.reservedSmem.offset0,@object
	.size		.nv.reservedSmem.offset0,0x4
	.type		.nv.reservedSmem.cap,@object
	.size		.nv.reservedSmem.cap,0x4
	.type		__assertfail,@function
